	.target	sm_90a

	.elftype	@"ET_EXEC"


//--------------------- .note.nv.tkinfo           --------------------------
	.section	.note.nv.tkinfo,"",@"SHT_NOTE"
	.sectionflags	@"SHF_NOTE_NV_TKINFO"
	.tkinfo
        /*0018*/ 	.word	0x00000002
        /*0030*/ 	.string	""
        /*0030*/ 	.string	"ptxas"
        /*0030*/ 	.string	"Cuda compilation tools, release 13.0, V13.0.88"
        /*0030*/ 	.string	"Build cuda_13.0.r13.0/compiler.36424714_0"
        /*0030*/ 	.string	"-arch sm_90a -m 64 "



//--------------------- .note.nv.cuinfo           --------------------------
	.section	.note.nv.cuinfo,"",@"SHT_NOTE"
	.sectionflags	@"SHF_NOTE_NV_CUINFO"
        /*0018*/ 	.short	0x0002
        /*001a*/ 	.short	0x005a
        /*001c*/ 	.short	0x0082
	.zero		2


//--------------------- .nv.info                  --------------------------
	.section	.nv.info,"",@"SHT_CUDA_INFO"
	.align	4


	//----- nvinfo : EIATTR_REGCOUNT
	.align		4
        /*0000*/ 	.byte	0x04, 0x2f
        /*0002*/ 	.short	(.L_24 - .L_23)
	.align		4
.L_23:
        /*0004*/ 	.word	index@(_ZN7cutlass13device_kernelINS_4gemm6kernel13GemmUniversalIN4cute5tupleIJiiiiEEENS1_10collective13CollectiveMmaINS1_46MainloopSm90TmaGmmaWarpSpecializedBlockwiseFP8ILi3ENS5_IJNS4_1CILi1EEENSA_ILi2EEESB_EEENS1_47KernelTmaWarpSpecializedCooperativeFP8BlockwiseEEENS5_IJNSA_ILi256EEENSA_ILi128EEESH_EEENS_12float_e4m3_tENS5_IJNS5_IJlSB_lEEENS4_6LayoutINS5_IJNS5_IJSB_iEEENS5_IJSH_iEEEiEEENS5_IJNS5_IJNSA_ILi0EEESB_EEENS5_IJSP_iEEEiEEEEEEEESJ_NS5_IJSK_NSL_INS5_IJSN_SN_iEEENS5_IJSR_SQ_iEEEEEEEENS4_8TiledMMAINS4_8MMA_AtomIJNS4_4SM904GMMA31MMA_64x128x32_F32E4M3E4M3_SS_TNILNS12_7ScaleInE1ELS14_1EEEEEENSL_INS5_IJSC_SB_SB_EEENS5_IJSB_SP_SP_EEEEENS5_IJNS4_10UnderscoreES1A_S1A_EEEEENS4_23SM90_TMA_LOAD_MULTICASTENS4_14ComposedLayoutINS4_7SwizzleILi3ELi4ELi3EEENS4_18smem_ptr_flag_bitsILi8EEENSL_INS5_IJNSA_ILi8EEESH_EEENS5_IJSH_SB_EEEEEEEvNS4_8identityENS4_13SM90_TMA_LOADES1N_vS1O_EENS_8epilogue10collective18CollectiveEpilogueINS1R_22Sm90TmaWarpSpecializedILi2ELi2ELi64ELb0ELb1EEEJSI_NS5_IJSH_SH_EEEvSK_NS_10bfloat16_tESK_NS1R_6fusion15Sm90TreeVisitorINS1Y_12Sm90AccFetchEJEEES1P_NS1E_IS1G_NS1H_ILi16EEENSL_INS5_IJS1J_NSA_ILi64EEEEEENS5_IJS23_SB_EEEEEEENS4_17SM75_U32x4_LDSM_NENS4_14SM90_TMA_STOREES27_NS4_17SM90_U32x4_STSM_NENS4_9Copy_AtomIJS2A_NS_6half_tEEEEvEEEvvEEEEvNT_6ParamsE)
        /*0008*/ 	.word	0x000000a8


	//----- nvinfo : EIATTR_FRAME_SIZE
	.align		4
.L_24:
        /*000c*/ 	.byte	0x04, 0x11
        /*000e*/ 	.short	(.L_26 - .L_25)
	.align		4
.L_25:
        /*0010*/ 	.word	index@(_ZN7cutlass13device_kernelINS_4gemm6kernel13GemmUniversalIN4cute5tupleIJiiiiEEENS1_10collective13CollectiveMmaINS1_46MainloopSm90TmaGmmaWarpSpecializedBlockwiseFP8ILi3ENS5_IJNS4_1CILi1EEENSA_ILi2EEESB_EEENS1_47KernelTmaWarpSpecializedCooperativeFP8BlockwiseEEENS5_IJNSA_ILi256EEENSA_ILi128EEESH_EEENS_12float_e4m3_tENS5_IJNS5_IJlSB_lEEENS4_6LayoutINS5_IJNS5_IJSB_iEEENS5_IJSH_iEEEiEEENS5_IJNS5_IJNSA_ILi0EEESB_EEENS5_IJSP_iEEEiEEEEEEEESJ_NS5_IJSK_NSL_INS5_IJSN_SN_iEEENS5_IJSR_SQ_iEEEEEEEENS4_8TiledMMAINS4_8MMA_AtomIJNS4_4SM904GMMA31MMA_64x128x32_F32E4M3E4M3_SS_TNILNS12_7ScaleInE1ELS14_1EEEEEENSL_INS5_IJSC_SB_SB_EEENS5_IJSB_SP_SP_EEEEENS5_IJNS4_10UnderscoreES1A_S1A_EEEEENS4_23SM90_TMA_LOAD_MULTICASTENS4_14ComposedLayoutINS4_7SwizzleILi3ELi4ELi3EEENS4_18smem_ptr_flag_bitsILi8EEENSL_INS5_IJNSA_ILi8EEESH_EEENS5_IJSH_SB_EEEEEEEvNS4_8identityENS4_13SM90_TMA_LOADES1N_vS1O_EENS_8epilogue10collective18CollectiveEpilogueINS1R_22Sm90TmaWarpSpecializedILi2ELi2ELi64ELb0ELb1EEEJSI_NS5_IJSH_SH_EEEvSK_NS_10bfloat16_tESK_NS1R_6fusion15Sm90TreeVisitorINS1Y_12Sm90AccFetchEJEEES1P_NS1E_IS1G_NS1H_ILi16EEENSL_INS5_IJS1J_NSA_ILi64EEEEEENS5_IJS23_SB_EEEEEEENS4_17SM75_U32x4_LDSM_NENS4_14SM90_TMA_STOREES27_NS4_17SM90_U32x4_STSM_NENS4_9Copy_AtomIJS2A_NS_6half_tEEEEvEEEvvEEEEvNT_6ParamsE)
        /*0014*/ 	.word	0x00000000


	//----- nvinfo : EIATTR_REGCOUNT
	.align		4
.L_26:
        /*0018*/ 	.byte	0x04, 0x2f
        /*001a*/ 	.short	(.L_28 - .L_27)
	.align		4
.L_27:
        /*001c*/ 	.word	index@(_ZN7cutlass9reference6device6kernel13TensorForEachINS1_6detail27TensorFillRandomUniformFuncINS_12float_e4m3_tENS_6layout8RowMajorEEELi2ENS9_6ParamsEEEvNS_5CoordIXT0_EilEET1_)
        /*0020*/ 	.word	0x0000001e


	//----- nvinfo : EIATTR_FRAME_SIZE
	.align		4
.L_28:
        /*0024*/ 	.byte	0x04, 0x11
        /*0026*/ 	.short	(.L_30 - .L_29)
	.align		4
.L_29:
        /*0028*/ 	.word	index@($__internal_8_$__cuda_sm20_div_s64)
        /*002c*/ 	.word	0x000000a8


	//----- nvinfo : EIATTR_FRAME_SIZE
	.align		4
.L_30:
        /*0030*/ 	.byte	0x04, 0x11
        /*0032*/ 	.short	(.L_32 - .L_31)
	.align		4
.L_31:
        /*0034*/ 	.word	index@(_ZN7cutlass9reference6device6kernel13TensorForEachINS1_6detail27TensorFillRandomUniformFuncINS_12float_e4m3_tENS_6layout8RowMajorEEELi2ENS9_6ParamsEEEvNS_5CoordIXT0_EilEET1_)
        /*0038*/ 	.word	0x000000a8


	//----- nvinfo : EIATTR_REGCOUNT
	.align		4
.L_32:
        /*003c*/ 	.byte	0x04, 0x2f
        /*003e*/ 	.short	(.L_34 - .L_33)
	.align		4
.L_33:
        /*0040*/ 	.word	index@(_ZN7cutlass9reference6device6kernel13TensorForEachINS1_6detail22TensorFillDiagonalFuncINS_12float_e4m3_tENS_6layout8RowMajorEEELi2ENS9_6ParamsEEEvNS_5CoordIXT0_EilEET1_)
        /*0044*/ 	.word	0x00000012


	//----- nvinfo : EIATTR_FRAME_SIZE
	.align		4
.L_34:
        /*0048*/ 	.byte	0x04, 0x11
        /*004a*/ 	.short	(.L_36 - .L_35)
	.align		4
.L_35:
        /*004c*/ 	.word	index@($__internal_7_$__cuda_sm20_div_s64)
        /*0050*/ 	.word	0x00000000


	//----- nvinfo : EIATTR_FRAME_SIZE
	.align		4
.L_36:
        /*0054*/ 	.byte	0x04, 0x11
        /*0056*/ 	.short	(.L_38 - .L_37)
	.align		4
.L_37:
        /*0058*/ 	.word	index@(_ZN7cutlass9reference6device6kernel13TensorForEachINS1_6detail22TensorFillDiagonalFuncINS_12float_e4m3_tENS_6layout8RowMajorEEELi2ENS9_6ParamsEEEvNS_5CoordIXT0_EilEET1_)
        /*005c*/ 	.word	0x00000000


	//----- nvinfo : EIATTR_REGCOUNT
	.align		4
.L_38:
        /*0060*/ 	.byte	0x04, 0x2f
        /*0062*/ 	.short	(.L_40 - .L_39)
	.align		4
.L_39:
        /*0064*/ 	.word	index@(_ZN7cutlass9reference6device6kernel13TensorForEachINS1_6detail28TensorFillRandomGaussianFuncINS_12float_e4m3_tENS_6layout8RowMajorEEELi2ENS9_6ParamsEEEvNS_5CoordIXT0_EilEET1_)
        /*0068*/ 	.word	0x00000020


	//----- nvinfo : EIATTR_FRAME_SIZE
	.align		4
.L_40:
        /*006c*/ 	.byte	0x04, 0x11
        /*006e*/ 	.short	(.L_42 - .L_41)
	.align		4
.L_41:
        /*0070*/ 	.word	index@($__internal_6_$__cuda_sm20_sqrt_rn_f32_slowpath)
        /*0074*/ 	.word	0x00000088


	//----- nvinfo : EIATTR_FRAME_SIZE
	.align		4
.L_42:
        /*0078*/ 	.byte	0x04, 0x11
        /*007a*/ 	.short	(.L_44 - .L_43)
	.align		4
.L_43:
        /*007c*/ 	.word	index@($__internal_5_$__cuda_sm20_div_s64)
        /*0080*/ 	.word	0x00000088


	//----- nvinfo : EIATTR_FRAME_SIZE
	.align		4
.L_44:
        /*0084*/ 	.byte	0x04, 0x11
        /*0086*/ 	.short	(.L_46 - .L_45)
	.align		4
.L_45:
        /*0088*/ 	.word	index@(_ZN7cutlass9reference6device6kernel13TensorForEachINS1_6detail28TensorFillRandomGaussianFuncINS_12float_e4m3_tENS_6layout8RowMajorEEELi2ENS9_6ParamsEEEvNS_5CoordIXT0_EilEET1_)
        /*008c*/ 	.word	0x00000088


	//----- nvinfo : EIATTR_REGCOUNT
	.align		4
.L_46:
        /*0090*/ 	.byte	0x04, 0x2f
        /*0092*/ 	.short	(.L_48 - .L_47)
	.align		4
.L_47:
        /*0094*/ 	.word	index@(_ZN7cutlass9reference6device6kernel13TensorForEachINS1_6detail20TensorFillLinearFuncINS_12float_e4m3_tENS_6layout18PackedVectorLayoutEEELi1ENS9_6ParamsEEEvNS_5CoordIXT0_EilEET1_)
        /*0098*/ 	.word	0x0000000e


	//----- nvinfo : EIATTR_FRAME_SIZE
	.align		4
.L_48:
        /*009c*/ 	.byte	0x04, 0x11
        /*009e*/ 	.short	(.L_50 - .L_49)
	.align		4
.L_49:
        /*00a0*/ 	.word	index@(_ZN7cutlass9reference6device6kernel13TensorForEachINS1_6detail20TensorFillLinearFuncINS_12float_e4m3_tENS_6layout18PackedVectorLayoutEEELi1ENS9_6ParamsEEEvNS_5CoordIXT0_EilEET1_)
        /*00a4*/ 	.word	0x00000000


	//----- nvinfo : EIATTR_REGCOUNT
	.align		4
.L_50:
        /*00a8*/ 	.byte	0x04, 0x2f
        /*00aa*/ 	.short	(.L_52 - .L_51)
	.align		4
.L_51:
        /*00ac*/ 	.word	index@(_ZN7cutlass9reference6device6kernel13TensorForEachINS1_6detail27TensorFillRandomUniformFuncINS_12float_e4m3_tENS_6layout11ColumnMajorEEELi2ENS9_6ParamsEEEvNS_5CoordIXT0_EilEET1_)
        /*00b0*/ 	.word	0x0000001e


	//----- nvinfo : EIATTR_FRAME_SIZE
	.align		4
.L_52:
        /*00b4*/ 	.byte	0x04, 0x11
        /*00b6*/ 	.short	(.L_54 - .L_53)
	.align		4
.L_53:
        /*00b8*/ 	.word	index@($__internal_4_$__cuda_sm20_div_s64)
        /*00bc*/ 	.word	0x000000a8


	//----- nvinfo : EIATTR_FRAME_SIZE
	.align		4
.L_54:
        /*00c0*/ 	.byte	0x04, 0x11
        /*00c2*/ 	.short	(.L_56 - .L_55)
	.align		4
.L_55:
        /*00c4*/ 	.word	index@(_ZN7cutlass9reference6device6kernel13TensorForEachINS1_6detail27TensorFillRandomUniformFuncINS_12float_e4m3_tENS_6layout11ColumnMajorEEELi2ENS9_6ParamsEEEvNS_5CoordIXT0_EilEET1_)
        /*00c8*/ 	.word	0x000000a8


	//----- nvinfo : EIATTR_REGCOUNT
	.align		4
.L_56:
        /*00cc*/ 	.byte	0x04, 0x2f
        /*00ce*/ 	.short	(.L_58 - .L_57)
	.align		4
.L_57:
        /*00d0*/ 	.word	index@(_ZN7cutlass9reference6device6kernel13TensorForEachINS1_6detail22TensorFillDiagonalFuncINS_12float_e4m3_tENS_6layout11ColumnMajorEEELi2ENS9_6ParamsEEEvNS_5CoordIXT0_EilEET1_)
        /*00d4*/ 	.word	0x00000012


	//----- nvinfo : EIATTR_FRAME_SIZE
	.align		4
.L_58:
        /*00d8*/ 	.byte	0x04, 0x11
        /*00da*/ 	.short	(.L_60 - .L_59)
	.align		4
.L_59:
        /*00dc*/ 	.word	index@($__internal_3_$__cuda_sm20_div_s64)
        /*00e0*/ 	.word	0x00000000


	//----- nvinfo : EIATTR_FRAME_SIZE
	.align		4
.L_60:
        /*00e4*/ 	.byte	0x04, 0x11
        /*00e6*/ 	.short	(.L_62 - .L_61)
	.align		4
.L_61:
        /*00e8*/ 	.word	index@(_ZN7cutlass9reference6device6kernel13TensorForEachINS1_6detail22TensorFillDiagonalFuncINS_12float_e4m3_tENS_6layout11ColumnMajorEEELi2ENS9_6ParamsEEEvNS_5CoordIXT0_EilEET1_)
        /*00ec*/ 	.word	0x00000000


	//----- nvinfo : EIATTR_REGCOUNT
	.align		4
.L_62:
        /*00f0*/ 	.byte	0x04, 0x2f
        /*00f2*/ 	.short	(.L_64 - .L_63)
	.align		4
.L_63:
        /*00f4*/ 	.word	index@(_ZN7cutlass9reference6device6kernel13TensorForEachINS1_6detail28TensorFillRandomGaussianFuncINS_12float_e4m3_tENS_6layout11ColumnMajorEEELi2ENS9_6ParamsEEEvNS_5CoordIXT0_EilEET1_)
        /*00f8*/ 	.word	0x00000020


	//----- nvinfo : EIATTR_FRAME_SIZE
	.align		4
.L_64:
        /*00fc*/ 	.byte	0x04, 0x11
        /*00fe*/ 	.short	(.L_66 - .L_65)
	.align		4
.L_65:
        /*0100*/ 	.word	index@($__internal_2_$__cuda_sm20_sqrt_rn_f32_slowpath)
        /*0104*/ 	.word	0x00000088


	//----- nvinfo : EIATTR_FRAME_SIZE
	.align		4
.L_66:
        /*0108*/ 	.byte	0x04, 0x11
        /*010a*/ 	.short	(.L_68 - .L_67)
	.align		4
.L_67:
        /*010c*/ 	.word	index@($__internal_1_$__cuda_sm20_div_s64)
        /*0110*/ 	.word	0x00000088


	//----- nvinfo : EIATTR_FRAME_SIZE
	.align		4
.L_68:
        /*0114*/ 	.byte	0x04, 0x11
        /*0116*/ 	.short	(.L_70 - .L_69)
	.align		4
.L_69:
        /*0118*/ 	.word	index@(_ZN7cutlass9reference6device6kernel13TensorForEachINS1_6detail28TensorFillRandomGaussianFuncINS_12float_e4m3_tENS_6layout11ColumnMajorEEELi2ENS9_6ParamsEEEvNS_5CoordIXT0_EilEET1_)
        /*011c*/ 	.word	0x00000088


	//----- nvinfo : EIATTR_REGCOUNT
	.align		4
.L_70:
        /*0120*/ 	.byte	0x04, 0x2f
        /*0122*/ 	.short	(.L_72 - .L_71)
	.align		4
.L_71:
        /*0124*/ 	.word	index@(_ZN7cutlass9reference6device6kernel13TensorForEachINS1_6detail27TensorFillRandomUniformFuncIfNS_6layout18PackedVectorLayoutEEELi1ENS8_6ParamsEEEvNS_5CoordIXT0_EilEET1_)
        /*0128*/ 	.word	0x00000020


	//----- nvinfo : EIATTR_FRAME_SIZE
	.align		4
.L_72:
        /*012c*/ 	.byte	0x04, 0x11
        /*012e*/ 	.short	(.L_74 - .L_73)
	.align		4
.L_73:
        /*0130*/ 	.word	index@(_ZN7cutlass9reference6device6kernel13TensorForEachINS1_6detail27TensorFillRandomUniformFuncIfNS_6layout18PackedVectorLayoutEEELi1ENS8_6ParamsEEEvNS_5CoordIXT0_EilEET1_)
        /*0134*/ 	.word	0x000000a0


	//----- nvinfo : EIATTR_REGCOUNT
	.align		4
.L_74:
        /*0138*/ 	.byte	0x04, 0x2f
        /*013a*/ 	.short	(.L_76 - .L_75)
	.align		4
.L_75:
        /*013c*/ 	.word	index@(_ZN7cutlass9reference6device6kernel13TensorForEachINS1_6detail22TensorFillDiagonalFuncIfNS_6layout18PackedVectorLayoutEEELi1ENS8_6ParamsEEEvNS_5CoordIXT0_EilEET1_)
        /*0140*/ 	.word	0x0000000c


	//----- nvinfo : EIATTR_FRAME_SIZE
	.align		4
.L_76:
        /*0144*/ 	.byte	0x04, 0x11
        /*0146*/ 	.short	(.L_78 - .L_77)
	.align		4
.L_77:
        /*0148*/ 	.word	index@(_ZN7cutlass9reference6device6kernel13TensorForEachINS1_6detail22TensorFillDiagonalFuncIfNS_6layout18PackedVectorLayoutEEELi1ENS8_6ParamsEEEvNS_5CoordIXT0_EilEET1_)
        /*014c*/ 	.word	0x00000000


	//----- nvinfo : EIATTR_REGCOUNT
	.align		4
.L_78:
        /*0150*/ 	.byte	0x04, 0x2f
        /*0152*/ 	.short	(.L_80 - .L_79)
	.align		4
.L_79:
        /*0154*/ 	.word	index@(_ZN7cutlass9reference6device6kernel13TensorForEachINS1_6detail28TensorFillRandomGaussianFuncIfNS_6layout18PackedVectorLayoutEEELi1ENS8_6ParamsEEEvNS_5CoordIXT0_EilEET1_)
        /*0158*/ 	.word	0x00000020


	//----- nvinfo : EIATTR_FRAME_SIZE
	.align		4
.L_80:
        /*015c*/ 	.byte	0x04, 0x11
        /*015e*/ 	.short	(.L_82 - .L_81)
	.align		4
.L_81:
        /*0160*/ 	.word	index@($__internal_0_$__cuda_sm20_sqrt_rn_f32_slowpath)
        /*0164*/ 	.word	0x00000080


	//----- nvinfo : EIATTR_FRAME_SIZE
	.align		4
.L_82:
        /*0168*/ 	.byte	0x04, 0x11
        /*016a*/ 	.short	(.L_84 - .L_83)
	.align		4
.L_83:
        /*016c*/ 	.word	index@(_ZN7cutlass9reference6device6kernel13TensorForEachINS1_6detail28TensorFillRandomGaussianFuncIfNS_6layout18PackedVectorLayoutEEELi1ENS8_6ParamsEEEvNS_5CoordIXT0_EilEET1_)
        /*0170*/ 	.word	0x00000080


	//----- nvinfo : EIATTR_REGCOUNT
	.align		4
.L_84:
        /*0174*/ 	.byte	0x04, 0x2f
        /*0176*/ 	.short	(.L_86 - .L_85)
	.align		4
.L_85:
        /*0178*/ 	.word	index@(_ZN7cutlass9reference6device6kernel13TensorForEachINS1_6detail20TensorFillLinearFuncIfNS_6layout18PackedVectorLayoutEEELi1ENS8_6ParamsEEEvNS_5CoordIXT0_EilEET1_)
        /*017c*/ 	.word	0x00000010


	//----- nvinfo : EIATTR_FRAME_SIZE
	.align		4
.L_86:
        /*0180*/ 	.byte	0x04, 0x11
        /*0182*/ 	.short	(.L_88 - .L_87)
	.align		4
.L_87:
        /*0184*/ 	.word	index@(_ZN7cutlass9reference6device6kernel13TensorForEachINS1_6detail20TensorFillLinearFuncIfNS_6layout18PackedVectorLayoutEEELi1ENS8_6ParamsEEEvNS_5CoordIXT0_EilEET1_)
        /*0188*/ 	.word	0x00000000


	//----- nvinfo : EIATTR_MIN_STACK_SIZE
	.align		4
.L_88:
        /*018c*/ 	.byte	0x04, 0x12
        /*018e*/ 	.short	(.L_90 - .L_89)
	.align		4
.L_89:
        /*0190*/ 	.word	index@(_ZN7cutlass13device_kernelINS_4gemm6kernel13GemmUniversalIN4cute5tupleIJiiiiEEENS1_10collective13CollectiveMmaINS1_46MainloopSm90TmaGmmaWarpSpecializedBlockwiseFP8ILi3ENS5_IJNS4_1CILi1EEENSA_ILi2EEESB_EEENS1_47KernelTmaWarpSpecializedCooperativeFP8BlockwiseEEENS5_IJNSA_ILi256EEENSA_ILi128EEESH_EEENS_12float_e4m3_tENS5_IJNS5_IJlSB_lEEENS4_6LayoutINS5_IJNS5_IJSB_iEEENS5_IJSH_iEEEiEEENS5_IJNS5_IJNSA_ILi0EEESB_EEENS5_IJSP_iEEEiEEEEEEEESJ_NS5_IJSK_NSL_INS5_IJSN_SN_iEEENS5_IJSR_SQ_iEEEEEEEENS4_8TiledMMAINS4_8MMA_AtomIJNS4_4SM904GMMA31MMA_64x128x32_F32E4M3E4M3_SS_TNILNS12_7ScaleInE1ELS14_1EEEEEENSL_INS5_IJSC_SB_SB_EEENS5_IJSB_SP_SP_EEEEENS5_IJNS4_10UnderscoreES1A_S1A_EEEEENS4_23SM90_TMA_LOAD_MULTICASTENS4_14ComposedLayoutINS4_7SwizzleILi3ELi4ELi3EEENS4_18smem_ptr_flag_bitsILi8EEENSL_INS5_IJNSA_ILi8EEESH_EEENS5_IJSH_SB_EEEEEEEvNS4_8identityENS4_13SM90_TMA_LOADES1N_vS1O_EENS_8epilogue10collective18CollectiveEpilogueINS1R_22Sm90TmaWarpSpecializedILi2ELi2ELi64ELb0ELb1EEEJSI_NS5_IJSH_SH_EEEvSK_NS_10bfloat16_tESK_NS1R_6fusion15Sm90TreeVisitorINS1Y_12Sm90AccFetchEJEEES1P_NS1E_IS1G_NS1H_ILi16EEENSL_INS5_IJS1J_NSA_ILi64EEEEEENS5_IJS23_SB_EEEEEEENS4_17SM75_U32x4_LDSM_NENS4_14SM90_TMA_STOREES27_NS4_17SM90_U32x4_STSM_NENS4_9Copy_AtomIJS2A_NS_6half_tEEEEvEEEvvEEEEvNT_6ParamsE)
        /*0194*/ 	.word	0x00000000


	//----- nvinfo : EIATTR_MIN_STACK_SIZE
	.align		4
.L_90:
        /*0198*/ 	.byte	0x04, 0x12
        /*019a*/ 	.short	(.L_92 - .L_91)
	.align		4
.L_91:
        /*019c*/ 	.word	index@(_ZN7cutlass9reference6device6kernel13TensorForEachINS1_6detail20TensorFillLinearFuncIfNS_6layout18PackedVectorLayoutEEELi1ENS8_6ParamsEEEvNS_5CoordIXT0_EilEET1_)
        /*01a0*/ 	.word	0x00000000


	//----- nvinfo : EIATTR_MIN_STACK_SIZE
	.align		4
.L_92:
        /*01a4*/ 	.byte	0x04, 0x12
        /*01a6*/ 	.short	(.L_94 - .L_93)
	.align		4
.L_93:
        /*01a8*/ 	.word	index@(_ZN7cutlass9reference6device6kernel13TensorForEachINS1_6detail28TensorFillRandomGaussianFuncIfNS_6layout18PackedVectorLayoutEEELi1ENS8_6ParamsEEEvNS_5CoordIXT0_EilEET1_)
        /*01ac*/ 	.word	0x00000080


	//----- nvinfo : EIATTR_MIN_STACK_SIZE
	.align		4
.L_94:
        /*01b0*/ 	.byte	0x04, 0x12
        /*01b2*/ 	.short	(.L_96 - .L_95)
	.align		4
.L_95:
        /*01b4*/ 	.word	index@(_ZN7cutlass9reference6device6kernel13TensorForEachINS1_6detail22TensorFillDiagonalFuncIfNS_6layout18PackedVectorLayoutEEELi1ENS8_6ParamsEEEvNS_5CoordIXT0_EilEET1_)
        /*01b8*/ 	.word	0x00000000


	//----- nvinfo : EIATTR_MIN_STACK_SIZE
	.align		4
.L_96:
        /*01bc*/ 	.byte	0x04, 0x12
        /*01be*/ 	.short	(.L_98 - .L_97)
	.align		4
.L_97:
        /*01c0*/ 	.word	index@(_ZN7cutlass9reference6device6kernel13TensorForEachINS1_6detail27TensorFillRandomUniformFuncIfNS_6layout18PackedVectorLayoutEEELi1ENS8_6ParamsEEEvNS_5CoordIXT0_EilEET1_)
        /*01c4*/ 	.word	0x000000a0


	//----- nvinfo : EIATTR_MIN_STACK_SIZE
	.align		4
.L_98:
        /*01c8*/ 	.byte	0x04, 0x12
        /*01ca*/ 	.short	(.L_100 - .L_99)
	.align		4
.L_99:
        /*01cc*/ 	.word	index@(_ZN7cutlass9reference6device6kernel13TensorForEachINS1_6detail28TensorFillRandomGaussianFuncINS_12float_e4m3_tENS_6layout11ColumnMajorEEELi2ENS9_6ParamsEEEvNS_5CoordIXT0_EilEET1_)
        /*01d0*/ 	.word	0x00000088


	//----- nvinfo : EIATTR_MIN_STACK_SIZE
	.align		4
.L_100:
        /*01d4*/ 	.byte	0x04, 0x12
        /*01d6*/ 	.short	(.L_102 - .L_101)
	.align		4
.L_101:
        /*01d8*/ 	.word	index@(_ZN7cutlass9reference6device6kernel13TensorForEachINS1_6detail22TensorFillDiagonalFuncINS_12float_e4m3_tENS_6layout11ColumnMajorEEELi2ENS9_6ParamsEEEvNS_5CoordIXT0_EilEET1_)
        /*01dc*/ 	.word	0x00000000


	//----- nvinfo : EIATTR_MIN_STACK_SIZE
	.align		4
.L_102:
        /*01e0*/ 	.byte	0x04, 0x12
        /*01e2*/ 	.short	(.L_104 - .L_103)
	.align		4
.L_103:
        /*01e4*/ 	.word	index@(_ZN7cutlass9reference6device6kernel13TensorForEachINS1_6detail27TensorFillRandomUniformFuncINS_12float_e4m3_tENS_6layout11ColumnMajorEEELi2ENS9_6ParamsEEEvNS_5CoordIXT0_EilEET1_)
        /*01e8*/ 	.word	0x000000a8


	//----- nvinfo : EIATTR_MIN_STACK_SIZE
	.align		4
.L_104:
        /*01ec*/ 	.byte	0x04, 0x12
        /*01ee*/ 	.short	(.L_106 - .L_105)
	.align		4
.L_105:
        /*01f0*/ 	.word	index@(_ZN7cutlass9reference6device6kernel13TensorForEachINS1_6detail20TensorFillLinearFuncINS_12float_e4m3_tENS_6layout18PackedVectorLayoutEEELi1ENS9_6ParamsEEEvNS_5CoordIXT0_EilEET1_)
        /*01f4*/ 	.word	0x00000000


	//----- nvinfo : EIATTR_MIN_STACK_SIZE
	.align		4
.L_106:
        /*01f8*/ 	.byte	0x04, 0x12
        /*01fa*/ 	.short	(.L_108 - .L_107)
	.align		4
.L_107:
        /*01fc*/ 	.word	index@(_ZN7cutlass9reference6device6kernel13TensorForEachINS1_6detail28TensorFillRandomGaussianFuncINS_12float_e4m3_tENS_6layout8RowMajorEEELi2ENS9_6ParamsEEEvNS_5CoordIXT0_EilEET1_)
        /*0200*/ 	.word	0x00000088


	//----- nvinfo : EIATTR_MIN_STACK_SIZE
	.align		4
.L_108:
        /*0204*/ 	.byte	0x04, 0x12
        /*0206*/ 	.short	(.L_110 - .L_109)
	.align		4
.L_109:
        /*0208*/ 	.word	index@(_ZN7cutlass9reference6device6kernel13TensorForEachINS1_6detail22TensorFillDiagonalFuncINS_12float_e4m3_tENS_6layout8RowMajorEEELi2ENS9_6ParamsEEEvNS_5CoordIXT0_EilEET1_)
        /*020c*/ 	.word	0x00000000


	//----- nvinfo : EIATTR_MIN_STACK_SIZE
	.align		4
.L_110:
        /*0210*/ 	.byte	0x04, 0x12
        /*0212*/ 	.short	(.L_112 - .L_111)
	.align		4
.L_111:
        /*0214*/ 	.word	index@(_ZN7cutlass9reference6device6kernel13TensorForEachINS1_6detail27TensorFillRandomUniformFuncINS_12float_e4m3_tENS_6layout8RowMajorEEELi2ENS9_6ParamsEEEvNS_5CoordIXT0_EilEET1_)
        /*0218*/ 	.word	0x000000a8
.L_112:


//--------------------- .nv.compat                --------------------------
	.section	.nv.compat,"",@"SHT_CUDA_COMPAT_INFO"
	.align	4
        /*0000*/ 	.byte	0x02, 0x09, 0x01, 0x00, 0x02, 0x02, 0x04, 0x00, 0x02, 0x05, 0x05, 0x00, 0x03, 0x07, 0x01, 0x01
        /*0010*/ 	.byte	0x02, 0x03, 0x01, 0x00, 0x02, 0x06, 0x01, 0x00, 0x04, 0x0b, 0x08, 0x00, 0x00, 0x00, 0x00, 0x00
        /*0020*/ 	.byte	0x00, 0x00, 0x00, 0x00


//--------------------- .nv.info._ZN7cutlass9reference6device6kernel13TensorForEachINS1_6detail20TensorFillLinearFuncIfNS_6layout18PackedVectorLayoutEEELi1ENS8_6ParamsEEEvNS_5CoordIXT0_EilEET1_ --------------------------
	.section	.nv.info._ZN7cutlass9reference6device6kernel13TensorForEachINS1_6detail20TensorFillLinearFuncIfNS_6layout18PackedVectorLayoutEEELi1ENS8_6ParamsEEEvNS_5CoordIXT0_EilEET1_,"",@"SHT_CUDA_INFO"
	.sectionflags	@""
	.align	4


	//----- nvinfo : EIATTR_CUDA_API_VERSION
	.align		4
        /*0000*/ 	.byte	0x04, 0x37
        /*0002*/ 	.short	(.L_114 - .L_113)
.L_113:
        /*0004*/ 	.word	0x00000082


	//----- nvinfo : EIATTR_KPARAM_INFO
	.align		4
.L_114:
        /*0008*/ 	.byte	0x04, 0x17
        /*000a*/ 	.short	(.L_116 - .L_115)
.L_115:
        /*000c*/ 	.word	0x00000000
        /*0010*/ 	.short	0x0001
        /*0012*/ 	.short	0x0008
        /*0014*/ 	.byte	0x00, 0xf0, 0x61, 0x00


	//----- nvinfo : EIATTR_KPARAM_INFO
	.align		4
.L_116:
        /*0018*/ 	.byte	0x04, 0x17
        /*001a*/ 	.short	(.L_118 - .L_117)
.L_117:
        /*001c*/ 	.word	0x00000000
        /*0020*/ 	.short	0x0000
        /*0022*/ 	.short	0x0000
        /*0024*/ 	.byte	0x00, 0xf0, 0x11, 0x00


	//----- nvinfo : EIATTR_SPARSE_MMA_MASK
	.align		4
.L_118:
        /*0028*/ 	.byte	0x03, 0x50
        /*002a*/ 	.short	0x0000


	//----- nvinfo : EIATTR_MAXREG_COUNT
	.align		4
        /*002c*/ 	.byte	0x03, 0x1b
        /*002e*/ 	.short	0x00ff


	//----- nvinfo : EIATTR_MERCURY_ISA_VERSION
	.align		4
        /*0030*/ 	.byte	0x03, 0x5f
        /*0032*/ 	.short	0x0101


	//----- nvinfo : EIATTR_EXIT_INSTR_OFFSETS
	.align		4
        /*0034*/ 	.byte	0x04, 0x1c
        /*0036*/ 	.short	(.L_120 - .L_119)


	//   ....[0]....
.L_119:
        /*0038*/ 	.word	0x000000a0


	//   ....[1]....
        /*003c*/ 	.word	0x00000250


	//----- nvinfo : EIATTR_CRS_STACK_SIZE
	.align		4
.L_120:
        /*0040*/ 	.byte	0x04, 0x1e
        /*0042*/ 	.short	(.L_122 - .L_121)
.L_121:
        /*0044*/ 	.word	0x00000000


	//----- nvinfo : EIATTR_CBANK_PARAM_SIZE
	.align		4
.L_122:
        /*0048*/ 	.byte	0x03, 0x19
        /*004a*/ 	.short	0x0020


	//----- nvinfo : EIATTR_PARAM_CBANK
	.align		4
        /*004c*/ 	.byte	0x04, 0x0a
        /*004e*/ 	.short	(.L_124 - .L_123)
	.align		4
.L_123:
        /*0050*/ 	.word	index@(.nv.constant0._ZN7cutlass9reference6device6kernel13TensorForEachINS1_6detail20TensorFillLinearFuncIfNS_6layout18PackedVectorLayoutEEELi1ENS8_6ParamsEEEvNS_5CoordIXT0_EilEET1_)
        /*0054*/ 	.short	0x0210
        /*0056*/ 	.short	0x0020


	//----- nvinfo : EIATTR_SW_WAR
	.align		4
.L_124:
        /*0058*/ 	.byte	0x04, 0x36
        /*005a*/ 	.short	(.L_126 - .L_125)
.L_125:
        /*005c*/ 	.word	0x00000008
.L_126:


//--------------------- .nv.info._ZN7cutlass9reference6device6kernel13TensorForEachINS1_6detail28TensorFillRandomGaussianFuncIfNS_6layout18PackedVectorLayoutEEELi1ENS8_6ParamsEEEvNS_5CoordIXT0_EilEET1_ --------------------------
	.section	.nv.info._ZN7cutlass9reference6device6kernel13TensorForEachINS1_6detail28TensorFillRandomGaussianFuncIfNS_6layout18PackedVectorLayoutEEELi1ENS8_6ParamsEEEvNS_5CoordIXT0_EilEET1_,"",@"SHT_CUDA_INFO"
	.sectionflags	@""
	.align	4


	//----- nvinfo : EIATTR_CUDA_API_VERSION
	.align		4
        /*0000*/ 	.byte	0x04, 0x37
        /*0002*/ 	.short	(.L_128 - .L_127)
.L_127:
        /*0004*/ 	.word	0x00000082


	//----- nvinfo : EIATTR_KPARAM_INFO
	.align		4
.L_128:
        /*0008*/ 	.byte	0x04, 0x17
        /*000a*/ 	.short	(.L_130 - .L_129)
.L_129:
        /*000c*/ 	.word	0x00000000
        /*0010*/ 	.short	0x0001
        /*0012*/ 	.short	0x0008
        /*0014*/ 	.byte	0x00, 0xf0, 0xc1, 0x00


	//----- nvinfo : EIATTR_KPARAM_INFO
	.align		4
.L_130:
        /*0018*/ 	.byte	0x04, 0x17
        /*001a*/ 	.short	(.L_132 - .L_131)
.L_131:
        /*001c*/ 	.word	0x00000000
        /*0020*/ 	.short	0x0000
        /*0022*/ 	.short	0x0000
        /*0024*/ 	.byte	0x00, 0xf0, 0x11, 0x00


	//----- nvinfo : EIATTR_SPARSE_MMA_MASK
	.align		4
.L_132:
        /*0028*/ 	.byte	0x03, 0x50
        /*002a*/ 	.short	0x0000


	//----- nvinfo : EIATTR_MAXREG_COUNT
	.align		4
        /*002c*/ 	.byte	0x03, 0x1b
        /*002e*/ 	.short	0x00ff


	//----- nvinfo : EIATTR_MERCURY_ISA_VERSION
	.align		4
        /*0030*/ 	.byte	0x03, 0x5f
        /*0032*/ 	.short	0x0101


	//----- nvinfo : EIATTR_EXIT_INSTR_OFFSETS
	.align		4
        /*0034*/ 	.byte	0x04, 0x1c
        /*0036*/ 	.short	(.L_134 - .L_133)


	//   ....[0]....
.L_133:
        /*0038*/ 	.word	0x00001320


	//   ....[1]....
        /*003c*/ 	.word	0x00001ed0


	//----- nvinfo : EIATTR_CRS_STACK_SIZE
	.align		4
.L_134:
        /*0040*/ 	.byte	0x04, 0x1e
        /*0042*/ 	.short	(.L_136 - .L_135)
.L_135:
        /*0044*/ 	.word	0x00000000


	//----- nvinfo : EIATTR_CBANK_PARAM_SIZE
	.align		4
.L_136:
        /*0048*/ 	.byte	0x03, 0x19
        /*004a*/ 	.short	0x0038


	//----- nvinfo : EIATTR_PARAM_CBANK
	.align		4
        /*004c*/ 	.byte	0x04, 0x0a
        /*004e*/ 	.short	(.L_138 - .L_137)
	.align		4
.L_137:
        /*0050*/ 	.word	index@(.nv.constant0._ZN7cutlass9reference6device6kernel13TensorForEachINS1_6detail28TensorFillRandomGaussianFuncIfNS_6layout18PackedVectorLayoutEEELi1ENS8_6ParamsEEEvNS_5CoordIXT0_EilEET1_)
        /*0054*/ 	.short	0x0210
        /*0056*/ 	.short	0x0038


	//----- nvinfo : EIATTR_SW_WAR
	.align		4
.L_138:
        /*0058*/ 	.byte	0x04, 0x36
        /*005a*/ 	.short	(.L_140 - .L_139)
.L_139:
        /*005c*/ 	.word	0x00000008
.L_140:


//--------------------- .nv.info._ZN7cutlass9reference6device6kernel13TensorForEachINS1_6detail22TensorFillDiagonalFuncIfNS_6layout18PackedVectorLayoutEEELi1ENS8_6ParamsEEEvNS_5CoordIXT0_EilEET1_ --------------------------
	.section	.nv.info._ZN7cutlass9reference6device6kernel13TensorForEachINS1_6detail22TensorFillDiagonalFuncIfNS_6layout18PackedVectorLayoutEEELi1ENS8_6ParamsEEEvNS_5CoordIXT0_EilEET1_,"",@"SHT_CUDA_INFO"
	.sectionflags	@""
	.align	4


	//----- nvinfo : EIATTR_CUDA_API_VERSION
	.align		4
        /*0000*/ 	.byte	0x04, 0x37
        /*0002*/ 	.short	(.L_142 - .L_141)
.L_141:
        /*0004*/ 	.word	0x00000082


	//----- nvinfo : EIATTR_KPARAM_INFO
	.align		4
.L_142:
        /*0008*/ 	.byte	0x04, 0x17
        /*000a*/ 	.short	(.L_144 - .L_143)
.L_143:
        /*000c*/ 	.word	0x00000000
        /*0010*/ 	.short	0x0001
        /*0012*/ 	.short	0x0008
        /*0014*/ 	.byte	0x00, 0xf0, 0x61, 0x00


	//----- nvinfo : EIATTR_KPARAM_INFO
	.align		4
.L_144:
        /*0018*/ 	.byte	0x04, 0x17
        /*001a*/ 	.short	(.L_146 - .L_145)
.L_145:
        /*001c*/ 	.word	0x00000000
        /*0020*/ 	.short	0x0000
        /*0022*/ 	.short	0x0000
        /*0024*/ 	.byte	0x00, 0xf0, 0x11, 0x00


	//----- nvinfo : EIATTR_SPARSE_MMA_MASK
	.align		4
.L_146:
        /*0028*/ 	.byte	0x03, 0x50
        /*002a*/ 	.short	0x0000


	//----- nvinfo : EIATTR_MAXREG_COUNT
	.align		4
        /*002c*/ 	.byte	0x03, 0x1b
        /*002e*/ 	.short	0x00ff


	//----- nvinfo : EIATTR_MERCURY_ISA_VERSION
	.align		4
        /*0030*/ 	.byte	0x03, 0x5f
        /*0032*/ 	.short	0x0101


	//----- nvinfo : EIATTR_EXIT_INSTR_OFFSETS
	.align		4
        /*0034*/ 	.byte	0x04, 0x1c
        /*0036*/ 	.short	(.L_148 - .L_147)


	//   ....[0]....
.L_147:
        /*0038*/ 	.word	0x000000a0


	//   ....[1]....
        /*003c*/ 	.word	0x00000210


	//----- nvinfo : EIATTR_CRS_STACK_SIZE
	.align		4
.L_148:
        /*0040*/ 	.byte	0x04, 0x1e
        /*0042*/ 	.short	(.L_150 - .L_149)
.L_149:
        /*0044*/ 	.word	0x00000000


	//----- nvinfo : EIATTR_CBANK_PARAM_SIZE
	.align		4
.L_150:
        /*0048*/ 	.byte	0x03, 0x19
        /*004a*/ 	.short	0x0020


	//----- nvinfo : EIATTR_PARAM_CBANK
	.align		4
        /*004c*/ 	.byte	0x04, 0x0a
        /*004e*/ 	.short	(.L_152 - .L_151)
	.align		4
.L_151:
        /*0050*/ 	.word	index@(.nv.constant0._ZN7cutlass9reference6device6kernel13TensorForEachINS1_6detail22TensorFillDiagonalFuncIfNS_6layout18PackedVectorLayoutEEELi1ENS8_6ParamsEEEvNS_5CoordIXT0_EilEET1_)
        /*0054*/ 	.short	0x0210
        /*0056*/ 	.short	0x0020


	//----- nvinfo : EIATTR_SW_WAR
	.align		4
.L_152:
        /*0058*/ 	.byte	0x04, 0x36
        /*005a*/ 	.short	(.L_154 - .L_153)
.L_153:
        /*005c*/ 	.word	0x00000008
.L_154:


//--------------------- .nv.info._ZN7cutlass9reference6device6kernel13TensorForEachINS1_6detail27TensorFillRandomUniformFuncIfNS_6layout18PackedVectorLayoutEEELi1ENS8_6ParamsEEEvNS_5CoordIXT0_EilEET1_ --------------------------
	.section	.nv.info._ZN7cutlass9reference6device6kernel13TensorForEachINS1_6detail27TensorFillRandomUniformFuncIfNS_6layout18PackedVectorLayoutEEELi1ENS8_6ParamsEEEvNS_5CoordIXT0_EilEET1_,"",@"SHT_CUDA_INFO"
	.sectionflags	@""
	.align	4


	//----- nvinfo : EIATTR_CUDA_API_VERSION
	.align		4
        /*0000*/ 	.byte	0x04, 0x37
        /*0002*/ 	.short	(.L_156 - .L_155)
.L_155:
        /*0004*/ 	.word	0x00000082


	//----- nvinfo : EIATTR_KPARAM_INFO
	.align		4
.L_156:
        /*0008*/ 	.byte	0x04, 0x17
        /*000a*/ 	.short	(.L_158 - .L_157)
.L_157:
        /*000c*/ 	.word	0x00000000
        /*0010*/ 	.short	0x0001
        /*0012*/ 	.short	0x0008
        /*0014*/ 	.byte	0x00, 0xf0, 0x01, 0x01


	//----- nvinfo : EIATTR_KPARAM_INFO
	.align		4
.L_158:
        /*0018*/ 	.byte	0x04, 0x17
        /*001a*/ 	.short	(.L_160 - .L_159)
.L_159:
        /*001c*/ 	.word	0x00000000
        /*0020*/ 	.short	0x0000
        /*0022*/ 	.short	0x0000
        /*0024*/ 	.byte	0x00, 0xf0, 0x11, 0x00


	//----- nvinfo : EIATTR_SPARSE_MMA_MASK
	.align		4
.L_160:
        /*0028*/ 	.byte	0x03, 0x50
        /*002a*/ 	.short	0x0000


	//----- nvinfo : EIATTR_MAXREG_COUNT
	.align		4
        /*002c*/ 	.byte	0x03, 0x1b
        /*002e*/ 	.short	0x00ff


	//----- nvinfo : EIATTR_MERCURY_ISA_VERSION
	.align		4
        /*0030*/ 	.byte	0x03, 0x5f
        /*0032*/ 	.short	0x0101


	//----- nvinfo : EIATTR_EXIT_INSTR_OFFSETS
	.align		4
        /*0034*/ 	.byte	0x04, 0x1c
        /*0036*/ 	.short	(.L_162 - .L_161)


	//   ....[0]....
.L_161:
        /*0038*/ 	.word	0x000013f0


	//   ....[1]....
        /*003c*/ 	.word	0x00001df0


	//----- nvinfo : EIATTR_CRS_STACK_SIZE
	.align		4
.L_162:
        /*0040*/ 	.byte	0x04, 0x1e
        /*0042*/ 	.short	(.L_164 - .L_163)
.L_163:
        /*0044*/ 	.word	0x00000000


	//----- nvinfo : EIATTR_CBANK_PARAM_SIZE
	.align		4
.L_164:
        /*0048*/ 	.byte	0x03, 0x19
        /*004a*/ 	.short	0x0048


	//----- nvinfo : EIATTR_PARAM_CBANK
	.align		4
        /*004c*/ 	.byte	0x04, 0x0a
        /*004e*/ 	.short	(.L_166 - .L_165)
	.align		4
.L_165:
        /*0050*/ 	.word	index@(.nv.constant0._ZN7cutlass9reference6device6kernel13TensorForEachINS1_6detail27TensorFillRandomUniformFuncIfNS_6layout18PackedVectorLayoutEEELi1ENS8_6ParamsEEEvNS_5CoordIXT0_EilEET1_)
        /*0054*/ 	.short	0x0210
        /*0056*/ 	.short	0x0048


	//----- nvinfo : EIATTR_SW_WAR
	.align		4
.L_166:
        /*0058*/ 	.byte	0x04, 0x36
        /*005a*/ 	.short	(.L_168 - .L_167)
.L_167:
        /*005c*/ 	.word	0x00000008
.L_168:


//--------------------- .nv.info._ZN7cutlass9reference6device6kernel13TensorForEachINS1_6detail28TensorFillRandomGaussianFuncINS_12float_e4m3_tENS_6layout11ColumnMajorEEELi2ENS9_6ParamsEEEvNS_5CoordIXT0_EilEET1_ --------------------------
	.section	.nv.info._ZN7cutlass9reference6device6kernel13TensorForEachINS1_6detail28TensorFillRandomGaussianFuncINS_12float_e4m3_tENS_6layout11ColumnMajorEEELi2ENS9_6ParamsEEEvNS_5CoordIXT0_EilEET1_,"",@"SHT_CUDA_INFO"
	.sectionflags	@""
	.align	4


	//----- nvinfo : EIATTR_CUDA_API_VERSION
	.align		4
        /*0000*/ 	.byte	0x04, 0x37
        /*0002*/ 	.short	(.L_170 - .L_169)
.L_169:
        /*0004*/ 	.word	0x00000082


	//----- nvinfo : EIATTR_KPARAM_INFO
	.align		4
.L_170:
        /*0008*/ 	.byte	0x04, 0x17
        /*000a*/ 	.short	(.L_172 - .L_171)
.L_171:
        /*000c*/ 	.word	0x00000000
        /*0010*/ 	.short	0x0001
        /*0012*/ 	.short	0x0008
        /*0014*/ 	.byte	0x00, 0xf0, 0xe1, 0x00


	//----- nvinfo : EIATTR_KPARAM_INFO
	.align		4
.L_172:
        /*0018*/ 	.byte	0x04, 0x17
        /*001a*/ 	.short	(.L_174 - .L_173)
.L_173:
        /*001c*/ 	.word	0x00000000
        /*0020*/ 	.short	0x0000
        /*0022*/ 	.short	0x0000
        /*0024*/ 	.byte	0x00, 0xf0, 0x21, 0x00


	//----- nvinfo : EIATTR_SPARSE_MMA_MASK
	.align		4
.L_174:
        /*0028*/ 	.byte	0x03, 0x50
        /*002a*/ 	.short	0x0000


	//----- nvinfo : EIATTR_MAXREG_COUNT
	.align		4
        /*002c*/ 	.byte	0x03, 0x1b
        /*002e*/ 	.short	0x00ff


	//----- nvinfo : EIATTR_MERCURY_ISA_VERSION
	.align		4
        /*0030*/ 	.byte	0x03, 0x5f
        /*0032*/ 	.short	0x0101


	//----- nvinfo : EIATTR_EXIT_INSTR_OFFSETS
	.align		4
        /*0034*/ 	.byte	0x04, 0x1c
        /*0036*/ 	.short	(.L_176 - .L_175)


	//   ....[0]....
.L_175:
        /*0038*/ 	.word	0x00001320


	//   ....[1]....
        /*003c*/ 	.word	0x00002170


	//----- nvinfo : EIATTR_CRS_STACK_SIZE
	.align		4
.L_176:
        /*0040*/ 	.byte	0x04, 0x1e
        /*0042*/ 	.short	(.L_178 - .L_177)
.L_177:
        /*0044*/ 	.word	0x00000000


	//----- nvinfo : EIATTR_CBANK_PARAM_SIZE
	.align		4
.L_178:
        /*0048*/ 	.byte	0x03, 0x19
        /*004a*/ 	.short	0x0040


	//----- nvinfo : EIATTR_PARAM_CBANK
	.align		4
        /*004c*/ 	.byte	0x04, 0x0a
        /*004e*/ 	.short	(.L_180 - .L_179)
	.align		4
.L_179:
        /*0050*/ 	.word	index@(.nv.constant0._ZN7cutlass9reference6device6kernel13TensorForEachINS1_6detail28TensorFillRandomGaussianFuncINS_12float_e4m3_tENS_6layout11ColumnMajorEEELi2ENS9_6ParamsEEEvNS_5CoordIXT0_EilEET1_)
        /*0054*/ 	.short	0x0210
        /*0056*/ 	.short	0x0040


	//----- nvinfo : EIATTR_SW_WAR
	.align		4
.L_180:
        /*0058*/ 	.byte	0x04, 0x36
        /*005a*/ 	.short	(.L_182 - .L_181)
.L_181:
        /*005c*/ 	.word	0x00000008
.L_182:


//--------------------- .nv.info._ZN7cutlass9reference6device6kernel13TensorForEachINS1_6detail22TensorFillDiagonalFuncINS_12float_e4m3_tENS_6layout11ColumnMajorEEELi2ENS9_6ParamsEEEvNS_5CoordIXT0_EilEET1_ --------------------------
	.section	.nv.info._ZN7cutlass9reference6device6kernel13TensorForEachINS1_6detail22TensorFillDiagonalFuncINS_12float_e4m3_tENS_6layout11ColumnMajorEEELi2ENS9_6ParamsEEEvNS_5CoordIXT0_EilEET1_,"",@"SHT_CUDA_INFO"
	.sectionflags	@""
	.align	4


	//----- nvinfo : EIATTR_CUDA_API_VERSION
	.align		4
        /*0000*/ 	.byte	0x04, 0x37
        /*0002*/ 	.short	(.L_184 - .L_183)
.L_183:
        /*0004*/ 	.word	0x00000082


	//----- nvinfo : EIATTR_KPARAM_INFO
	.align		4
.L_184:
        /*0008*/ 	.byte	0x04, 0x17
        /*000a*/ 	.short	(.L_186 - .L_185)
.L_185:
        /*000c*/ 	.word	0x00000000
        /*0010*/ 	.short	0x0001
        /*0012*/ 	.short	0x0008
        /*0014*/ 	.byte	0x00, 0xf0, 0x81, 0x00


	//----- nvinfo : EIATTR_KPARAM_INFO
	.align		4
.L_186:
        /*0018*/ 	.byte	0x04, 0x17
        /*001a*/ 	.short	(.L_188 - .L_187)
.L_187:
        /*001c*/ 	.word	0x00000000
        /*0020*/ 	.short	0x0000
        /*0022*/ 	.short	0x0000
        /*0024*/ 	.byte	0x00, 0xf0, 0x21, 0x00


	//----- nvinfo : EIATTR_SPARSE_MMA_MASK
	.align		4
.L_188:
        /*0028*/ 	.byte	0x03, 0x50
        /*002a*/ 	.short	0x0000


	//----- nvinfo : EIATTR_MAXREG_COUNT
	.align		4
        /*002c*/ 	.byte	0x03, 0x1b
        /*002e*/ 	.short	0x00ff


	//----- nvinfo : EIATTR_MERCURY_ISA_VERSION
	.align		4
        /*0030*/ 	.byte	0x03, 0x5f
        /*0032*/ 	.short	0x0101


	//----- nvinfo : EIATTR_EXIT_INSTR_OFFSETS
	.align		4
        /*0034*/ 	.byte	0x04, 0x1c
        /*0036*/ 	.short	(.L_190 - .L_189)


	//   ....[0]....
.L_189:
        /*0038*/ 	.word	0x000000a0


	//   ....[1]....
        /*003c*/ 	.word	0x000004d0


	//----- nvinfo : EIATTR_CRS_STACK_SIZE
	.align		4
.L_190:
        /*0040*/ 	.byte	0x04, 0x1e
        /*0042*/ 	.short	(.L_192 - .L_191)
.L_191:
        /*0044*/ 	.word	0x00000000


	//----- nvinfo : EIATTR_CBANK_PARAM_SIZE
	.align		4
.L_192:
        /*0048*/ 	.byte	0x03, 0x19
        /*004a*/ 	.short	0x0028


	//----- nvinfo : EIATTR_PARAM_CBANK
	.align		4
        /*004c*/ 	.byte	0x04, 0x0a
        /*004e*/ 	.short	(.L_194 - .L_193)
	.align		4
.L_193:
        /*0050*/ 	.word	index@(.nv.constant0._ZN7cutlass9reference6device6kernel13TensorForEachINS1_6detail22TensorFillDiagonalFuncINS_12float_e4m3_tENS_6layout11ColumnMajorEEELi2ENS9_6ParamsEEEvNS_5CoordIXT0_EilEET1_)
        /*0054*/ 	.short	0x0210
        /*0056*/ 	.short	0x0028


	//----- nvinfo : EIATTR_SW_WAR
	.align		4
.L_194:
        /*0058*/ 	.byte	0x04, 0x36
        /*005a*/ 	.short	(.L_196 - .L_195)
.L_195:
        /*005c*/ 	.word	0x00000008
.L_196:


//--------------------- .nv.info._ZN7cutlass9reference6device6kernel13TensorForEachINS1_6detail27TensorFillRandomUniformFuncINS_12float_e4m3_tENS_6layout11ColumnMajorEEELi2ENS9_6ParamsEEEvNS_5CoordIXT0_EilEET1_ --------------------------
	.section	.nv.info._ZN7cutlass9reference6device6kernel13TensorForEachINS1_6detail27TensorFillRandomUniformFuncINS_12float_e4m3_tENS_6layout11ColumnMajorEEELi2ENS9_6ParamsEEEvNS_5CoordIXT0_EilEET1_,"",@"SHT_CUDA_INFO"
	.sectionflags	@""
	.align	4


	//----- nvinfo : EIATTR_CUDA_API_VERSION
	.align		4
        /*0000*/ 	.byte	0x04, 0x37
        /*0002*/ 	.short	(.L_198 - .L_197)
.L_197:
        /*0004*/ 	.word	0x00000082


	//----- nvinfo : EIATTR_KPARAM_INFO
	.align		4
.L_198:
        /*0008*/ 	.byte	0x04, 0x17
        /*000a*/ 	.short	(.L_200 - .L_199)
.L_199:
        /*000c*/ 	.word	0x00000000
        /*0010*/ 	.short	0x0001
        /*0012*/ 	.short	0x0008
        /*0014*/ 	.byte	0x00, 0xf0, 0x21, 0x01


	//----- nvinfo : EIATTR_KPARAM_INFO
	.align		4
.L_200:
        /*0018*/ 	.byte	0x04, 0x17
        /*001a*/ 	.short	(.L_202 - .L_201)
.L_201:
        /*001c*/ 	.word	0x00000000
        /*0020*/ 	.short	0x0000
        /*0022*/ 	.short	0x0000
        /*0024*/ 	.byte	0x00, 0xf0, 0x21, 0x00


	//----- nvinfo : EIATTR_SPARSE_MMA_MASK
	.align		4
.L_202:
        /*0028*/ 	.byte	0x03, 0x50
        /*002a*/ 	.short	0x0000


	//----- nvinfo : EIATTR_MAXREG_COUNT
	.align		4
        /*002c*/ 	.byte	0x03, 0x1b
        /*002e*/ 	.short	0x00ff


	//----- nvinfo : EIATTR_MERCURY_ISA_VERSION
	.align		4
        /*0030*/ 	.byte	0x03, 0x5f
        /*0032*/ 	.short	0x0101


	//----- nvinfo : EIATTR_EXIT_INSTR_OFFSETS
	.align		4
        /*0034*/ 	.byte	0x04, 0x1c
        /*0036*/ 	.short	(.L_204 - .L_203)


	//   ....[0]....
.L_203:
        /*0038*/ 	.word	0x000013f0


	//   ....[1]....
        /*003c*/ 	.word	0x00002090


	//----- nvinfo : EIATTR_CRS_STACK_SIZE
	.align		4
.L_204:
        /*0040*/ 	.byte	0x04, 0x1e
        /*0042*/ 	.short	(.L_206 - .L_205)
.L_205:
        /*0044*/ 	.word	0x00000000


	//----- nvinfo : EIATTR_CBANK_PARAM_SIZE
	.align		4
.L_206:
        /*0048*/ 	.byte	0x03, 0x19
        /*004a*/ 	.short	0x0050


	//----- nvinfo : EIATTR_PARAM_CBANK
	.align		4
        /*004c*/ 	.byte	0x04, 0x0a
        /*004e*/ 	.short	(.L_208 - .L_207)
	.align		4
.L_207:
        /*0050*/ 	.word	index@(.nv.constant0._ZN7cutlass9reference6device6kernel13TensorForEachINS1_6detail27TensorFillRandomUniformFuncINS_12float_e4m3_tENS_6layout11ColumnMajorEEELi2ENS9_6ParamsEEEvNS_5CoordIXT0_EilEET1_)
        /*0054*/ 	.short	0x0210
        /*0056*/ 	.short	0x0050


	//----- nvinfo : EIATTR_SW_WAR
	.align		4
.L_208:
        /*0058*/ 	.byte	0x04, 0x36
        /*005a*/ 	.short	(.L_210 - .L_209)
.L_209:
        /*005c*/ 	.word	0x00000008
.L_210:


//--------------------- .nv.info._ZN7cutlass9reference6device6kernel13TensorForEachINS1_6detail20TensorFillLinearFuncINS_12float_e4m3_tENS_6layout18PackedVectorLayoutEEELi1ENS9_6ParamsEEEvNS_5CoordIXT0_EilEET1_ --------------------------
	.section	.nv.info._ZN7cutlass9reference6device6kernel13TensorForEachINS1_6detail20TensorFillLinearFuncINS_12float_e4m3_tENS_6layout18PackedVectorLayoutEEELi1ENS9_6ParamsEEEvNS_5CoordIXT0_EilEET1_,"",@"SHT_CUDA_INFO"
	.sectionflags	@""
	.align	4


	//----- nvinfo : EIATTR_CUDA_API_VERSION
	.align		4
        /*0000*/ 	.byte	0x04, 0x37
        /*0002*/ 	.short	(.L_212 - .L_211)
.L_211:
        /*0004*/ 	.word	0x00000082


	//----- nvinfo : EIATTR_KPARAM_INFO
	.align		4
.L_212:
        /*0008*/ 	.byte	0x04, 0x17
        /*000a*/ 	.short	(.L_214 - .L_213)
.L_213:
        /*000c*/ 	.word	0x00000000
        /*0010*/ 	.short	0x0001
        /*0012*/ 	.short	0x0008
        /*0014*/ 	.byte	0x00, 0xf0, 0x61, 0x00


	//----- nvinfo : EIATTR_KPARAM_INFO
	.align		4
.L_214:
        /*0018*/ 	.byte	0x04, 0x17
        /*001a*/ 	.short	(.L_216 - .L_215)
.L_215:
        /*001c*/ 	.word	0x00000000
        /*0020*/ 	.short	0x0000
        /*0022*/ 	.short	0x0000
        /*0024*/ 	.byte	0x00, 0xf0, 0x11, 0x00


	//----- nvinfo : EIATTR_SPARSE_MMA_MASK
	.align		4
.L_216:
        /*0028*/ 	.byte	0x03, 0x50
        /*002a*/ 	.short	0x0000


	//----- nvinfo : EIATTR_MAXREG_COUNT
	.align		4
        /*002c*/ 	.byte	0x03, 0x1b
        /*002e*/ 	.short	0x00ff


	//----- nvinfo : EIATTR_MERCURY_ISA_VERSION
	.align		4
        /*0030*/ 	.byte	0x03, 0x5f
        /*0032*/ 	.short	0x0101


	//----- nvinfo : EIATTR_EXIT_INSTR_OFFSETS
	.align		4
        /*0034*/ 	.byte	0x04, 0x1c
        /*0036*/ 	.short	(.L_218 - .L_217)


	//   ....[0]....
.L_217:
        /*0038*/ 	.word	0x000000a0


	//   ....[1]....
        /*003c*/ 	.word	0x00000250


	//----- nvinfo : EIATTR_CRS_STACK_SIZE
	.align		4
.L_218:
        /*0040*/ 	.byte	0x04, 0x1e
        /*0042*/ 	.short	(.L_220 - .L_219)
.L_219:
        /*0044*/ 	.word	0x00000000


	//----- nvinfo : EIATTR_CBANK_PARAM_SIZE
	.align		4
.L_220:
        /*0048*/ 	.byte	0x03, 0x19
        /*004a*/ 	.short	0x0020


	//----- nvinfo : EIATTR_PARAM_CBANK
	.align		4
        /*004c*/ 	.byte	0x04, 0x0a
        /*004e*/ 	.short	(.L_222 - .L_221)
	.align		4
.L_221:
        /*0050*/ 	.word	index@(.nv.constant0._ZN7cutlass9reference6device6kernel13TensorForEachINS1_6detail20TensorFillLinearFuncINS_12float_e4m3_tENS_6layout18PackedVectorLayoutEEELi1ENS9_6ParamsEEEvNS_5CoordIXT0_EilEET1_)
        /*0054*/ 	.short	0x0210
        /*0056*/ 	.short	0x0020


	//----- nvinfo : EIATTR_SW_WAR
	.align		4
.L_222:
        /*0058*/ 	.byte	0x04, 0x36
        /*005a*/ 	.short	(.L_224 - .L_223)
.L_223:
        /*005c*/ 	.word	0x00000008
.L_224:


//--------------------- .nv.info._ZN7cutlass9reference6device6kernel13TensorForEachINS1_6detail28TensorFillRandomGaussianFuncINS_12float_e4m3_tENS_6layout8RowMajorEEELi2ENS9_6ParamsEEEvNS_5CoordIXT0_EilEET1_ --------------------------
	.section	.nv.info._ZN7cutlass9reference6device6kernel13TensorForEachINS1_6detail28TensorFillRandomGaussianFuncINS_12float_e4m3_tENS_6layout8RowMajorEEELi2ENS9_6ParamsEEEvNS_5CoordIXT0_EilEET1_,"",@"SHT_CUDA_INFO"
	.sectionflags	@""
	.align	4


	//----- nvinfo : EIATTR_CUDA_API_VERSION
	.align		4
        /*0000*/ 	.byte	0x04, 0x37
        /*0002*/ 	.short	(.L_226 - .L_225)
.L_225:
        /*0004*/ 	.word	0x00000082


	//----- nvinfo : EIATTR_KPARAM_INFO
	.align		4
.L_226:
        /*0008*/ 	.byte	0x04, 0x17
        /*000a*/ 	.short	(.L_228 - .L_227)
.L_227:
        /*000c*/ 	.word	0x00000000
        /*0010*/ 	.short	0x0001
        /*0012*/ 	.short	0x0008
        /*0014*/ 	.byte	0x00, 0xf0, 0xe1, 0x00


	//----- nvinfo : EIATTR_KPARAM_INFO
	.align		4
.L_228:
        /*0018*/ 	.byte	0x04, 0x17
        /*001a*/ 	.short	(.L_230 - .L_229)
.L_229:
        /*001c*/ 	.word	0x00000000
        /*0020*/ 	.short	0x0000
        /*0022*/ 	.short	0x0000
        /*0024*/ 	.byte	0x00, 0xf0, 0x21, 0x00


	//----- nvinfo : EIATTR_SPARSE_MMA_MASK
	.align		4
.L_230:
        /*0028*/ 	.byte	0x03, 0x50
        /*002a*/ 	.short	0x0000


	//----- nvinfo : EIATTR_MAXREG_COUNT
	.align		4
        /*002c*/ 	.byte	0x03, 0x1b
        /*002e*/ 	.short	0x00ff


	//----- nvinfo : EIATTR_MERCURY_ISA_VERSION
	.align		4
        /*0030*/ 	.byte	0x03, 0x5f
        /*0032*/ 	.short	0x0101


	//----- nvinfo : EIATTR_EXIT_INSTR_OFFSETS
	.align		4
        /*0034*/ 	.byte	0x04, 0x1c
        /*0036*/ 	.short	(.L_232 - .L_231)


	//   ....[0]....
.L_231:
        /*0038*/ 	.word	0x00001320


	//   ....[1]....
        /*003c*/ 	.word	0x00002170


	//----- nvinfo : EIATTR_CRS_STACK_SIZE
	.align		4
.L_232:
        /*0040*/ 	.byte	0x04, 0x1e
        /*0042*/ 	.short	(.L_234 - .L_233)
.L_233:
        /*0044*/ 	.word	0x00000000


	//----- nvinfo : EIATTR_CBANK_PARAM_SIZE
	.align		4
.L_234:
        /*0048*/ 	.byte	0x03, 0x19
        /*004a*/ 	.short	0x0040


	//----- nvinfo : EIATTR_PARAM_CBANK
	.align		4
        /*004c*/ 	.byte	0x04, 0x0a
        /*004e*/ 	.short	(.L_236 - .L_235)
	.align		4
.L_235:
        /*0050*/ 	.word	index@(.nv.constant0._ZN7cutlass9reference6device6kernel13TensorForEachINS1_6detail28TensorFillRandomGaussianFuncINS_12float_e4m3_tENS_6layout8RowMajorEEELi2ENS9_6ParamsEEEvNS_5CoordIXT0_EilEET1_)
        /*0054*/ 	.short	0x0210
        /*0056*/ 	.short	0x0040


	//----- nvinfo : EIATTR_SW_WAR
	.align		4
.L_236:
        /*0058*/ 	.byte	0x04, 0x36
        /*005a*/ 	.short	(.L_238 - .L_237)
.L_237:
        /*005c*/ 	.word	0x00000008
.L_238:


//--------------------- .nv.info._ZN7cutlass9reference6device6kernel13TensorForEachINS1_6detail22TensorFillDiagonalFuncINS_12float_e4m3_tENS_6layout8RowMajorEEELi2ENS9_6ParamsEEEvNS_5CoordIXT0_EilEET1_ --------------------------
	.section	.nv.info._ZN7cutlass9reference6device6kernel13TensorForEachINS1_6detail22TensorFillDiagonalFuncINS_12float_e4m3_tENS_6layout8RowMajorEEELi2ENS9_6ParamsEEEvNS_5CoordIXT0_EilEET1_,"",@"SHT_CUDA_INFO"
	.sectionflags	@""
	.align	4


	//----- nvinfo : EIATTR_CUDA_API_VERSION
	.align		4
        /*0000*/ 	.byte	0x04, 0x37
        /*0002*/ 	.short	(.L_240 - .L_239)
.L_239:
        /*0004*/ 	.word	0x00000082


	//----- nvinfo : EIATTR_KPARAM_INFO
	.align		4
.L_240:
        /*0008*/ 	.byte	0x04, 0x17
        /*000a*/ 	.short	(.L_242 - .L_241)
.L_241:
        /*000c*/ 	.word	0x00000000
        /*0010*/ 	.short	0x0001
        /*0012*/ 	.short	0x0008
        /*0014*/ 	.byte	0x00, 0xf0, 0x81, 0x00


	//----- nvinfo : EIATTR_KPARAM_INFO
	.align		4
.L_242:
        /*0018*/ 	.byte	0x04, 0x17
        /*001a*/ 	.short	(.L_244 - .L_243)
.L_243:
        /*001c*/ 	.word	0x00000000
        /*0020*/ 	.short	0x0000
        /*0022*/ 	.short	0x0000
        /*0024*/ 	.byte	0x00, 0xf0, 0x21, 0x00


	//----- nvinfo : EIATTR_SPARSE_MMA_MASK
	.align		4
.L_244:
        /*0028*/ 	.byte	0x03, 0x50
        /*002a*/ 	.short	0x0000


	//----- nvinfo : EIATTR_MAXREG_COUNT
	.align		4
        /*002c*/ 	.byte	0x03, 0x1b
        /*002e*/ 	.short	0x00ff


	//----- nvinfo : EIATTR_MERCURY_ISA_VERSION
	.align		4
        /*0030*/ 	.byte	0x03, 0x5f
        /*0032*/ 	.short	0x0101


	//----- nvinfo : EIATTR_EXIT_INSTR_OFFSETS
	.align		4
        /*0034*/ 	.byte	0x04, 0x1c
        /*0036*/ 	.short	(.L_246 - .L_245)


	//   ....[0]....
.L_245:
        /*0038*/ 	.word	0x000000a0


	//   ....[1]....
        /*003c*/ 	.word	0x000004d0


	//----- nvinfo : EIATTR_CRS_STACK_SIZE
	.align		4
.L_246:
        /*0040*/ 	.byte	0x04, 0x1e
        /*0042*/ 	.short	(.L_248 - .L_247)
.L_247:
        /*0044*/ 	.word	0x00000000


	//----- nvinfo : EIATTR_CBANK_PARAM_SIZE
	.align		4
.L_248:
        /*0048*/ 	.byte	0x03, 0x19
        /*004a*/ 	.short	0x0028


	//----- nvinfo : EIATTR_PARAM_CBANK
	.align		4
        /*004c*/ 	.byte	0x04, 0x0a
        /*004e*/ 	.short	(.L_250 - .L_249)
	.align		4
.L_249:
        /*0050*/ 	.word	index@(.nv.constant0._ZN7cutlass9reference6device6kernel13TensorForEachINS1_6detail22TensorFillDiagonalFuncINS_12float_e4m3_tENS_6layout8RowMajorEEELi2ENS9_6ParamsEEEvNS_5CoordIXT0_EilEET1_)
        /*0054*/ 	.short	0x0210
        /*0056*/ 	.short	0x0028


	//----- nvinfo : EIATTR_SW_WAR
	.align		4
.L_250:
        /*0058*/ 	.byte	0x04, 0x36
        /*005a*/ 	.short	(.L_252 - .L_251)
.L_251:
        /*005c*/ 	.word	0x00000008
.L_252:


//--------------------- .nv.info._ZN7cutlass9reference6device6kernel13TensorForEachINS1_6detail27TensorFillRandomUniformFuncINS_12float_e4m3_tENS_6layout8RowMajorEEELi2ENS9_6ParamsEEEvNS_5CoordIXT0_EilEET1_ --------------------------
	.section	.nv.info._ZN7cutlass9reference6device6kernel13TensorForEachINS1_6detail27TensorFillRandomUniformFuncINS_12float_e4m3_tENS_6layout8RowMajorEEELi2ENS9_6ParamsEEEvNS_5CoordIXT0_EilEET1_,"",@"SHT_CUDA_INFO"
	.sectionflags	@""
	.align	4


	//----- nvinfo : EIATTR_CUDA_API_VERSION
	.align		4
        /*0000*/ 	.byte	0x04, 0x37
        /*0002*/ 	.short	(.L_254 - .L_253)
.L_253:
        /*0004*/ 	.word	0x00000082


	//----- nvinfo : EIATTR_KPARAM_INFO
	.align		4
.L_254:
        /*0008*/ 	.byte	0x04, 0x17
        /*000a*/ 	.short	(.L_256 - .L_255)
.L_255:
        /*000c*/ 	.word	0x00000000
        /*0010*/ 	.short	0x0001
        /*0012*/ 	.short	0x0008
        /*0014*/ 	.byte	0x00, 0xf0, 0x21, 0x01


	//----- nvinfo : EIATTR_KPARAM_INFO
	.align		4
.L_256:
        /*0018*/ 	.byte	0x04, 0x17
        /*001a*/ 	.short	(.L_258 - .L_257)
.L_257:
        /*001c*/ 	.word	0x00000000
        /*0020*/ 	.short	0x0000
        /*0022*/ 	.short	0x0000
        /*0024*/ 	.byte	0x00, 0xf0, 0x21, 0x00


	//----- nvinfo : EIATTR_SPARSE_MMA_MASK
	.align		4
.L_258:
        /*0028*/ 	.byte	0x03, 0x50
        /*002a*/ 	.short	0x0000


	//----- nvinfo : EIATTR_MAXREG_COUNT
	.align		4
        /*002c*/ 	.byte	0x03, 0x1b
        /*002e*/ 	.short	0x00ff


	//----- nvinfo : EIATTR_MERCURY_ISA_VERSION
	.align		4
        /*0030*/ 	.byte	0x03, 0x5f
        /*0032*/ 	.short	0x0101


	//----- nvinfo : EIATTR_EXIT_INSTR_OFFSETS
	.align		4
        /*0034*/ 	.byte	0x04, 0x1c
        /*0036*/ 	.short	(.L_260 - .L_259)


	//   ....[0]....
.L_259:
        /*0038*/ 	.word	0x000013f0


	//   ....[1]....
        /*003c*/ 	.word	0x00002090


	//----- nvinfo : EIATTR_CRS_STACK_SIZE
	.align		4
.L_260:
        /*0040*/ 	.byte	0x04, 0x1e
        /*0042*/ 	.short	(.L_262 - .L_261)
.L_261:
        /*0044*/ 	.word	0x00000000


	//----- nvinfo : EIATTR_CBANK_PARAM_SIZE
	.align		4
.L_262:
        /*0048*/ 	.byte	0x03, 0x19
        /*004a*/ 	.short	0x0050


	//----- nvinfo : EIATTR_PARAM_CBANK
	.align		4
        /*004c*/ 	.byte	0x04, 0x0a
        /*004e*/ 	.short	(.L_264 - .L_263)
	.align		4
.L_263:
        /*0050*/ 	.word	index@(.nv.constant0._ZN7cutlass9reference6device6kernel13TensorForEachINS1_6detail27TensorFillRandomUniformFuncINS_12float_e4m3_tENS_6layout8RowMajorEEELi2ENS9_6ParamsEEEvNS_5CoordIXT0_EilEET1_)
        /*0054*/ 	.short	0x0210
        /*0056*/ 	.short	0x0050


	//----- nvinfo : EIATTR_SW_WAR
	.align		4
.L_264:
        /*0058*/ 	.byte	0x04, 0x36
        /*005a*/ 	.short	(.L_266 - .L_265)
.L_265:
        /*005c*/ 	.word	0x00000008
.L_266:


//--------------------- .nv.info._ZN7cutlass13device_kernelINS_4gemm6kernel13GemmUniversalIN4cute5tupleIJiiiiEEENS1_10collective13CollectiveMmaINS1_46MainloopSm90TmaGmmaWarpSpecializedBlockwiseFP8ILi3ENS5_IJNS4_1CILi1EEENSA_ILi2EEESB_EEENS1_47KernelTmaWarpSpecializedCooperativeFP8BlockwiseEEENS5_IJNSA_ILi256EEENSA_ILi128EEESH_EEENS_12float_e4m3_tENS5_IJNS5_IJlSB_lEEENS4_6LayoutINS5_IJNS5_IJSB_iEEENS5_IJSH_iEEEiEEENS5_IJNS5_IJNSA_ILi0EEESB_EEENS5_IJSP_iEEEiEEEEEEEESJ_NS5_IJSK_NSL_INS5_IJSN_SN_iEEENS5_IJSR_SQ_iEEEEEEEENS4_8TiledMMAINS4_8MMA_AtomIJNS4_4SM904GMMA31MMA_64x128x32_F32E4M3E4M3_SS_TNILNS12_7ScaleInE1ELS14_1EEEEEENSL_INS5_IJSC_SB_SB_EEENS5_IJSB_SP_SP_EEEEENS5_IJNS4_10UnderscoreES1A_S1A_EEEEENS4_23SM90_TMA_LOAD_MULTICASTENS4_14ComposedLayoutINS4_7SwizzleILi3ELi4ELi3EEENS4_18smem_ptr_flag_bitsILi8EEENSL_INS5_IJNSA_ILi8EEESH_EEENS5_IJSH_SB_EEEEEEEvNS4_8identityENS4_13SM90_TMA_LOADES1N_vS1O_EENS_8epilogue10collective18CollectiveEpilogueINS1R_22Sm90TmaWarpSpecializedILi2ELi2ELi64ELb0ELb1EEEJSI_NS5_IJSH_SH_EEEvSK_NS_10bfloat16_tESK_NS1R_6fusion15Sm90TreeVisitorINS1Y_12Sm90AccFetchEJEEES1P_NS1E_IS1G_NS1H_ILi16EEENSL_INS5_IJS1J_NSA_ILi64EEEEEENS5_IJS23_SB_EEEEEEENS4_17SM75_U32x4_LDSM_NENS4_14SM90_TMA_STOREES27_NS4_17SM90_U32x4_STSM_NENS4_9Copy_AtomIJS2A_NS_6half_tEEEEvEEEvvEEEEvNT_6ParamsE --------------------------
	.section	.nv.info._ZN7cutlass13device_kernelINS_4gemm6kernel13GemmUniversalIN4cute5tupleIJiiiiEEENS1_10collective13CollectiveMmaINS1_46MainloopSm90TmaGmmaWarpSpecializedBlockwiseFP8ILi3ENS5_IJNS4_1CILi1EEENSA_ILi2EEESB_EEENS1_47KernelTmaWarpSpecializedCooperativeFP8BlockwiseEEENS5_IJNSA_ILi256EEENSA_ILi128EEESH_EEENS_12float_e4m3_tENS5_IJNS5_IJlSB_lEEENS4_6LayoutINS5_IJNS5_IJSB_iEEENS5_IJSH_iEEEiEEENS5_IJNS5_IJNSA_ILi0EEESB_EEENS5_IJSP_iEEEiEEEEEEEESJ_NS5_IJSK_NSL_INS5_IJSN_SN_iEEENS5_IJSR_SQ_iEEEEEEEENS4_8TiledMMAINS4_8MMA_AtomIJNS4_4SM904GMMA31MMA_64x128x32_F32E4M3E4M3_SS_TNILNS12_7ScaleInE1ELS14_1EEEEEENSL_INS5_IJSC_SB_SB_EEENS5_IJSB_SP_SP_EEEEENS5_IJNS4_10UnderscoreES1A_S1A_EEEEENS4_23SM90_TMA_LOAD_MULTICASTENS4_14ComposedLayoutINS4_7SwizzleILi3ELi4ELi3EEENS4_18smem_ptr_flag_bitsILi8EEENSL_INS5_IJNSA_ILi8EEESH_EEENS5_IJSH_SB_EEEEEEEvNS4_8identityENS4_13SM90_TMA_LOADES1N_vS1O_EENS_8epilogue10collective18CollectiveEpilogueINS1R_22Sm90TmaWarpSpecializedILi2ELi2ELi64ELb0ELb1EEEJSI_NS5_IJSH_SH_EEEvSK_NS_10bfloat16_tESK_NS1R_6fusion15Sm90TreeVisitorINS1Y_12Sm90AccFetchEJEEES1P_NS1E_IS1G_NS1H_ILi16EEENSL_INS5_IJS1J_NSA_ILi64EEEEEENS5_IJS23_SB_EEEEEEENS4_17SM75_U32x4_LDSM_NENS4_14SM90_TMA_STOREES27_NS4_17SM90_U32x4_STSM_NENS4_9Copy_AtomIJS2A_NS_6half_tEEEEvEEEvvEEEEvNT_6ParamsE,"",@"SHT_CUDA_INFO"
	.sectionflags	@""
	.align	4


	//----- nvinfo : EIATTR_CUDA_API_VERSION
	.align		4
        /*0000*/ 	.byte	0x04, 0x37
        /*0002*/ 	.short	(.L_268 - .L_267)
.L_267:
        /*0004*/ 	.word	0x00000082


	//----- nvinfo : EIATTR_KPARAM_INFO
	.align		4
.L_268:
        /*0008*/ 	.byte	0x04, 0x17
        /*000a*/ 	.short	(.L_270 - .L_269)
.L_269:
        /*000c*/ 	.word	0x00000000
        /*0010*/ 	.short	0x0000
        /*0012*/ 	.short	0x0070
        /*0014*/ 	.byte	0x00, 0xf0, 0x01, 0x20


	//----- nvinfo : EIATTR_SPARSE_MMA_MASK
	.align		4
.L_270:
        /*0018*/ 	.byte	0x03, 0x50
        /*001a*/ 	.short	0x0000


	//----- nvinfo : EIATTR_MAXREG_COUNT
	.align		4
        /*001c*/ 	.byte	0x03, 0x1b
        /*001e*/ 	.short	0x00a8


	//----- nvinfo : EIATTR_NUM_BARRIERS
	.align		4
        /*0020*/ 	.byte	0x02, 0x4c
        /*0022*/ 	.byte	0x02
	.zero		1


	//----- nvinfo : EIATTR_EXTERNS
	.align		4
        /*0024*/ 	.byte	0x04, 0x0f
        /*0026*/ 	.short	(.L_272 - .L_271)


	//   ....[0]....
	.align		4
.L_271:
        /*0028*/ 	.word	index@(__assertfail)


	//----- nvinfo : EIATTR_MERCURY_ISA_VERSION
	.align		4
.L_272:
        /*002c*/ 	.byte	0x03, 0x5f
        /*002e*/ 	.short	0x0101


	//----- nvinfo : EIATTR_INT_WARP_WIDE_INSTR_OFFSETS
	.align		4
        /*0030*/ 	.byte	0x04, 0x31
        /*0032*/ 	.short	(.L_274 - .L_273)


	//   ....[0]....
.L_273:
        /*0034*/ 	.word	0x00000800


	//   ....[1]....
        /*0038*/ 	.word	0x00000810


	//   ....[2]....
        /*003c*/ 	.word	0x00000880


	//----- nvinfo : EIATTR_COOP_GROUP_MASK_REGIDS
	.align		4
.L_274:
        /*0040*/ 	.byte	0x04, 0x29
        /*0042*/ 	.short	(.L_276 - .L_275)


	//   ....[0]....
.L_275:
        /*0044*/ 	.word	0xffffffff


	//   ....[1]....
        /*0048*/ 	.word	0xffffffff


	//   ....[2]....
        /*004c*/ 	.word	0xffffffff


	//   ....[3]....
        /*0050*/ 	.word	0xffffffff


	//   ....[4]....
        /*0054*/ 	.word	0xffffffff


	//   ....[5]....
        /*0058*/ 	.word	0xffffffff


	//   ....[6]....
        /*005c*/ 	.word	0xffffffff


	//----- nvinfo : EIATTR_COOP_GROUP_INSTR_OFFSETS
	.align		4
.L_276:
        /*0060*/ 	.byte	0x04, 0x28
        /*0062*/ 	.short	(.L_278 - .L_277)


	//   ....[0]....
.L_277:
        /*0064*/ 	.word	0x00000060


	//   ....[1]....
        /*0068*/ 	.word	0x00000070


	//   ....[2]....
        /*006c*/ 	.word	0x00000190


	//   ....[3]....
        /*0070*/ 	.word	0x00000330


	//   ....[4]....
        /*0074*/ 	.word	0x000006c0


	//   ....[5]....
        /*0078*/ 	.word	0x00000960


	//   ....[6]....
        /*007c*/ 	.word	0x00001200


	//----- nvinfo : EIATTR_REG_RECONFIG
	.align		4
.L_278:
        /*0080*/ 	.byte	0x01, 0x54
	.zero		2


	//----- nvinfo : EIATTR_SYSCALL_OFFSETS
	.align		4
        /*0084*/ 	.byte	0x04, 0x46
        /*0086*/ 	.short	(.L_280 - .L_279)


	//   ....[0]....
.L_279:
        /*0088*/ 	.word	0x000036e0


	//   ....[1]....
        /*008c*/ 	.word	0x00003820


	//----- nvinfo : EIATTR_MBARRIER_INSTR_OFFSETS
	.align		4
.L_280:
        /*0090*/ 	.byte	0x04, 0x39
        /*0092*/ 	.short	(.L_282 - .L_281)


	//   ....[0]....
.L_281:
        /*0094*/ 	.word	0x00000290
        /*0098*/ 	.word	0x000000ff
        /*009c*/ 	.word	0x00000000
        /*00a0*/ 	.short	0x0100
        /*00a2*/ 	.byte	0x08
	.zero		1


	//   ....[1]....
        /*00a4*/ 	.word	0x000002a0
        /*00a8*/ 	.word	0x000000ff
        /*00ac*/ 	.word	0x00000018
        /*00b0*/ 	.short	0x0100
        /*00b2*/ 	.byte	0x08
	.zero		1


	//   ....[2]....
        /*00b4*/ 	.word	0x000002b0
        /*00b8*/ 	.word	0x000000ff
        /*00bc*/ 	.word	0x00000008
        /*00c0*/ 	.short	0x0100
        /*00c2*/ 	.byte	0x08
	.zero		1


	//   ....[3]....
        /*00c4*/ 	.word	0x000002c0
        /*00c8*/ 	.word	0x000000ff
        /*00cc*/ 	.word	0x00000020
        /*00d0*/ 	.short	0x0100
        /*00d2*/ 	.byte	0x08
	.zero		1


	//   ....[4]....
        /*00d4*/ 	.word	0x000002d0
        /*00d8*/ 	.word	0x000000ff
        /*00dc*/ 	.word	0x00000010
        /*00e0*/ 	.short	0x0100
        /*00e2*/ 	.byte	0x08
	.zero		1


	//   ....[5]....
        /*00e4*/ 	.word	0x000002e0
        /*00e8*/ 	.word	0x000000ff
        /*00ec*/ 	.word	0x00000028
        /*00f0*/ 	.short	0x0100
        /*00f2*/ 	.byte	0x08
	.zero		1


	//   ....[6]....
        /*00f4*/ 	.word	0x00000670
        /*00f8*/ 	.word	0x000000ff
        /*00fc*/ 	.word	0x00000030
        /*0100*/ 	.short	0x0100
        /*0102*/ 	.byte	0x0c
	.zero		1


	//   ....[7]....
        /*0104*/ 	.word	0x00000680
        /*0108*/ 	.word	0x000000ff
        /*010c*/ 	.word	0x00000040
        /*0110*/ 	.short	0x0100
        /*0112*/ 	.byte	0x0c
	.zero		1


	//   ....[8]....
        /*0114*/ 	.word	0x00000690
        /*0118*/ 	.word	0x000000ff
        /*011c*/ 	.word	0x00000038
        /*0120*/ 	.short	0x0100
        /*0122*/ 	.byte	0x0c
	.zero		1


	//   ....[9]....
        /*0124*/ 	.word	0x000006a0
        /*0128*/ 	.word	0x000000ff
        /*012c*/ 	.word	0x00000048
        /*0130*/ 	.short	0x0100
        /*0132*/ 	.byte	0x0c
	.zero		1


	//   ....[10]....
        /*0134*/ 	.word	0x000008d0
        /*0138*/ 	.word	0x000000ff
        /*013c*/ 	.word	0x00000050
        /*0140*/ 	.short	0x0100
        /*0142*/ 	.byte	0x0a
	.zero		1


	//   ....[11]....
        /*0144*/ 	.word	0x00000910
        /*0148*/ 	.word	0x000000ff
        /*014c*/ 	.word	0x00000058
        /*0150*/ 	.short	0x0100
        /*0152*/ 	.byte	0x0a
	.zero		1


	//   ....[12]....
        /*0154*/ 	.word	0x000012f0
        /*0158*/ 	.word	0x000000ff
        /*015c*/ 	.word	0x00000000
        /*0160*/ 	.short	0x010a
        /*0162*/ 	.byte	0x04
	.zero		1


	//   ....[13]....
        /*0164*/ 	.word	0x00001370
        /*0168*/ 	.word	0x000000ff
        /*016c*/ 	.word	0x00000000
        /*0170*/ 	.short	0x010a
        /*0172*/ 	.byte	0x04
	.zero		1


	//   ....[14]....
        /*0174*/ 	.word	0x000018a0
        /*0178*/ 	.word	0x000000ff
        /*017c*/ 	.word	0x00000000
        /*0180*/ 	.short	0x010a
        /*0182*/ 	.byte	0x04
	.zero		1


	//   ....[15]....
        /*0184*/ 	.word	0x000021d0
        /*0188*/ 	.word	0x00000003
        /*018c*/ 	.word	0x00000000
        /*0190*/ 	.short	0x0101
        /*0192*/ 	.byte	0x3f
	.zero		1


	//   ....[16]....
        /*0194*/ 	.word	0x00002310
        /*0198*/ 	.word	0x000000ff
        /*019c*/ 	.word	0x00000000
        /*01a0*/ 	.short	0x010a
        /*01a2*/ 	.byte	0x04
	.zero		1


	//   ....[17]....
        /*01a4*/ 	.word	0x000027a0
        /*01a8*/ 	.word	0x000000ff
        /*01ac*/ 	.word	0x00000000
        /*01b0*/ 	.short	0x010a
        /*01b2*/ 	.byte	0x04
	.zero		1


	//   ....[18]....
        /*01b4*/ 	.word	0x000030d0
        /*01b8*/ 	.word	0x00000003
        /*01bc*/ 	.word	0x00000000
        /*01c0*/ 	.short	0x0101
        /*01c2*/ 	.byte	0x3f
	.zero		1


	//   ....[19]....
        /*01c4*/ 	.word	0x000050c0
        /*01c8*/ 	.word	0x000000ff
        /*01cc*/ 	.word	0x00000018
        /*01d0*/ 	.short	0x010a
        /*01d2*/ 	.byte	0x11
	.zero		1


	//   ....[20]....
        /*01d4*/ 	.word	0x000052c0
        /*01d8*/ 	.word	0x000000ff
        /*01dc*/ 	.word	0x00000000
        /*01e0*/ 	.short	0x0107
        /*01e2*/ 	.byte	0x11
	.zero		1


	//   ....[21]....
        /*01e4*/ 	.word	0x00005d00
        /*01e8*/ 	.word	0x000000ff
        /*01ec*/ 	.word	0x00000018
        /*01f0*/ 	.short	0x010a
        /*01f2*/ 	.byte	0x19
	.zero		1


	//   ....[22]....
        /*01f4*/ 	.word	0x00006140
        /*01f8*/ 	.word	0x000000ff
        /*01fc*/ 	.word	0x00000058
        /*0200*/ 	.short	0x0101
        /*0202*/ 	.byte	0x08
	.zero		1


	//   ....[23]....
        /*0204*/ 	.word	0x00006800
        /*0208*/ 	.word	0x00000007
        /*020c*/ 	.word	0x00000000
        /*0210*/ 	.short	0x010a
        /*0212*/ 	.byte	0x3f
	.zero		1


	//   ....[24]....
        /*0214*/ 	.word	0x00006880
        /*0218*/ 	.word	0x00000006
        /*021c*/ 	.word	0x00000000
        /*0220*/ 	.short	0x010a
        /*0222*/ 	.byte	0x3f
	.zero		1


	//   ....[25]....
        /*0224*/ 	.word	0x00006910
        /*0228*/ 	.word	0x00000003
        /*022c*/ 	.word	0x00000000
        /*0230*/ 	.short	0x010a
        /*0232*/ 	.byte	0x3f
	.zero		1


	//   ....[26]....
        /*0234*/ 	.word	0x00006980
        /*0238*/ 	.word	0x00000005
        /*023c*/ 	.word	0x00000000
        /*0240*/ 	.short	0x010a
        /*0242*/ 	.byte	0x3f
	.zero		1


	//   ....[27]....
        /*0244*/ 	.word	0x000069e0
        /*0248*/ 	.word	0x00000006
        /*024c*/ 	.word	0x00000000
        /*0250*/ 	.short	0x010a
        /*0252*/ 	.byte	0x3f
	.zero		1


	//   ....[28]....
        /*0254*/ 	.word	0x00006a40
        /*0258*/ 	.word	0x00000003
        /*025c*/ 	.word	0x00000000
        /*0260*/ 	.short	0x010a
        /*0262*/ 	.byte	0x3f
	.zero		1


	//   ....[29]....
        /*0264*/ 	.word	0x00006aa0
        /*0268*/ 	.word	0x00000007
        /*026c*/ 	.word	0x00000018
        /*0270*/ 	.short	0x010a
        /*0272*/ 	.byte	0x3f
	.zero		1


	//   ....[30]....
        /*0274*/ 	.word	0x00006b00
        /*0278*/ 	.word	0x0000000b
        /*027c*/ 	.word	0x00000018
        /*0280*/ 	.short	0x010a
        /*0282*/ 	.byte	0x3f
	.zero		1


	//   ....[31]....
        /*0284*/ 	.word	0x00006b50
        /*0288*/ 	.word	0x00000007
        /*028c*/ 	.word	0x00000000
        /*0290*/ 	.short	0x010a
        /*0292*/ 	.byte	0x3f
	.zero		1


	//   ....[32]....
        /*0294*/ 	.word	0x00006ba0
        /*0298*/ 	.word	0x00000006
        /*029c*/ 	.word	0x00000000
        /*02a0*/ 	.short	0x010a
        /*02a2*/ 	.byte	0x3f
	.zero		1


	//----- nvinfo : EIATTR_NUM_MBARRIERS
	.align		4
.L_282:
        /*02a4*/ 	.byte	0x03, 0x38
        /*02a6*/ 	.short	0x000c


	//----- nvinfo : EIATTR_EXIT_INSTR_OFFSETS
	.align		4
        /*02a8*/ 	.byte	0x04, 0x1c
        /*02aa*/ 	.short	(.L_284 - .L_283)


	//   ....[0]....
.L_283:
        /*02ac*/ 	.word	0x00000b50


	//   ....[1]....
        /*02b0*/ 	.word	0x00001110


	//   ....[2]....
        /*02b4*/ 	.word	0x000048a0


	//   ....[3]....
        /*02b8*/ 	.word	0x00004e30


	//   ....[4]....
        /*02bc*/ 	.word	0x00004e70


	//   ....[5]....
        /*02c0*/ 	.word	0x00005a30


	//   ....[6]....
        /*02c4*/ 	.word	0x00006960


	//----- nvinfo : EIATTR_MAX_THREADS
	.align		4
.L_284:
        /*02c8*/ 	.byte	0x04, 0x05
        /*02ca*/ 	.short	(.L_286 - .L_285)
.L_285:
        /*02cc*/ 	.word	0x00000180
        /*02d0*/ 	.word	0x00000001
        /*02d4*/ 	.word	0x00000001


	//----- nvinfo : EIATTR_CRS_STACK_SIZE
	.align		4
.L_286:
        /*02d8*/ 	.byte	0x04, 0x1e
        /*02da*/ 	.short	(.L_288 - .L_287)
.L_287:
        /*02dc*/ 	.word	0x00000000


	//----- nvinfo : EIATTR_CBANK_PARAM_SIZE
	.align		4
.L_288:
        /*02e0*/ 	.byte	0x03, 0x19
        /*02e2*/ 	.short	0x0870


	//----- nvinfo : EIATTR_PARAM_CBANK
	.align		4
        /*02e4*/ 	.byte	0x04, 0x0a
        /*02e6*/ 	.short	(.L_290 - .L_289)
	.align		4
.L_289:
        /*02e8*/ 	.word	index@(.nv.constant0._ZN7cutlass13device_kernelINS_4gemm6kernel13GemmUniversalIN4cute5tupleIJiiiiEEENS1_10collective13CollectiveMmaINS1_46MainloopSm90TmaGmmaWarpSpecializedBlockwiseFP8ILi3ENS5_IJNS4_1CILi1EEENSA_ILi2EEESB_EEENS1_47KernelTmaWarpSpecializedCooperativeFP8BlockwiseEEENS5_IJNSA_ILi256EEENSA_ILi128EEESH_EEENS_12float_e4m3_tENS5_IJNS5_IJlSB_lEEENS4_6LayoutINS5_IJNS5_IJSB_iEEENS5_IJSH_iEEEiEEENS5_IJNS5_IJNSA_ILi0EEESB_EEENS5_IJSP_iEEEiEEEEEEEESJ_NS5_IJSK_NSL_INS5_IJSN_SN_iEEENS5_IJSR_SQ_iEEEEEEEENS4_8TiledMMAINS4_8MMA_AtomIJNS4_4SM904GMMA31MMA_64x128x32_F32E4M3E4M3_SS_TNILNS12_7ScaleInE1ELS14_1EEEEEENSL_INS5_IJSC_SB_SB_EEENS5_IJSB_SP_SP_EEEEENS5_IJNS4_10UnderscoreES1A_S1A_EEEEENS4_23SM90_TMA_LOAD_MULTICASTENS4_14ComposedLayoutINS4_7SwizzleILi3ELi4ELi3EEENS4_18smem_ptr_flag_bitsILi8EEENSL_INS5_IJNSA_ILi8EEESH_EEENS5_IJSH_SB_EEEEEEEvNS4_8identityENS4_13SM90_TMA_LOADES1N_vS1O_EENS_8epilogue10collective18CollectiveEpilogueINS1R_22Sm90TmaWarpSpecializedILi2ELi2ELi64ELb0ELb1EEEJSI_NS5_IJSH_SH_EEEvSK_NS_10bfloat16_tESK_NS1R_6fusion15Sm90TreeVisitorINS1Y_12Sm90AccFetchEJEEES1P_NS1E_IS1G_NS1H_ILi16EEENSL_INS5_IJS1J_NSA_ILi64EEEEEENS5_IJS23_SB_EEEEEEENS4_17SM75_U32x4_LDSM_NENS4_14SM90_TMA_STOREES27_NS4_17SM90_U32x4_STSM_NENS4_9Copy_AtomIJS2A_NS_6half_tEEEEvEEEvvEEEEvNT_6ParamsE)
        /*02ec*/ 	.short	0x0210
        /*02ee*/ 	.short	0x0870


	//----- nvinfo : EIATTR_SW_WAR
	.align		4
.L_290:
        /*02f0*/ 	.byte	0x04, 0x36
        /*02f2*/ 	.short	(.L_292 - .L_291)
.L_291:
        /*02f4*/ 	.word	0x00000008
.L_292:


//--------------------- .nv.callgraph             --------------------------
	.section	.nv.callgraph,"",@"SHT_CUDA_CALLGRAPH"
	.align	4
	.sectionentsize	8
	.align		4
        /*0000*/ 	.word	0x00000000
	.align		4
        /*0004*/ 	.word	0xffffffff
	.align		4
        /*0008*/ 	.word	index@(_ZN7cutlass13device_kernelINS_4gemm6kernel13GemmUniversalIN4cute5tupleIJiiiiEEENS1_10collective13CollectiveMmaINS1_46MainloopSm90TmaGmmaWarpSpecializedBlockwiseFP8ILi3ENS5_IJNS4_1CILi1EEENSA_ILi2EEESB_EEENS1_47KernelTmaWarpSpecializedCooperativeFP8BlockwiseEEENS5_IJNSA_ILi256EEENSA_ILi128EEESH_EEENS_12float_e4m3_tENS5_IJNS5_IJlSB_lEEENS4_6LayoutINS5_IJNS5_IJSB_iEEENS5_IJSH_iEEEiEEENS5_IJNS5_IJNSA_ILi0EEESB_EEENS5_IJSP_iEEEiEEEEEEEESJ_NS5_IJSK_NSL_INS5_IJSN_SN_iEEENS5_IJSR_SQ_iEEEEEEEENS4_8TiledMMAINS4_8MMA_AtomIJNS4_4SM904GMMA31MMA_64x128x32_F32E4M3E4M3_SS_TNILNS12_7ScaleInE1ELS14_1EEEEEENSL_INS5_IJSC_SB_SB_EEENS5_IJSB_SP_SP_EEEEENS5_IJNS4_10UnderscoreES1A_S1A_EEEEENS4_23SM90_TMA_LOAD_MULTICASTENS4_14ComposedLayoutINS4_7SwizzleILi3ELi4ELi3EEENS4_18smem_ptr_flag_bitsILi8EEENSL_INS5_IJNSA_ILi8EEESH_EEENS5_IJSH_SB_EEEEEEEvNS4_8identityENS4_13SM90_TMA_LOADES1N_vS1O_EENS_8epilogue10collective18CollectiveEpilogueINS1R_22Sm90TmaWarpSpecializedILi2ELi2ELi64ELb0ELb1EEEJSI_NS5_IJSH_SH_EEEvSK_NS_10bfloat16_tESK_NS1R_6fusion15Sm90TreeVisitorINS1Y_12Sm90AccFetchEJEEES1P_NS1E_IS1G_NS1H_ILi16EEENSL_INS5_IJS1J_NSA_ILi64EEEEEENS5_IJS23_SB_EEEEEEENS4_17SM75_U32x4_LDSM_NENS4_14SM90_TMA_STOREES27_NS4_17SM90_U32x4_STSM_NENS4_9Copy_AtomIJS2A_NS_6half_tEEEEvEEEvvEEEEvNT_6ParamsE)
	.align		4
        /*000c*/ 	.word	index@(__assertfail)
	.align		4
        /*0010*/ 	.word	0x00000000
	.align		4
        /*0014*/ 	.word	0xfffffffe
	.align		4
        /*0018*/ 	.word	0x00000000
	.align		4
        /*001c*/ 	.word	0xfffffffd
	.align		4
        /*0020*/ 	.word	0x00000000
	.align		4
        /*0024*/ 	.word	0xfffffffc


//--------------------- .nv.constant4             --------------------------
	.section	.nv.constant4,"a",@progbits
	.align	8
	.align		8
.nv.constant4:
        /*0000*/ 	.dword	precalc_xorwow_matrix
	.align		8
        /*0008*/ 	.dword	precalc_xorwow_offset_matrix
	.align		8
        /*0010*/ 	.dword	mrg32k3aM1
	.align		8
        /*0018*/ 	.dword	mrg32k3aM2
	.align		8
        /*0020*/ 	.dword	mrg32k3aM1SubSeq
	.align		8
        /*0028*/ 	.dword	mrg32k3aM2SubSeq
	.align		8
        /*0030*/ 	.dword	mrg32k3aM1Seq
	.align		8
        /*0038*/ 	.dword	mrg32k3aM2Seq
	.align		8
        /*0040*/ 	.dword	__unnamed_1
	.align		8
        /*0048*/ 	.dword	_ZN34_INTERNAL_029967c1_4_k_cu_stride_A4cuda3std3__45__cpo5beginE
	.align		8
        /*0050*/ 	.dword	_ZN34_INTERNAL_029967c1_4_k_cu_stride_A4cuda3std3__45__cpo3endE
	.align		8
        /*0058*/ 	.dword	_ZN34_INTERNAL_029967c1_4_k_cu_stride_A4cuda3std3__45__cpo6cbeginE
	.align		8
        /*0060*/ 	.dword	_ZN34_INTERNAL_029967c1_4_k_cu_stride_A4cuda3std3__45__cpo4cendE
	.align		8
        /*0068*/ 	.dword	_ZN34_INTERNAL_029967c1_4_k_cu_stride_A4cuda3std3__436_GLOBAL__N__029967c1_4_k_cu_stride_A6ignoreE
	.align		8
        /*0070*/ 	.dword	_ZN34_INTERNAL_029967c1_4_k_cu_stride_A4cuda3std3__419piecewise_constructE
	.align		8
        /*0078*/ 	.dword	_ZN34_INTERNAL_029967c1_4_k_cu_stride_A4cuda3std3__48in_placeE
	.align		8
        /*0080*/ 	.dword	_ZN34_INTERNAL_029967c1_4_k_cu_stride_A4cuda3std6ranges3__45__cpo4swapE
	.align		8
        /*0088*/ 	.dword	_ZN34_INTERNAL_029967c1_4_k_cu_stride_A4cuda3std6ranges3__45__cpo9iter_moveE
	.align		8
        /*0090*/ 	.dword	_ZN34_INTERNAL_029967c1_4_k_cu_stride_A4cute7productE
	.align		8
        /*0098*/ 	.dword	_ZN34_INTERNAL_029967c1_4_k_cu_stride_A4cute1_E
	.align		8
        /*00a0*/ 	.dword	$str$36
	.align		8
        /*00a8*/ 	.dword	$str$37
	.align		8
        /*00b0*/ 	.dword	__assertfail


//--------------------- .nv.constant3             --------------------------
	.section	.nv.constant3,"a",@progbits
	.align	8
.nv.constant3:
	.type		__cr_lgamma_table,@object
	.size		__cr_lgamma_table,(.L_8 - __cr_lgamma_table)
__cr_lgamma_table:
        /*0000*/ 	.byte	0x00, 0x00, 0x00, 0x00, 0x00, 0x00, 0x00, 0x00, 0x00, 0x00, 0x00, 0x00, 0x00, 0x00, 0x00, 0x00
        /*0010*/ 	.byte	0xef, 0x39, 0xfa, 0xfe, 0x42, 0x2e, 0xe6, 0x3f, 0x02, 0x20, 0x2a, 0xfa, 0x0b, 0xab, 0xfc, 0x3f
        /*0020*/ 	.byte	0xf9, 0x2c, 0x92, 0x7c, 0xa7, 0x6c, 0x09, 0x40, 0xc9, 0x79, 0x44, 0x3c, 0x64, 0x26, 0x13, 0x40
        /*0030*/ 	.byte	0xca, 0x01, 0xcf, 0x3a, 0x27, 0x51, 0x1a, 0x40, 0x30, 0xcc, 0x2d, 0xf3, 0xe1, 0x0c, 0x21, 0x40
        /*0040*/ 	.byte	0x0d, 0xb7, 0xfc, 0x82, 0x8e, 0x35, 0x25, 0x40
.L_8:


//--------------------- .text._ZN7cutlass9reference6device6kernel13TensorForEachINS1_6detail20TensorFillLinearFuncIfNS_6layout18PackedVectorLayoutEEELi1ENS8_6ParamsEEEvNS_5CoordIXT0_EilEET1_ --------------------------
	.section	.text._ZN7cutlass9reference6device6kernel13TensorForEachINS1_6detail20TensorFillLinearFuncIfNS_6layout18PackedVectorLayoutEEELi1ENS8_6ParamsEEEvNS_5CoordIXT0_EilEET1_,"ax",@progbits
	.align	128
        .global         _ZN7cutlass9reference6device6kernel13TensorForEachINS1_6detail20TensorFillLinearFuncIfNS_6layout18PackedVectorLayoutEEELi1ENS8_6ParamsEEEvNS_5CoordIXT0_EilEET1_
        .type           _ZN7cutlass9reference6device6kernel13TensorForEachINS1_6detail20TensorFillLinearFuncIfNS_6layout18PackedVectorLayoutEEELi1ENS8_6ParamsEEEvNS_5CoordIXT0_EilEET1_,@function
        .size           _ZN7cutlass9reference6device6kernel13TensorForEachINS1_6detail20TensorFillLinearFuncIfNS_6layout18PackedVectorLayoutEEELi1ENS8_6ParamsEEEvNS_5CoordIXT0_EilEET1_,(.L_x_250 - _ZN7cutlass9reference6device6kernel13TensorForEachINS1_6detail20TensorFillLinearFuncIfNS_6layout18PackedVectorLayoutEEELi1ENS8_6ParamsEEEvNS_5CoordIXT0_EilEET1_)
        .other          _ZN7cutlass9reference6device6kernel13TensorForEachINS1_6detail20TensorFillLinearFuncIfNS_6layout18PackedVectorLayoutEEELi1ENS8_6ParamsEEEvNS_5CoordIXT0_EilEET1_,@"STO_CUDA_ENTRY STV_DEFAULT"
_ZN7cutlass9reference6device6kernel13TensorForEachINS1_6detail20TensorFillLinearFuncIfNS_6layout18PackedVectorLayoutEEELi1ENS8_6ParamsEEEvNS_5CoordIXT0_EilEET1_:
.text._ZN7cutlass9reference6device6kernel13TensorForEachINS1_6detail20TensorFillLinearFuncIfNS_6layout18PackedVectorLayoutEEELi1ENS8_6ParamsEEEvNS_5CoordIXT0_EilEET1_:
[----:B------:R-:W-:Y:S01]  /*0000*/  LDC R1, c[0x0][0x28] ;  /* 0x00000a00ff017b82 */ /* 0x000fe20000000800 */
[----:B------:R-:W0:Y:S01]  /*0010*/  S2R R3, SR_CTAID.X ;  /* 0x0000000000037919 */ /* 0x000e220000002500 */
[----:B------:R-:W-:Y:S01]  /*0020*/  ULDC UR4, c[0x0][0x210] ;  /* 0x0000840000047ab9 */ /* 0x000fe20000000800 */
[----:B------:R-:W-:Y:S01]  /*0030*/  ULDC UR6, c[0x0][0x0] ;  /* 0x0000000000067ab9 */ /* 0x000fe20000000800 */
[----:B------:R-:W-:Y:S01]  /*0040*/  USHF.R.S32.HI UR5, URZ, 0x1f, UR4 ;  /* 0x0000001f3f057899 */ /* 0x000fe20008011404 */
[----:B------:R-:W0:Y:S02]  /*0050*/  S2R R0, SR_TID.X ;  /* 0x0000000000007919 */ /* 0x000e240000002100 */
[----:B0-----:R-:W-:-:S03]  /*0060*/  IMAD R3, R3, UR6, R0 ;  /* 0x0000000603037c24 */ /* 0x001fc6000f8e0200 */
[----:B------:R-:W-:Y:S02]  /*0070*/  MOV R0, UR5 ;  /* 0x0000000500007c02 */ /* 0x000fe40008000f00 */
[----:B------:R-:W-:-:S04]  /*0080*/  ISETP.LT.U32.AND P0, PT, R3, UR4, PT ;  /* 0x0000000403007c0c */ /* 0x000fc8000bf01070 */
[----:B------:R-:W-:-:S13]  /*0090*/  ISETP.GT.AND.EX P0, PT, R0, RZ, PT, P0 ;  /* 0x000000ff0000720c */ /* 0x000fda0003f04300 */
[----:B------:R-:W-:Y:S05]  /*00a0*/  @!P0 EXIT ;  /* 0x000000000000894d */ /* 0x000fea0003800000 */
[----:B------:R-:W-:Y:S01]  /*00b0*/  IMAD.MOV.U32 R0, RZ, RZ, R3 ;  /* 0x000000ffff007224 */ /* 0x000fe200078e0003 */
[----:B------:R-:W-:Y:S01]  /*00c0*/  HFMA2.MMA R5, -RZ, RZ, 0, 0 ;  /* 0x00000000ff057435 */ /* 0x000fe200000001ff */
[----:B------:R-:W-:Y:S01]  /*00d0*/  ULDC UR4, c[0x0][0xc] ;  /* 0x0000030000047ab9 */ /* 0x000fe20000000800 */
[----:B------:R-:W-:Y:S01]  /*00e0*/  IMAD.MOV.U32 R3, RZ, RZ, RZ ;  /* 0x000000ffff037224 */ /* 0x000fe200078e00ff */
[----:B------:R-:W-:Y:S01]  /*00f0*/  UIMAD UR6, UR6, UR4, URZ ;  /* 0x00000004060672a4 */ /* 0x000fe2000f8e023f */
[----:B------:R-:W-:Y:S01]  /*0100*/  MOV R10, R0 ;  /* 0x00000000000a7202 */ /* 0x000fe20000000f00 */
[----:B------:R-:W-:Y:S01]  /*0110*/  ULDC.64 UR8, c[0x0][0x208] ;  /* 0x0000820000087ab9 */ /* 0x000fe20000000a00 */
[----:B------:R-:W-:-:S09]  /*0120*/  ULDC UR4, c[0x0][0x210] ;  /* 0x0000840000047ab9 */ /* 0x000fd20000000800 */
.L_x_0:
[----:B------:R-:W-:Y:S11]  /*0130*/  ISETP.LT.AND P0, PT, R0, UR4, PT ;  /* 0x0000000400007c0c */ /* 0x000ff6000bf01270 */
[----:B------:R-:W-:Y:S02]  /*0140*/  @!UPT UIADD3 URZ, URZ, URZ, URZ ;  /* 0x0000003f3f3ff290 */ /* 0x000fe4000fffe03f */
[----:B------:R-:W-:Y:S01]  /*0150*/  @P0 SHF.R.S64 R11, R5, 0x1e, R10 ;  /* 0x0000001e050b0819 */ /* 0x000fe2000000100a */
[----:B0-----:R-:W0:Y:S01]  /*0160*/  @P0 LDC.64 R8, c[0x0][0x218] ;  /* 0x00008600ff080b82 */ /* 0x001e220000000a00 */
[----:B------:R-:W-:Y:S07]  /*0170*/  @P0 I2FP.F32.S32 R4, R0 ;  /* 0x0000000000040245 */ /* 0x000fee0000201400 */
[----:B------:R-:W1:Y:S01]  /*0180*/  @P0 LDC.64 R6, c[0x0][0x228] ;  /* 0x00008a00ff060b82 */ /* 0x000e620000000a00 */
[----:B0-----:R-:W-:Y:S04]  /*0190*/  @P0 IADD3 R12, P1, R11, R8, RZ ;  /* 0x000000080b0c0210 */ /* 0x001fe80007f3e0ff */
[----:B------:R-:W-:Y:S02]  /*01a0*/  @P0 LEA.HI.X.SX32 R13, R10, R9, 0x2, P1 ;  /* 0x000000090a0d0211 */ /* 0x000fe400008f16ff */
[----:B------:R-:W-:Y:S01]  /*01b0*/  IADD3 R5, P1, RZ, R5, RZ ;  /* 0x00000005ff057210 */ /* 0x000fe20007f3e0ff */
[----:B-1----:R-:W-:Y:S03]  /*01c0*/  @P0 FFMA R2, R4, R6, R7 ;  /* 0x0000000604020223 */ /* 0x002fe60000000007 */
[----:B------:R-:W-:Y:S02]  /*01d0*/  IADD3.X R10, R10, UR6, RZ, P1, !PT ;  /* 0x000000060a0a7c10 */ /* 0x000fe40008ffe4ff */
[----:B------:R0:W-:Y:S01]  /*01e0*/  @P0 STG.E desc[UR8][R12.64], R2 ;  /* 0x000000020c000986 */ /* 0x0001e2000c101908 */
[----:B------:R-:W-:Y:S05]  /*01f0*/  IADD3 R0, P0, R0, UR6, RZ ;  /* 0x0000000600007c10 */ /* 0x000fea000ff1e0ff */
[----:B------:R-:W-:Y:S01]  /*0200*/  IMAD.X R3, RZ, RZ, R3, P0 ;  /* 0x000000ffff037224 */ /* 0x000fe200000e0603 */
[----:B------:R-:W-:Y:S04]  /*0210*/  ISETP.GE.U32.AND P0, PT, R0, UR4, PT ;  /* 0x0000000400007c0c */ /* 0x000fe8000bf06070 */
[----:B------:R-:W-:Y:S11]  /*0220*/  ISETP.GE.AND.EX P0, PT, R3, UR5, PT, P0 ;  /* 0x0000000503007c0c */ /* 0x000ff6000bf06300 */
[----:B------:R-:W-:Y:S02]  /*0230*/  @!UPT UIADD3 URZ, URZ, URZ, URZ ;  /* 0x0000003f3f3ff290 */ /* 0x000fe4000fffe03f */
[----:B------:R-:W-:Y:S08]  /*0240*/  @!P0 BRA `(.L_x_0) ;  /* 0xfffffffc00b88947 */ /* 0x000ff0000383ffff */
[----:B------:R-:W-:Y:S05]  /*0250*/  EXIT ;  /* 0x000000000000794d */ /* 0x000fea0003800000 */
.L_x_1:
[----:B------:R-:W-:-:S00]  /*0260*/  BRA `(.L_x_1) ;  /* 0xfffffffc00fc7947 */ /* 0x000fc0000383ffff */
[----:B------:R-:W-:-:S00]  /*0270*/  NOP ;  /* 0x0000000000007918 */ /* 0x000fc00000000000 */
        /* <DEDUP_REMOVED lines=8> */
.L_x_250:


//--------------------- .text._ZN7cutlass9reference6device6kernel13TensorForEachINS1_6detail28TensorFillRandomGaussianFuncIfNS_6layout18PackedVectorLayoutEEELi1ENS8_6ParamsEEEvNS_5CoordIXT0_EilEET1_ --------------------------
	.section	.text._ZN7cutlass9reference6device6kernel13TensorForEachINS1_6detail28TensorFillRandomGaussianFuncIfNS_6layout18PackedVectorLayoutEEELi1ENS8_6ParamsEEEvNS_5CoordIXT0_EilEET1_,"ax",@progbits
	.align	128
        .global         _ZN7cutlass9reference6device6kernel13TensorForEachINS1_6detail28TensorFillRandomGaussianFuncIfNS_6layout18PackedVectorLayoutEEELi1ENS8_6ParamsEEEvNS_5CoordIXT0_EilEET1_
        .type           _ZN7cutlass9reference6device6kernel13TensorForEachINS1_6detail28TensorFillRandomGaussianFuncIfNS_6layout18PackedVectorLayoutEEELi1ENS8_6ParamsEEEvNS_5CoordIXT0_EilEET1_,@function
        .size           _ZN7cutlass9reference6device6kernel13TensorForEachINS1_6detail28TensorFillRandomGaussianFuncIfNS_6layout18PackedVectorLayoutEEELi1ENS8_6ParamsEEEvNS_5CoordIXT0_EilEET1_,(.L_x_240 - _ZN7cutlass9reference6device6kernel13TensorForEachINS1_6detail28TensorFillRandomGaussianFuncIfNS_6layout18PackedVectorLayoutEEELi1ENS8_6ParamsEEEvNS_5CoordIXT0_EilEET1_)
        .other          _ZN7cutlass9reference6device6kernel13TensorForEachINS1_6detail28TensorFillRandomGaussianFuncIfNS_6layout18PackedVectorLayoutEEELi1ENS8_6ParamsEEEvNS_5CoordIXT0_EilEET1_,@"STO_CUDA_ENTRY STV_DEFAULT"
_ZN7cutlass9reference6device6kernel13TensorForEachINS1_6detail28TensorFillRandomGaussianFuncIfNS_6layout18PackedVectorLayoutEEELi1ENS8_6ParamsEEEvNS_5CoordIXT0_EilEET1_:
.text._ZN7cutlass9reference6device6kernel13TensorForEachINS1_6detail28TensorFillRandomGaussianFuncIfNS_6layout18PackedVectorLayoutEEELi1ENS8_6ParamsEEEvNS_5CoordIXT0_EilEET1_:
[----:B------:R-:W0:Y:S08]  /*0000*/  LDC R1, c[0x0][0x28] ;  /* 0x00000a00ff017b82 */ /* 0x000e300000000800 */
[----:B------:R-:W1:Y:S01]  /*0010*/  LDC.64 R2, c[0x0][0x228] ;  /* 0x00008a00ff027b82 */ /* 0x000e620000000a00 */
[----:B------:R-:W2:Y:S01]  /*0020*/  S2R R11, SR_CTAID.X ;  /* 0x00000000000b7919 */ /* 0x000ea20000002500 */
[----:B0-----:R-:W-:Y:S01]  /*0030*/  VIADD R1, R1, 0xffffff80 ;  /* 0xffffff8001017836 */ /* 0x001fe20000000000 */
[----:B------:R-:W-:Y:S01]  /*0040*/  ULDC UR4, c[0x0][0x0] ;  /* 0x0000000000047ab9 */ /* 0x000fe20000000800 */
[----:B------:R-:W-:Y:S01]  /*0050*/  ULDC.64 UR14, c[0x0][0x208] ;  /* 0x00008200000e7ab9 */ /* 0x000fe20000000a00 */
[----:B------:R-:W2:Y:S01]  /*0060*/  S2R R16, SR_TID.X ;  /* 0x0000000000107919 */ /* 0x000ea20000002100 */
[----:B------:R-:W-:Y:S02]  /*0070*/  BSSY B1, `(.L_x_2) ;  /* 0x0000122000017945 */ /* 0x000fe40003800000 */
[----:B------:R-:W0:Y:S08]  /*0080*/  LDC.64 R12, c[0x0][0x228] ;  /* 0x00008a00ff0c7b82 */ /* 0x000e300000000a00 */
[----:B------:R-:W3:Y:S08]  /*0090*/  LDC.64 R8, c[0x0][0x230] ;  /* 0x00008c00ff087b82 */ /* 0x000ef00000000a00 */
[----:B------:R-:W4:Y:S01]  /*00a0*/  LDC.64 R6, c[0x0][0x238] ;  /* 0x00008e00ff067b82 */ /* 0x000f220000000a00 */
[----:B-1----:R-:W-:-:S02]  /*00b0*/  LOP3.LUT R2, R2, 0xaad26b49, RZ, 0x3c, !PT ;  /* 0xaad26b4902027812 */ /* 0x002fc400078e3cff */
[----:B------:R-:W-:-:S03]  /*00c0*/  LOP3.LUT R3, R3, 0xf7dcefdd, RZ, 0x3c, !PT ;  /* 0xf7dcefdd03037812 */ /* 0x000fc600078e3cff */
[----:B------:R-:W-:Y:S02]  /*00d0*/  IMAD R21, R2, 0x4182bed5, RZ ;  /* 0x4182bed502157824 */ /* 0x000fe400078e02ff */
[----:B------:R-:W1:Y:S01]  /*00e0*/  LDC.64 R4, c[0x0][0x240] ;  /* 0x00009000ff047b82 */ /* 0x000e620000000a00 */
[----:B------:R-:W-:Y:S01]  /*00f0*/  IMAD R20, R3, -0x658354e5, RZ ;  /* 0x9a7cab1b03147824 */ /* 0x000fe200078e02ff */
[----:B0-----:R-:W-:Y:S01]  /*0100*/  STL.64 [R1+0x10], R12 ;  /* 0x0000100c01007387 */ /* 0x001fe20000100a00 */
[C---:B------:R-:W-:Y:S02]  /*0110*/  IADD3 R27, R21.reuse, 0x75bcd15, RZ ;  /* 0x075bcd15151b7810 */ /* 0x040fe40007ffe0ff */
[C---:B------:R-:W-:Y:S01]  /*0120*/  VIADD R23, R20.reuse, 0x1f123bb5 ;  /* 0x1f123bb514177836 */ /* 0x040fe20000000000 */
[C---:B------:R-:W-:Y:S01]  /*0130*/  IADD3 R26, R21.reuse, 0x64f0c9, R20 ;  /* 0x0064f0c9151a7810 */ /* 0x040fe20007ffe014 */
[----:B------:R-:W-:Y:S01]  /*0140*/  STL.64 [R1+0x30], R12 ;  /* 0x0000300c01007387 */ /* 0x000fe20000100a00 */
[----:B------:R-:W0:Y:S01]  /*0150*/  LDC.U8 R10, c[0x0][0x220] ;  /* 0x00008800ff0a7b82 */ /* 0x000e220000000000 */
[C---:B------:R-:W-:Y:S01]  /*0160*/  LOP3.LUT R22, R21.reuse, 0x159a55e5, RZ, 0x3c, !PT ;  /* 0x159a55e515167812 */ /* 0x040fe200078e3cff */
[----:B------:R-:W-:Y:S01]  /*0170*/  VIADD R21, R21, 0x583f19 ;  /* 0x00583f1915157836 */ /* 0x000fe20000000000 */
[----:B------:R-:W-:Y:S01]  /*0180*/  LOP3.LUT R20, R20, 0x5491333, RZ, 0x3c, !PT ;  /* 0x0549133314147812 */ /* 0x000fe200078e3cff */
[----:B---3--:R-:W-:Y:S01]  /*0190*/  STL.64 [R1+0x18], R8 ;  /* 0x0000180801007387 */ /* 0x008fe20000100a00 */
[----:B--2---:R-:W-:-:S03]  /*01a0*/  IMAD R16, R11, UR4, R16 ;  /* 0x000000040b107c24 */ /* 0x004fc6000f8e0210 */
[----:B------:R-:W2:Y:S01]  /*01b0*/  LDC R0, c[0x0][0x224] ;  /* 0x00008900ff007b82 */ /* 0x000ea20000000800 */
[----:B------:R-:W-:Y:S01]  /*01c0*/  STL.64 [R1+0x38], R8 ;  /* 0x0000380801007387 */ /* 0x000fe20000100a00 */
[----:B------:R-:W-:-:S03]  /*01d0*/  ISETP.NE.AND P0, PT, R16, RZ, PT ;  /* 0x000000ff1000720c */ /* 0x000fc60003f05270 */
[----:B----4-:R-:W-:Y:S03]  /*01e0*/  STL.64 [R1+0x20], R6 ;  /* 0x0000200601007387 */ /* 0x010fe60000100a00 */
[----:B------:R-:W3:Y:S01]  /*01f0*/  LDC.64 R14, c[0x0][0x218] ;  /* 0x00008600ff0e7b82 */ /* 0x000ee20000000a00 */
[----:B------:R-:W-:Y:S04]  /*0200*/  STL.64 [R1+0x40], R6 ;  /* 0x0000400601007387 */ /* 0x000fe80000100a00 */
[----:B-1----:R-:W-:Y:S04]  /*0210*/  STL.64 [R1+0x28], R4 ;  /* 0x0000280401007387 */ /* 0x002fe80000100a00 */
[----:B------:R-:W-:Y:S04]  /*0220*/  STL.64 [R1+0x48], R4 ;  /* 0x0000480401007387 */ /* 0x000fe80000100a00 */
[----:B0-----:R-:W-:Y:S04]  /*0230*/  STL.U8 [R1+0x8], R10 ;  /* 0x0000080a01007387 */ /* 0x001fe80000100000 */
[----:B--2---:R-:W-:Y:S04]  /*0240*/  STL [R1+0xc], R0 ;  /* 0x00000c0001007387 */ /* 0x004fe80000100800 */
[----:B------:R-:W-:Y:S04]  /*0250*/  STL.64 [R1+0x50], R26 ;  /* 0x0000501a01007387 */ /* 0x000fe80000100a00 */
[----:B------:R-:W-:Y:S04]  /*0260*/  STL.64 [R1+0x58], R22 ;  /* 0x0000581601007387 */ /* 0x000fe80000100a00 */
[----:B------:R-:W-:Y:S04]  /*0270*/  STL.64 [R1+0x60], R20 ;  /* 0x0000601401007387 */ /* 0x000fe80000100a00 */
[----:B---3--:R0:W-:Y:S02]  /*0280*/  STL.64 [R1], R14 ;  /* 0x0000000e01007387 */ /* 0x0081e40000100a00 */
[----:B0-----:R-:W-:Y:S01]  /*0290*/  HFMA2.MMA R14, -RZ, RZ, 0, 0 ;  /* 0x00000000ff0e7435 */ /* 0x001fe200000001ff */
[----:B------:R-:W-:Y:S10]  /*02a0*/  @!P0 BRA `(.L_x_3) ;  /* 0x0000000c00f88947 */ /* 0x000ff40003800000 */
[----:B------:R-:W-:Y:S02]  /*02b0*/  MOV R15, RZ ;  /* 0x000000ff000f7202 */ /* 0x000fe40000000f00 */
[----:B------:R-:W-:Y:S02]  /*02c0*/  MOV R5, R16 ;  /* 0x0000001000057202 */ /* 0x000fe40000000f00 */
[----:B------:R-:W-:-:S07]  /*02d0*/  MOV R4, R14 ;  /* 0x0000000e00047202 */ /* 0x000fce0000000f00 */
.L_x_9:
[----:B------:R-:W-:Y:S01]  /*02e0*/  LOP3.LUT P0, RZ, R5, 0x3, RZ, 0xc0, !PT ;  /* 0x0000000305ff7812 */ /* 0x000fe2000780c0ff */
[----:B------:R-:W-:-:S12]  /*02f0*/  BSSY B0, `(.L_x_4) ;  /* 0x00000f2000007945 */ /* 0x000fd80003800000 */
[----:B0-----:R-:W-:Y:S05]  /*0300*/  @!P0 BRA `(.L_x_5) ;  /* 0x0000000c00c08947 */ /* 0x001fea0003800000 */
[----:B------:R-:W-:Y:S02]  /*0310*/  MOV R13, RZ ;  /* 0x000000ff000d7202 */ /* 0x000fe40000000f00 */
.L_x_8:
[----:B------:R-:W-:Y:S01]  /*0320*/  IMAD.MOV.U32 R12, RZ, RZ, RZ ;  /* 0x000000ffff0c7224 */ /* 0x000fe200078e00ff */
[----:B0-----:R-:W-:Y:S02]  /*0330*/  CS2R R20, SRZ ;  /* 0x0000000000147805 */ /* 0x001fe4000001ff00 */
[----:B------:R-:W-:Y:S01]  /*0340*/  CS2R R22, SRZ ;  /* 0x0000000000167805 */ /* 0x000fe2000001ff00 */
[----:B------:R-:W-:-:S07]  /*0350*/  IMAD.MOV.U32 R27, RZ, RZ, RZ ;  /* 0x000000ffff1b7224 */ /* 0x000fce00078e00ff */
.L_x_7:
[----:B------:R-:W-:Y:S01]  /*0360*/  LEA R0, R12, R1, 0x2 ;  /* 0x000000010c007211 */ /* 0x000fe200078e10ff */
[----:B------:R-:W0:Y:S05]  /*0370*/  LDC.64 R24, c[0x4][RZ] ;  /* 0x01000000ff187b82 */ /* 0x000e2a0000000a00 */
[----:B------:R-:W5:Y:S01]  /*0380*/  LDL R0, [R0+0x54] ;  /* 0x0000540000007983 */ /* 0x000f620000100800 */
[----:B------:R-:W-:Y:S01]  /*0390*/  SHF.R.S32.HI R3, RZ, 0x1f, R15 ;  /* 0x0000001fff037819 */ /* 0x000fe2000001140f */
[----:B------:R-:W-:-:S04]  /*03a0*/  HFMA2.MMA R11, -RZ, RZ, 0, 0 ;  /* 0x00000000ff0b7435 */ /* 0x000fc800000001ff */
[----:B------:R-:W-:Y:S02]  /*03b0*/  IMAD R3, R3, 0xc80, RZ ;  /* 0x00000c8003037824 */ /* 0x000fe400078e02ff */
[----:B0-----:R-:W-:-:S05]  /*03c0*/  IMAD.WIDE.U32 R24, R15, 0xc80, R24 ;  /* 0x00000c800f187825 */ /* 0x001fca00078e0018 */
[----:B------:R-:W-:-:S07]  /*03d0*/  IADD3 R3, R25, R3, RZ ;  /* 0x0000000319037210 */ /* 0x000fce0007ffe0ff */
.L_x_6:
[----:B------:R-:W-:Y:S02]  /*03e0*/  IMAD.MOV.U32 R2, RZ, RZ, 0x1 ;  /* 0x00000001ff027424 */ /* 0x000fe400078e00ff */
[----:B------:R-:W-:-:S03]  /*03f0*/  IMAD.MOV.U32 R6, RZ, RZ, R24 ;  /* 0x000000ffff067224 */ /* 0x000fc600078e0018 */
[----:B------:R-:W-:Y:S01]  /*0400*/  SHF.L.U32 R7, R2, R11, RZ ;  /* 0x0000000b02077219 */ /* 0x000fe200000006ff */
[----:B------:R-:W-:-:S03]  /*0410*/  IMAD R2, R12, 0x20, R11 ;  /* 0x000000200c027824 */ /* 0x000fc600078e020b */
[----:B-----5:R-:W-:Y:S01]  /*0420*/  LOP3.LUT P0, RZ, R0, R7, RZ, 0xc0, !PT ;  /* 0x0000000700ff7212 */ /* 0x020fe2000780c0ff */
[----:B------:R-:W-:Y:S02]  /*0430*/  IMAD R2, R2, 0x5, RZ ;  /* 0x0000000502027824 */ /* 0x000fe400078e02ff */
[----:B------:R-:W-:Y:S02]  /*0440*/  IMAD.MOV.U32 R7, RZ, RZ, R3 ;  /* 0x000000ffff077224 */ /* 0x000fe400078e0003 */
[----:B------:R-:W-:-:S08]  /*0450*/  IMAD.WIDE R18, R2, 0x4, R6 ;  /* 0x0000000402127825 */ /* 0x000fd000078e0206 */
[----:B------:R-:W2:Y:S01]  /*0460*/  @P0 LDG.E R6, desc[UR14][R18.64+0x8] ;  /* 0x0000080e12060981 */ /* 0x000ea2000c1e1900 */
[----:B------:R-:W-:-:S03]  /*0470*/  IMAD.MOV.U32 R2, RZ, RZ, 0x2 ;  /* 0x00000002ff027424 */ /* 0x000fc600078e00ff */
[----:B------:R-:W3:Y:S04]  /*0480*/  @P0 LDG.E R10, desc[UR14][R18.64] ;  /* 0x0000000e120a0981 */ /* 0x000ee8000c1e1900 */
[----:B------:R-:W4:Y:S01]  /*0490*/  @P0 LDG.E R8, desc[UR14][R18.64+0x10] ;  /* 0x0000100e12080981 */ /* 0x000f22000c1e1900 */
[----:B------:R-:W-:-:S03]  /*04a0*/  SHF.L.U32 R17, R2, R11, RZ ;  /* 0x0000000b02117219 */ /* 0x000fc600000006ff */
[----:B------:R-:W4:Y:S04]  /*04b0*/  @P0 LDG.E R7, desc[UR14][R18.64+0x4] ;  /* 0x0000040e12070981 */ /* 0x000f28000c1e1900 */
[----:B------:R-:W4:Y:S01]  /*04c0*/  @P0 LDG.E R9, desc[UR14][R18.64+0xc] ;  /* 0x00000c0e12090981 */ /* 0x000f22000c1e1900 */
[----:B------:R-:W-:-:S13]  /*04d0*/  LOP3.LUT P1, RZ, R0, R17, RZ, 0xc0, !PT ;  /* 0x0000001100ff7212 */ /* 0x000fda000782c0ff */
[----:B------:R-:W4:Y:S04]  /*04e0*/  @P1 LDG.E R2, desc[UR14][R18.64+0x14] ;  /* 0x0000140e12021981 */ /* 0x000f28000c1e1900 */
[----:B------:R-:W4:Y:S01]  /*04f0*/  @P1 LDG.E R17, desc[UR14][R18.64+0x18] ;  /* 0x0000180e12111981 */ /* 0x000f22000c1e1900 */
[----:B--2---:R-:W-:-:S03]  /*0500*/  @P0 LOP3.LUT R23, R23, R6, RZ, 0x3c, !PT ;  /* 0x0000000617170212 */ /* 0x004fc600078e3cff */
[----:B------:R-:W2:Y:S01]  /*0510*/  @P1 LDG.E R6, desc[UR14][R18.64+0x1c] ;  /* 0x00001c0e12061981 */ /* 0x000ea2000c1e1900 */
[----:B---3--:R-:W-:Y:S01]  /*0520*/  @P0 LOP3.LUT R27, R27, R10, RZ, 0x3c, !PT ;  /* 0x0000000a1b1b0212 */ /* 0x008fe200078e3cff */
[----:B------:R-:W-:Y:S01]  /*0530*/  IMAD.MOV.U32 R10, RZ, RZ, 0x4 ;  /* 0x00000004ff0a7424 */ /* 0x000fe200078e00ff */
[----:B----4-:R-:W-:Y:S02]  /*0540*/  @P0 LOP3.LUT R21, R21, R8, RZ, 0x3c, !PT ;  /* 0x0000000815150212 */ /* 0x010fe400078e3cff */
[----:B------:R-:W3:Y:S01]  /*0550*/  @P1 LDG.E R8, desc[UR14][R18.64+0x24] ;  /* 0x0000240e12081981 */ /* 0x000ee2000c1e1900 */
[----:B------:R-:W-:-:S03]  /*0560*/  @P0 LOP3.LUT R22, R22, R7, RZ, 0x3c, !PT ;  /* 0x0000000716160212 */ /* 0x000fc600078e3cff */
[----:B------:R-:W4:Y:S01]  /*0570*/  @P1 LDG.E R7, desc[UR14][R18.64+0x20] ;  /* 0x0000200e12071981 */ /* 0x000f22000c1e1900 */
[----:B------:R-:W-:Y:S02]  /*0580*/  @P0 LOP3.LUT R20, R20, R9, RZ, 0x3c, !PT ;  /* 0x0000000914140212 */ /* 0x000fe400078e3cff */
[----:B------:R-:W-:-:S04]  /*0590*/  SHF.L.U32 R9, R10, R11, RZ ;  /* 0x0000000b0a097219 */ /* 0x000fc800000006ff */
[----:B------:R-:W-:Y:S02]  /*05a0*/  LOP3.LUT P0, RZ, R0, R9, RZ, 0xc0, !PT ;  /* 0x0000000900ff7212 */ /* 0x000fe4000780c0ff */
[----:B------:R-:W-:-:S11]  /*05b0*/  @P1 LOP3.LUT R27, R27, R2, RZ, 0x3c, !PT ;  /* 0x000000021b1b1212 */ /* 0x000fd600078e3cff */
[----:B------:R-:W4:Y:S04]  /*05c0*/  @P0 LDG.E R2, desc[UR14][R18.64+0x30] ;  /* 0x0000300e12020981 */ /* 0x000f28000c1e1900 */
[----:B------:R-:W4:Y:S04]  /*05d0*/  @P0 LDG.E R9, desc[UR14][R18.64+0x2c] ;  /* 0x00002c0e12090981 */ /* 0x000f28000c1e1900 */
[----:B------:R-:W4:Y:S01]  /*05e0*/  @P0 LDG.E R10, desc[UR14][R18.64+0x28] ;  /* 0x0000280e120a0981 */ /* 0x000f22000c1e1900 */
[----:B------:R-:W-:Y:S02]  /*05f0*/  @P1 LOP3.LUT R22, R22, R17, RZ, 0x3c, !PT ;  /* 0x0000001116161212 */ /* 0x000fe400078e3cff */
[----:B--2---:R-:W-:-:S02]  /*0600*/  @P1 LOP3.LUT R23, R23, R6, RZ, 0x3c, !PT ;  /* 0x0000000617171212 */ /* 0x004fc400078e3cff */
[----:B------:R-:W2:Y:S01]  /*0610*/  @P0 LDG.E R6, desc[UR14][R18.64+0x38] ;  /* 0x0000380e12060981 */ /* 0x000ea2000c1e1900 */
[----:B---3--:R-:W-:Y:S01]  /*0620*/  @P1 LOP3.LUT R21, R21, R8, RZ, 0x3c, !PT ;  /* 0x0000000815151212 */ /* 0x008fe200078e3cff */
[----:B------:R-:W-:Y:S01]  /*0630*/  IMAD.MOV.U32 R8, RZ, RZ, 0x8 ;  /* 0x00000008ff087424 */ /* 0x000fe200078e00ff */
[----:B----4-:R-:W-:Y:S02]  /*0640*/  @P1 LOP3.LUT R20, R20, R7, RZ, 0x3c, !PT ;  /* 0x0000000714141212 */ /* 0x010fe400078e3cff */
[----:B------:R-:W3:Y:S02]  /*0650*/  @P0 LDG.E R7, desc[UR14][R18.64+0x34] ;  /* 0x0000340e12070981 */ /* 0x000ee4000c1e1900 */
[----:B------:R-:W-:-:S04]  /*0660*/  SHF.L.U32 R17, R8, R11, RZ ;  /* 0x0000000b08117219 */ /* 0x000fc800000006ff */
[----:B------:R-:W-:-:S13]  /*0670*/  LOP3.LUT P1, RZ, R0, R17, RZ, 0xc0, !PT ;  /* 0x0000001100ff7212 */ /* 0x000fda000782c0ff */
[----:B------:R-:W4:Y:S01]  /*0680*/  @P1 LDG.E R8, desc[UR14][R18.64+0x3c] ;  /* 0x00003c0e12081981 */ /* 0x000f22000c1e1900 */
[----:B------:R-:W-:-:S03]  /*0690*/  @P0 LOP3.LUT R23, R23, R2, RZ, 0x3c, !PT ;  /* 0x0000000217170212 */ /* 0x000fc600078e3cff */
[----:B------:R-:W4:Y:S04]  /*06a0*/  @P1 LDG.E R2, desc[UR14][R18.64+0x44] ;  /* 0x0000440e12021981 */ /* 0x000f28000c1e1900 */
[----:B------:R-:W4:Y:S01]  /*06b0*/  @P1 LDG.E R17, desc[UR14][R18.64+0x40] ;  /* 0x0000400e12111981 */ /* 0x000f22000c1e1900 */
[----:B------:R-:W-:-:S03]  /*06c0*/  @P0 LOP3.LUT R22, R22, R9, RZ, 0x3c, !PT ;  /* 0x0000000916160212 */ /* 0x000fc600078e3cff */
[----:B------:R-:W4:Y:S01]  /*06d0*/  @P1 LDG.E R9, desc[UR14][R18.64+0x48] ;  /* 0x0000480e12091981 */ /* 0x000f22000c1e1900 */
[----:B------:R-:W-:Y:S01]  /*06e0*/  @P0 LOP3.LUT R27, R27, R10, RZ, 0x3c, !PT ;  /* 0x0000000a1b1b0212 */ /* 0x000fe200078e3cff */
[----:B------:R-:W-:Y:S01]  /*06f0*/  IMAD.MOV.U32 R10, RZ, RZ, 0x10 ;  /* 0x00000010ff0a7424 */ /* 0x000fe200078e00ff */
[----:B--2---:R-:W-:Y:S02]  /*0700*/  @P0 LOP3.LUT R21, R21, R6, RZ, 0x3c, !PT ;  /* 0x0000000615150212 */ /* 0x004fe400078e3cff */
[----:B------:R-:W2:Y:S01]  /*0710*/  @P1 LDG.E R6, desc[UR14][R18.64+0x4c] ;  /* 0x00004c0e12061981 */ /* 0x000ea2000c1e1900 */
[----:B---3--:R-:W-:Y:S02]  /*0720*/  @P0 LOP3.LUT R20, R20, R7, RZ, 0x3c, !PT ;  /* 0x0000000714140212 */ /* 0x008fe400078e3cff */
[----:B------:R-:W-:-:S04]  /*0730*/  SHF.L.U32 R7, R10, R11, RZ ;  /* 0x0000000b0a077219 */ /* 0x000fc800000006ff */
[----:B------:R-:W-:-:S13]  /*0740*/  LOP3.LUT P0, RZ, R0, R7, RZ, 0xc0, !PT ;  /* 0x0000000700ff7212 */ /* 0x000fda000780c0ff */
[----:B------:R-:W3:Y:S01]  /*0750*/  @P0 LDG.E R10, desc[UR14][R18.64+0x50] ;  /* 0x0000500e120a0981 */ /* 0x000ee2000c1e1900 */
[----:B----4-:R-:W-:-:S03]  /*0760*/  @P1 LOP3.LUT R23, R23, R2, RZ, 0x3c, !PT ;  /* 0x0000000217171212 */ /* 0x010fc600078e3cff */
[----:B------:R-:W4:Y:S04]  /*0770*/  @P0 LDG.E R7, desc[UR14][R18.64+0x54] ;  /* 0x0000540e12070981 */ /* 0x000f28000c1e1900 */
[----:B------:R-:W4:Y:S01]  /*0780*/  @P0 LDG.E R2, desc[UR14][R18.64+0x60] ;  /* 0x0000600e12020981 */ /* 0x000f22000c1e1900 */
[----:B------:R-:W-:-:S03]  /*0790*/  @P1 LOP3.LUT R27, R27, R8, RZ, 0x3c, !PT ;  /* 0x000000081b1b1212 */ /* 0x000fc600078e3cff */
[----:B------:R-:W4:Y:S01]  /*07a0*/  @P0 LDG.E R8, desc[UR14][R18.64+0x58] ;  /* 0x0000580e12080981 */ /* 0x000f22000c1e1900 */
[----:B------:R-:W-:-:S03]  /*07b0*/  @P1 LOP3.LUT R22, R22, R17, RZ, 0x3c, !PT ;  /* 0x0000001116161212 */ /* 0x000fc600078e3cff */
[----:B------:R-:W4:Y:S01]  /*07c0*/  @P0 LDG.E R17, desc[UR14][R18.64+0x5c] ;  /* 0x00005c0e12110981 */ /* 0x000f22000c1e1900 */
[----:B------:R-:W-:Y:S02]  /*07d0*/  @P1 LOP3.LUT R20, R20, R9, RZ, 0x3c, !PT ;  /* 0x0000000914141212 */ /* 0x000fe400078e3cff */
[----:B--2---:R-:W-:Y:S01]  /*07e0*/  @P1 LOP3.LUT R21, R21, R6, RZ, 0x3c, !PT ;  /* 0x0000000615151212 */ /* 0x004fe200078e3cff */
[----:B------:R-:W-:-:S05]  /*07f0*/  IMAD.MOV.U32 R6, RZ, RZ, 0x20 ;  /* 0x00000020ff067424 */ /* 0x000fca00078e00ff */
[----:B------:R-:W-:-:S04]  /*0800*/  SHF.L.U32 R9, R6, R11, RZ ;  /* 0x0000000b06097219 */ /* 0x000fc800000006ff */
[----:B------:R-:W-:-:S13]  /*0810*/  LOP3.LUT P1, RZ, R0, R9, RZ, 0xc0, !PT ;  /* 0x0000000900ff7212 */ /* 0x000fda000782c0ff */
[----:B------:R-:W2:Y:S04]  /*0820*/  @P1 LDG.E R9, desc[UR14][R18.64+0x68] ;  /* 0x0000680e12091981 */ /* 0x000ea8000c1e1900 */
[----:B------:R-:W2:Y:S01]  /*0830*/  @P1 LDG.E R6, desc[UR14][R18.64+0x64] ;  /* 0x0000640e12061981 */ /* 0x000ea2000c1e1900 */
[----:B---3--:R-:W-:-:S03]  /*0840*/  @P0 LOP3.LUT R27, R27, R10, RZ, 0x3c, !PT ;  /* 0x0000000a1b1b0212 */ /* 0x008fc600078e3cff */
[----:B------:R-:W3:Y:S01]  /*0850*/  @P1 LDG.E R10, desc[UR14][R18.64+0x6c] ;  /* 0x00006c0e120a1981 */ /* 0x000ee2000c1e1900 */
[----:B----4-:R-:W-:-:S03]  /*0860*/  @P0 LOP3.LUT R21, R21, R2, RZ, 0x3c, !PT ;  /* 0x0000000215150212 */ /* 0x010fc600078e3cff */
[----:B------:R-:W4:Y:S01]  /*0870*/  @P1 LDG.E R2, desc[UR14][R18.64+0x74] ;  /* 0x0000740e12021981 */ /* 0x000f22000c1e1900 */
[----:B------:R-:W-:-:S03]  /*0880*/  @P0 LOP3.LUT R22, R22, R7, RZ, 0x3c, !PT ;  /* 0x0000000716160212 */ /* 0x000fc600078e3cff */
[----:B------:R-:W4:Y:S01]  /*0890*/  @P1 LDG.E R7, desc[UR14][R18.64+0x70] ;  /* 0x0000700e12071981 */ /* 0x000f22000c1e1900 */
[----:B------:R-:W-:Y:S01]  /*08a0*/  @P0 LOP3.LUT R23, R23, R8, RZ, 0x3c, !PT ;  /* 0x0000000817170212 */ /* 0x000fe200078e3cff */
[----:B------:R-:W-:Y:S01]  /*08b0*/  IMAD.MOV.U32 R8, RZ, RZ, 0x40 ;  /* 0x00000040ff087424 */ /* 0x000fe200078e00ff */
[----:B------:R-:W-:-:S04]  /*08c0*/  @P0 LOP3.LUT R20, R20, R17, RZ, 0x3c, !PT ;  /* 0x0000001114140212 */ /* 0x000fc800078e3cff */
[----:B------:R-:W-:-:S04]  /*08d0*/  SHF.L.U32 R17, R8, R11, RZ ;  /* 0x0000000b08117219 */ /* 0x000fc800000006ff */
[----:B------:R-:W-:-:S13]  /*08e0*/  LOP3.LUT P0, RZ, R0, R17, RZ, 0xc0, !PT ;  /* 0x0000001100ff7212 */ /* 0x000fda000780c0ff */
[----:B------:R-:W4:Y:S04]  /*08f0*/  @P0 LDG.E R8, desc[UR14][R18.64+0x78] ;  /* 0x0000780e12080981 */ /* 0x000f28000c1e1900 */
[----:B------:R-:W4:Y:S01]  /*0900*/  @P0 LDG.E R17, desc[UR14][R18.64+0x84] ;  /* 0x0000840e12110981 */ /* 0x000f22000c1e1900 */
[----:B--2---:R-:W-:-:S03]  /*0910*/  @P1 LOP3.LUT R22, R22, R9, RZ, 0x3c, !PT ;  /* 0x0000000916161212 */ /* 0x004fc600078e3cff */
[----:B------:R-:W2:Y:S01]  /*0920*/  @P0 LDG.E R9, desc[UR14][R18.64+0x7c] ;  /* 0x00007c0e12090981 */ /* 0x000ea2000c1e1900 */
[----:B------:R-:W-:-:S03]  /*0930*/  @P1 LOP3.LUT R27, R27, R6, RZ, 0x3c, !PT ;  /* 0x000000061b1b1212 */ /* 0x000fc600078e3cff */
[----:B------:R-:W2:Y:S01]  /*0940*/  @P0 LDG.E R6, desc[UR14][R18.64+0x80] ;  /* 0x0000800e12060981 */ /* 0x000ea2000c1e1900 */
[----:B---3--:R-:W-:-:S03]  /*0950*/  @P1 LOP3.LUT R23, R23, R10, RZ, 0x3c, !PT ;  /* 0x0000000a17171212 */ /* 0x008fc600078e3cff */
[----:B------:R-:W3:Y:S01]  /*0960*/  @P0 LDG.E R10, desc[UR14][R18.64+0x88] ;  /* 0x0000880e120a0981 */ /* 0x000ee2000c1e1900 */
[----:B----4-:R-:W-:Y:S01]  /*0970*/  @P1 LOP3.LUT R21, R21, R2, RZ, 0x3c, !PT ;  /* 0x0000000215151212 */ /* 0x010fe200078e3cff */
[----:B------:R-:W-:Y:S01]  /*0980*/  IMAD.MOV.U32 R2, RZ, RZ, 0x80 ;  /* 0x00000080ff027424 */ /* 0x000fe200078e00ff */
[----:B------:R-:W-:-:S04]  /*0990*/  @P1 LOP3.LUT R20, R20, R7, RZ, 0x3c, !PT ;  /* 0x0000000714141212 */ /* 0x000fc800078e3cff */
[----:B------:R-:W-:-:S04]  /*09a0*/  SHF.L.U32 R7, R2, R11, RZ ;  /* 0x0000000b02077219 */ /* 0x000fc800000006ff */
[----:B------:R-:W-:-:S13]  /*09b0*/  LOP3.LUT P1, RZ, R0, R7, RZ, 0xc0, !PT ;  /* 0x0000000700ff7212 */ /* 0x000fda000782c0ff */
[----:B------:R-:W4:Y:S04]  /*09c0*/  @P1 LDG.E R7, desc[UR14][R18.64+0x90] ;  /* 0x0000900e12071981 */ /* 0x000f28000c1e1900 */
[----:B------:R-:W4:Y:S01]  /*09d0*/  @P1 LDG.E R2, desc[UR14][R18.64+0x8c] ;  /* 0x00008c0e12021981 */ /* 0x000f22000c1e1900 */
[----:B------:R-:W-:-:S03]  /*09e0*/  @P0 LOP3.LUT R27, R27, R8, RZ, 0x3c, !PT ;  /* 0x000000081b1b0212 */ /* 0x000fc600078e3cff */
[----:B------:R-:W4:Y:S01]  /*09f0*/  @P1 LDG.E R8, desc[UR14][R18.64+0x94] ;  /* 0x0000940e12081981 */ /* 0x000f22000c1e1900 */
[----:B------:R-:W-:Y:S02]  /*0a00*/  @P0 LOP3.LUT R20, R20, R17, RZ, 0x3c, !PT ;  /* 0x0000001114140212 */ /* 0x000fe400078e3cff */
[----:B--2---:R-:W-:Y:S02]  /*0a10*/  @P0 LOP3.LUT R22, R22, R9, RZ, 0x3c, !PT ;  /* 0x0000000916160212 */ /* 0x004fe400078e3cff */
[----:B------:R-:W2:Y:S01]  /*0a20*/  @P1 LDG.E R9, desc[UR14][R18.64+0x98] ;  /* 0x0000980e12091981 */ /* 0x000ea2000c1e1900 */
[----:B------:R-:W-:-:S03]  /*0a30*/  @P0 LOP3.LUT R23, R23, R6, RZ, 0x3c, !PT ;  /* 0x0000000617170212 */ /* 0x000fc600078e3cff */
[----:B------:R-:W2:Y:S01]  /*0a40*/  @P1 LDG.E R6, desc[UR14][R18.64+0x9c] ;  /* 0x00009c0e12061981 */ /* 0x000ea2000c1e1900 */
[----:B---3--:R-:W-:Y:S01]  /*0a50*/  @P0 LOP3.LUT R21, R21, R10, RZ, 0x3c, !PT ;  /* 0x0000000a15150212 */ /* 0x008fe200078e3cff */
[----:B------:R-:W-:-:S05]  /*0a60*/  IMAD.MOV.U32 R10, RZ, RZ, 0x100 ;  /* 0x00000100ff0a7424 */ /* 0x000fca00078e00ff */
[----:B------:R-:W-:-:S04]  /*0a70*/  SHF.L.U32 R17, R10, R11, RZ ;  /* 0x0000000b0a117219 */ /* 0x000fc800000006ff */
[----:B------:R-:W-:-:S13]  /*0a80*/  LOP3.LUT P0, RZ, R0, R17, RZ, 0xc0, !PT ;  /* 0x0000001100ff7212 */ /* 0x000fda000780c0ff */
[----:B------:R-:W3:Y:S01]  /*0a90*/  @P0 LDG.E R10, desc[UR14][R18.64+0xa0] ;  /* 0x0000a00e120a0981 */ /* 0x000ee2000c1e1900 */
[----:B----4-:R-:W-:-:S03]  /*0aa0*/  @P1 LOP3.LUT R22, R22, R7, RZ, 0x3c, !PT ;  /* 0x0000000716161212 */ /* 0x010fc600078e3cff */
[----:B------:R-:W4:Y:S01]  /*0ab0*/  @P0 LDG.E R7, desc[UR14][R18.64+0xa4] ;  /* 0x0000a40e12070981 */ /* 0x000f22000c1e1900 */
[----:B------:R-:W-:-:S03]  /*0ac0*/  @P1 LOP3.LUT R23, R23, R8, RZ, 0x3c, !PT ;  /* 0x0000000817171212 */ /* 0x000fc600078e3cff */
[----:B------:R-:W3:Y:S01]  /*0ad0*/  @P0 LDG.E R8, desc[UR14][R18.64+0xb0] ;  /* 0x0000b00e12080981 */ /* 0x000ee2000c1e1900 */
[----:B------:R-:W-:-:S03]  /*0ae0*/  @P1 LOP3.LUT R27, R27, R2, RZ, 0x3c, !PT ;  /* 0x000000021b1b1212 */ /* 0x000fc600078e3cff */
[----:B------:R-:W3:Y:S01]  /*0af0*/  @P0 LDG.E R2, desc[UR14][R18.64+0xa8] ;  /* 0x0000a80e12020981 */ /* 0x000ee2000c1e1900 */
[----:B--2---:R-:W-:-:S03]  /*0b00*/  @P1 LOP3.LUT R20, R20, R9, RZ, 0x3c, !PT ;  /* 0x0000000914141212 */ /* 0x004fc600078e3cff */
[----:B------:R-:W2:Y:S01]  /*0b10*/  @P0 LDG.E R9, desc[UR14][R18.64+0xac] ;  /* 0x0000ac0e12090981 */ /* 0x000ea2000c1e1900 */
[----:B------:R-:W-:Y:S01]  /*0b20*/  @P1 LOP3.LUT R21, R21, R6, RZ, 0x3c, !PT ;  /* 0x0000000615151212 */ /* 0x000fe200078e3cff */
[----:B------:R-:W-:-:S05]  /*0b30*/  IMAD.MOV.U32 R6, RZ, RZ, 0x200 ;  /* 0x00000200ff067424 */ /* 0x000fca00078e00ff */
[----:B------:R-:W-:-:S04]  /*0b40*/  SHF.L.U32 R17, R6, R11, RZ ;  /* 0x0000000b06117219 */ /* 0x000fc800000006ff */
[----:B------:R-:W-:-:S13]  /*0b50*/  LOP3.LUT P1, RZ, R0, R17, RZ, 0xc0, !PT ;  /* 0x0000001100ff7212 */ /* 0x000fda000782c0ff */
[----:B------:R-:W2:Y:S01]  /*0b60*/  @P1 LDG.E R6, desc[UR14][R18.64+0xb4] ;  /* 0x0000b40e12061981 */ /* 0x000ea2000c1e1900 */
[----:B----4-:R-:W-:-:S03]  /*0b70*/  @P0 LOP3.LUT R22, R22, R7, RZ, 0x3c, !PT ;  /* 0x0000000716160212 */ /* 0x010fc600078e3cff */
[----:B------:R-:W4:Y:S04]  /*0b80*/  @P1 LDG.E R17, desc[UR14][R18.64+0xb8] ;  /* 0x0000b80e12111981 */ /* 0x000f28000c1e1900 */
[----:B------:R-:W4:Y:S01]  /*0b90*/  @P1 LDG.E R7, desc[UR14][R18.64+0xc0] ;  /* 0x0000c00e12071981 */ /* 0x000f22000c1e1900 */
[----:B---3--:R-:W-:Y:S01]  /*0ba0*/  @P0 LOP3.LUT R27, R27, R10, RZ, 0x3c, !PT ;  /* 0x0000000a1b1b0212 */ /* 0x008fe200078e3cff */
[----:B------:R-:W-:Y:S01]  /*0bb0*/  IMAD.MOV.U32 R10, RZ, RZ, 0x400 ;  /* 0x00000400ff0a7424 */ /* 0x000fe200078e00ff */
[----:B------:R-:W-:Y:S02]  /*0bc0*/  @P0 LOP3.LUT R21, R21, R8, RZ, 0x3c, !PT ;  /* 0x0000000815150212 */ /* 0x000fe400078e3cff */
[----:B------:R-:W3:Y:S01]  /*0bd0*/  @P1 LDG.E R8, desc[UR14][R18.64+0xc4] ;  /* 0x0000c40e12081981 */ /* 0x000ee2000c1e1900 */
[----:B------:R-:W-:-:S03]  /*0be0*/  @P0 LOP3.LUT R23, R23, R2, RZ, 0x3c, !PT ;  /* 0x0000000217170212 */ /* 0x000fc600078e3cff */
[----:B------:R-:W3:Y:S01]  /*0bf0*/  @P1 LDG.E R2, desc[UR14][R18.64+0xbc] ;  /* 0x0000bc0e12021981 */ /* 0x000ee2000c1e1900 */
[----:B--2---:R-:W-:Y:S02]  /*0c00*/  @P0 LOP3.LUT R20, R20, R9, RZ, 0x3c, !PT ;  /* 0x0000000914140212 */ /* 0x004fe400078e3cff */
[----:B------:R-:W-:-:S04]  /*0c10*/  SHF.L.U32 R9, R10, R11, RZ ;  /* 0x0000000b0a097219 */ /* 0x000fc800000006ff */
[----:B------:R-:W-:-:S13]  /*0c20*/  LOP3.LUT P0, RZ, R0, R9, RZ, 0xc0, !PT ;  /* 0x0000000900ff7212 */ /* 0x000fda000780c0ff */
[----:B------:R-:W2:Y:S04]  /*0c30*/  @P0 LDG.E R10, desc[UR14][R18.64+0xc8] ;  /* 0x0000c80e120a0981 */ /* 0x000ea8000c1e1900 */
[----:B------:R-:W2:Y:S01]  /*0c40*/  @P0 LDG.E R9, desc[UR14][R18.64+0xcc] ;  /* 0x0000cc0e12090981 */ /* 0x000ea2000c1e1900 */
[----:B------:R-:W-:-:S03]  /*0c50*/  @P1 LOP3.LUT R27, R27, R6, RZ, 0x3c, !PT ;  /* 0x000000061b1b1212 */ /* 0x000fc600078e3cff */
[----:B------:R-:W2:Y:S01]  /*0c60*/  @P0 LDG.E R6, desc[UR14][R18.64+0xd0] ;  /* 0x0000d00e12060981 */ /* 0x000ea2000c1e1900 */
[----:B----4-:R-:W-:-:S03]  /*0c70*/  @P1 LOP3.LUT R20, R20, R7, RZ, 0x3c, !PT ;  /* 0x0000000714141212 */ /* 0x010fc600078e3cff */
[----:B------:R-:W4:Y:S01]  /*0c80*/  @P0 LDG.E R7, desc[UR14][R18.64+0xd4] ;  /* 0x0000d40e12070981 */ /* 0x000f22000c1e1900 */
[----:B---3--:R-:W-:Y:S01]  /*0c90*/  @P1 LOP3.LUT R21, R21, R8, RZ, 0x3c, !PT ;  /* 0x0000000815151212 */ /* 0x008fe200078e3cff */
[----:B------:R-:W-:Y:S01]  /*0ca0*/  IMAD.MOV.U32 R8, RZ, RZ, 0x800 ;  /* 0x00000800ff087424 */ /* 0x000fe200078e00ff */
[----:B------:R-:W-:-:S04]  /*0cb0*/  @P1 LOP3.LUT R22, R22, R17, RZ, 0x3c, !PT ;  /* 0x0000001116161212 */ /* 0x000fc800078e3cff */
[----:B------:R-:W-:-:S04]  /*0cc0*/  SHF.L.U32 R17, R8, R11, RZ ;  /* 0x0000000b08117219 */ /* 0x000fc800000006ff */
[----:B------:R-:W-:Y:S02]  /*0cd0*/  LOP3.LUT P2, RZ, R0, R17, RZ, 0xc0, !PT ;  /* 0x0000001100ff7212 */ /* 0x000fe4000784c0ff */
[----:B------:R-:W-:Y:S02]  /*0ce0*/  @P1 LOP3.LUT R23, R23, R2, RZ, 0x3c, !PT ;  /* 0x0000000217171212 */ /* 0x000fe400078e3cff */
[----:B------:R-:W3:Y:S01]  /*0cf0*/  @P0 LDG.E R2, desc[UR14][R18.64+0xd8] ;  /* 0x0000d80e12020981 */ /* 0x000ee2000c1e1900 */
[----:B------:R-:W-:-:S05]  /*0d00*/  IMAD.MOV.U32 R8, RZ, RZ, 0x1000 ;  /* 0x00001000ff087424 */ /* 0x000fca00078e00ff */
[----:B------:R-:W-:-:S03]  /*0d10*/  SHF.L.U32 R17, R8, R11, RZ ;  /* 0x0000000b08117219 */ /* 0x000fc600000006ff */
[----:B------:R-:W3:Y:S01]  /*0d20*/  @P2 LDG.E R8, desc[UR14][R18.64+0xe4] ;  /* 0x0000e40e12082981 */ /* 0x000ee2000c1e1900 */
[----:B--2---:R-:W-:-:S03]  /*0d30*/  @P0 LOP3.LUT R27, R27, R10, RZ, 0x3c, !PT ;  /* 0x0000000a1b1b0212 */ /* 0x004fc600078e3cff */
[----:B------:R-:W2:Y:S01]  /*0d40*/  @P2 LDG.E R10, desc[UR14][R18.64+0xdc] ;  /* 0x0000dc0e120a2981 */ /* 0x000ea2000c1e1900 */
[----:B------:R-:W-:-:S03]  /*0d50*/  @P0 LOP3.LUT R22, R22, R9, RZ, 0x3c, !PT ;  /* 0x0000000916160212 */ /* 0x000fc600078e3cff */
[----:B------:R-:W2:Y:S01]  /*0d60*/  @P2 LDG.E R9, desc[UR14][R18.64+0xe0] ;  /* 0x0000e00e12092981 */ /* 0x000ea2000c1e1900 */
[----:B------:R-:W-:-:S03]  /*0d70*/  @P0 LOP3.LUT R23, R23, R6, RZ, 0x3c, !PT ;  /* 0x0000000617170212 */ /* 0x000fc600078e3cff */
[----:B------:R-:W2:Y:S01]  /*0d80*/  @P2 LDG.E R6, desc[UR14][R18.64+0xec] ;  /* 0x0000ec0e12062981 */ /* 0x000ea2000c1e1900 */
[----:B----4-:R-:W-:-:S03]  /*0d90*/  @P0 LOP3.LUT R20, R20, R7, RZ, 0x3c, !PT ;  /* 0x0000000714140212 */ /* 0x010fc600078e3cff */
[----:B------:R-:W4:Y:S01]  /*0da0*/  @P2 LDG.E R7, desc[UR14][R18.64+0xe8] ;  /* 0x0000e80e12072981 */ /* 0x000f22000c1e1900 */
[----:B------:R-:W-:Y:S02]  /*0db0*/  LOP3.LUT P1, RZ, R0, R17, RZ, 0xc0, !PT ;  /* 0x0000001100ff7212 */ /* 0x000fe4000782c0ff */
[----:B---3--:R-:W-:-:S11]  /*0dc0*/  @P0 LOP3.LUT R21, R21, R2, RZ, 0x3c, !PT ;  /* 0x0000000215150212 */ /* 0x008fd600078e3cff */
[----:B------:R-:W3:Y:S01]  /*0dd0*/  @P1 LDG.E R2, desc[UR14][R18.64+0xf0] ;  /* 0x0000f00e12021981 */ /* 0x000ee2000c1e1900 */
[----:B------:R-:W-:-:S03]  /*0de0*/  @P2 LOP3.LUT R23, R23, R8, RZ, 0x3c, !PT ;  /* 0x0000000817172212 */ /* 0x000fc600078e3cff */
[----:B------:R-:W3:Y:S01]  /*0df0*/  @P1 LDG.E R8, desc[UR14][R18.64+0x100] ;  /* 0x0001000e12081981 */ /* 0x000ee2000c1e1900 */
[----:B--2---:R-:W-:Y:S01]  /*0e00*/  @P2 LOP3.LUT R27, R27, R10, RZ, 0x3c, !PT ;  /* 0x0000000a1b1b2212 */ /* 0x004fe200078e3cff */
[----:B------:R-:W-:-:S05]  /*0e10*/  IMAD.MOV.U32 R10, RZ, RZ, 0x2000 ;  /* 0x00002000ff0a7424 */ /* 0x000fca00078e00ff */
[----:B------:R-:W-:Y:S02]  /*0e20*/  SHF.L.U32 R17, R10, R11, RZ ;  /* 0x0000000b0a117219 */ /* 0x000fe400000006ff */
[----:B------:R-:W2:Y:S02]  /*0e30*/  @P1 LDG.E R10, desc[UR14][R18.64+0xf8] ;  /* 0x0000f80e120a1981 */ /* 0x000ea4000c1e1900 */
[----:B------:R-:W-:Y:S02]  /*0e40*/  LOP3.LUT P0, RZ, R0, R17, RZ, 0xc0, !PT ;  /* 0x0000001100ff7212 */ /* 0x000fe4000780c0ff */
[----:B------:R-:W2:Y:S01]  /*0e50*/  @P1 LDG.E R17, desc[UR14][R18.64+0xf4] ;  /* 0x0000f40e12111981 */ /* 0x000ea2000c1e1900 */
[----:B------:R-:W-:Y:S02]  /*0e60*/  @P2 LOP3.LUT R22, R22, R9, RZ, 0x3c, !PT ;  /* 0x0000000916162212 */ /* 0x000fe400078e3cff */
[----:B------:R-:W-:Y:S01]  /*0e70*/  @P2 LOP3.LUT R21, R21, R6, RZ, 0x3c, !PT ;  /* 0x0000000615152212 */ /* 0x000fe200078e3cff */
[----:B------:R-:W2:Y:S01]  /*0e80*/  @P1 LDG.E R9, desc[UR14][R18.64+0xfc] ;  /* 0x0000fc0e12091981 */ /* 0x000ea2000c1e1900 */
[----:B----4-:R-:W-:-:S06]  /*0e90*/  @P2 LOP3.LUT R20, R20, R7, RZ, 0x3c, !PT ;  /* 0x0000000714142212 */ /* 0x010fcc00078e3cff */
[----:B------:R-:W4:Y:S04]  /*0ea0*/  @P0 LDG.E R6, desc[UR14][R18.64+0x104] ;  /* 0x0001040e12060981 */ /* 0x000f28000c1e1900 */
[----:B------:R-:W4:Y:S01]  /*0eb0*/  @P0 LDG.E R7, desc[UR14][R18.64+0x108] ;  /* 0x0001080e12070981 */ /* 0x000f22000c1e1900 */
[----:B---3--:R-:W-:Y:S01]  /*0ec0*/  @P1 LOP3.LUT R27, R27, R2, RZ, 0x3c, !PT ;  /* 0x000000021b1b1212 */ /* 0x008fe200078e3cff */
[----:B------:R-:W-:Y:S01]  /*0ed0*/  IMAD.MOV.U32 R2, RZ, RZ, 0x4000 ;  /* 0x00004000ff027424 */ /* 0x000fe200078e00ff */
[----:B------:R-:W-:Y:S02]  /*0ee0*/  @P1 LOP3.LUT R21, R21, R8, RZ, 0x3c, !PT ;  /* 0x0000000815151212 */ /* 0x000fe400078e3cff */
[----:B--2---:R-:W-:Y:S02]  /*0ef0*/  @P1 LOP3.LUT R22, R22, R17, RZ, 0x3c, !PT ;  /* 0x0000001116161212 */ /* 0x004fe400078e3cff */
[----:B------:R-:W-:-:S02]  /*0f00*/  SHF.L.U32 R17, R2, R11, RZ ;  /* 0x0000000b02117219 */ /* 0x000fc400000006ff */
[----:B------:R-:W2:Y:S02]  /*0f10*/  @P0 LDG.E R2, desc[UR14][R18.64+0x10c] ;  /* 0x00010c0e12020981 */ /* 0x000ea4000c1e1900 */
[----:B------:R-:W-:Y:S02]  /*0f20*/  LOP3.LUT P2, RZ, R0, R17, RZ, 0xc0, !PT ;  /* 0x0000001100ff7212 */ /* 0x000fe4000784c0ff */
[----:B------:R-:W-:Y:S02]  /*0f30*/  @P1 LOP3.LUT R23, R23, R10, RZ, 0x3c, !PT ;  /* 0x0000000a17171212 */ /* 0x000fe400078e3cff */
[----:B------:R-:W3:Y:S01]  /*0f40*/  @P0 LDG.E R10, desc[UR14][R18.64+0x114] ;  /* 0x0001140e120a0981 */ /* 0x000ee2000c1e1900 */
[----:B------:R-:W-:Y:S02]  /*0f50*/  @P1 LOP3.LUT R20, R20, R9, RZ, 0x3c, !PT ;  /* 0x0000000914141212 */ /* 0x000fe400078e3cff */
[----:B----4-:R-:W-:Y:S01]  /*0f60*/  @P0 LOP3.LUT R27, R27, R6, RZ, 0x3c, !PT ;  /* 0x000000061b1b0212 */ /* 0x010fe200078e3cff */
[----:B------:R-:W4:Y:S01]  /*0f70*/  @P0 LDG.E R9, desc[UR14][R18.64+0x110] ;  /* 0x0001100e12090981 */ /* 0x000f22000c1e1900 */
[----:B------:R-:W-:-:S04]  /*0f80*/  @P0 LOP3.LUT R22, R22, R7, RZ, 0x3c, !PT ;  /* 0x0000000716160212 */ /* 0x000fc800078e3cff */
[----:B------:R-:W4:Y:S04]  /*0f90*/  @P2 LDG.E R7, desc[UR14][R18.64+0x11c] ;  /* 0x00011c0e12072981 */ /* 0x000f28000c1e1900 */
[----:B------:R-:W4:Y:S04]  /*0fa0*/  @P2 LDG.E R8, desc[UR14][R18.64+0x118] ;  /* 0x0001180e12082981 */ /* 0x000f28000c1e1900 */
[----:B------:R-:W4:Y:S01]  /*0fb0*/  @P2 LDG.E R6, desc[UR14][R18.64+0x120] ;  /* 0x0001200e12062981 */ /* 0x000f22000c1e1900 */
[----:B--2---:R-:W-:Y:S01]  /*0fc0*/  @P0 LOP3.LUT R23, R23, R2, RZ, 0x3c, !PT ;  /* 0x0000000217170212 */ /* 0x004fe200078e3cff */
[----:B------:R-:W-:-:S05]  /*0fd0*/  IMAD.MOV.U32 R2, RZ, RZ, 0x8000 ;  /* 0x00008000ff027424 */ /* 0x000fca00078e00ff */
[----:B------:R-:W-:-:S04]  /*0fe0*/  SHF.L.U32 R17, R2, R11, RZ ;  /* 0x0000000b02117219 */ /* 0x000fc800000006ff */
[----:B------:R-:W-:Y:S02]  /*0ff0*/  LOP3.LUT P1, RZ, R0, R17, RZ, 0xc0, !PT ;  /* 0x0000001100ff7212 */ /* 0x000fe4000782c0ff */
[----:B---3--:R-:W-:Y:S02]  /*1000*/  @P0 LOP3.LUT R21, R21, R10, RZ, 0x3c, !PT ;  /* 0x0000000a15150212 */ /* 0x008fe400078e3cff */
[----:B------:R-:W2:Y:S01]  /*1010*/  @P2 LDG.E R10, desc[UR14][R18.64+0x128] ;  /* 0x0001280e120a2981 */ /* 0x000ea2000c1e1900 */
[----:B----4-:R-:W-:-:S03]  /*1020*/  @P2 LOP3.LUT R22, R22, R7, RZ, 0x3c, !PT ;  /* 0x0000000716162212 */ /* 0x010fc600078e3cff */
[----:B------:R-:W3:Y:S01]  /*1030*/  @P2 LDG.E R7, desc[UR14][R18.64+0x124] ;  /* 0x0001240e12072981 */ /* 0x000ee2000c1e1900 */
[----:B------:R-:W-:Y:S02]  /*1040*/  @P0 LOP3.LUT R20, R20, R9, RZ, 0x3c, !PT ;  /* 0x0000000914140212 */ /* 0x000fe400078e3cff */
[----:B------:R-:W-:Y:S02]  /*1050*/  @P2 LOP3.LUT R27, R27, R8, RZ, 0x3c, !PT ;  /* 0x000000081b1b2212 */ /* 0x000fe400078e3cff */
[----:B------:R-:W-:Y:S01]  /*1060*/  @P2 LOP3.LUT R23, R23, R6, RZ, 0x3c, !PT ;  /* 0x0000000617172212 */ /* 0x000fe200078e3cff */
[----:B------:R-:W4:Y:S04]  /*1070*/  @P1 LDG.E R8, desc[UR14][R18.64+0x12c] ;  /* 0x00012c0e12081981 */ /* 0x000f28000c1e1900 */
[----:B------:R-:W4:Y:S04]  /*1080*/  @P1 LDG.E R9, desc[UR14][R18.64+0x130] ;  /* 0x0001300e12091981 */ /* 0x000f28000c1e1900 */
[----:B------:R-:W4:Y:S04]  /*1090*/  @P1 LDG.E R6, desc[UR14][R18.64+0x134] ;  /* 0x0001340e12061981 */ /* 0x000f28000c1e1900 */
[----:B------:R-:W4:Y:S04]  /*10a0*/  @P1 LDG.E R2, desc[UR14][R18.64+0x13c] ;  /* 0x00013c0e12021981 */ /* 0x000f28000c1e1900 */
[----:B------:R-:W4:Y:S01]  /*10b0*/  @P1 LDG.E R17, desc[UR14][R18.64+0x138] ;  /* 0x0001380e12111981 */ /* 0x000f22000c1e1900 */
[----:B------:R-:W-:-:S05]  /*10c0*/  VIADD R11, R11, 0x10 ;  /* 0x000000100b0b7836 */ /* 0x000fca0000000000 */
[----:B------:R-:W-:Y:S02]  /*10d0*/  ISETP.NE.AND P0, PT, R11, 0x20, PT ;  /* 0x000000200b00780c */ /* 0x000fe40003f05270 */
[----:B--2---:R-:W-:Y:S02]  /*10e0*/  @P2 LOP3.LUT R21, R21, R10, RZ, 0x3c, !PT ;  /* 0x0000000a15152212 */ /* 0x004fe400078e3cff */
[----:B---3--:R-:W-:Y:S02]  /*10f0*/  @P2 LOP3.LUT R20, R20, R7, RZ, 0x3c, !PT ;  /* 0x0000000714142212 */ /* 0x008fe400078e3cff */
[----:B----4-:R-:W-:Y:S02]  /*1100*/  @P1 LOP3.LUT R27, R27, R8, RZ, 0x3c, !PT ;  /* 0x000000081b1b1212 */ /* 0x010fe400078e3cff */
[----:B------:R-:W-:Y:S02]  /*1110*/  @P1 LOP3.LUT R22, R22, R9, RZ, 0x3c, !PT ;  /* 0x0000000916161212 */ /* 0x000fe400078e3cff */
[----:B------:R-:W-:-:S02]  /*1120*/  @P1 LOP3.LUT R23, R23, R6, RZ, 0x3c, !PT ;  /* 0x0000000617171212 */ /* 0x000fc400078e3cff */
[----:B------:R-:W-:Y:S02]  /*1130*/  @P1 LOP3.LUT R21, R21, R2, RZ, 0x3c, !PT ;  /* 0x0000000215151212 */ /* 0x000fe400078e3cff */
[----:B------:R-:W-:Y:S01]  /*1140*/  @P1 LOP3.LUT R20, R20, R17, RZ, 0x3c, !PT ;  /* 0x0000001114141212 */ /* 0x000fe200078e3cff */
[----:B------:R-:W-:Y:S05]  /*1150*/  @P0 BRA `(.L_x_6) ;  /* 0xfffffff000a00947 */ /* 0x000fea000383ffff */
[----:B------:R-:W-:-:S04]  /*1160*/  IADD3 R12, R12, 0x1, RZ ;  /* 0x000000010c0c7810 */ /* 0x000fc80007ffe0ff */
[----:B------:R-:W-:-:S13]  /*1170*/  ISETP.GE.U32.AND P0, PT, R12, 0x5, PT ;  /* 0x000000050c00780c */ /* 0x000fda0003f06070 */
[----:B------:R-:W-:Y:S05]  /*1180*/  @!P0 BRA `(.L_x_7) ;  /* 0xfffffff000748947 */ /* 0x000fea000383ffff */
[----:B------:R-:W-:Y:S01]  /*1190*/  VIADD R13, R13, 0x1 ;  /* 0x000000010d0d7836 */ /* 0x000fe20000000000 */
[----:B------:R-:W-:Y:S01]  /*11a0*/  LOP3.LUT R0, R5, 0x3, RZ, 0xc0, !PT ;  /* 0x0000000305007812 */ /* 0x000fe200078ec0ff */
[----:B------:R0:W-:Y:S03]  /*11b0*/  STL [R1+0x54], R27 ;  /* 0x0000541b01007387 */ /* 0x0001e60000100800 */
[----:B------:R-:W-:Y:S01]  /*11c0*/  ISETP.GT.U32.AND P0, PT, R0, R13, PT ;  /* 0x0000000d0000720c */ /* 0x000fe20003f04070 */
[----:B------:R0:W-:Y:S03]  /*11d0*/  STL.64 [R1+0x58], R22 ;  /* 0x0000581601007387 */ /* 0x0001e60000100a00 */
[----:B------:R-:W-:Y:S01]  /*11e0*/  ISETP.GT.U32.AND.EX P0, PT, RZ, RZ, PT, P0 ;  /* 0x000000ffff00720c */ /* 0x000fe20003f04100 */
[----:B------:R0:W-:-:S12]  /*11f0*/  STL.64 [R1+0x60], R20 ;  /* 0x0000601401007387 */ /* 0x0001d80000100a00 */
[----:B------:R-:W-:Y:S05]  /*1200*/  @P0 BRA `(.L_x_8) ;  /* 0xfffffff000440947 */ /* 0x000fea000383ffff */
.L_x_5:
[----:B------:R-:W-:Y:S05]  /*1210*/  BSYNC B0 ;  /* 0x0000000000007941 */ /* 0x000fea0003800000 */
.L_x_4:
[--C-:B------:R-:W-:Y:S01]  /*1220*/  SHF.R.U64 R5, R5, 0x2, R4.reuse ;  /* 0x0000000205057819 */ /* 0x100fe20000001204 */
[----:B------:R-:W-:Y:S01]  /*1230*/  VIADD R15, R15, 0x1 ;  /* 0x000000010f0f7836 */ /* 0x000fe20000000000 */
[----:B------:R-:W-:Y:S02]  /*1240*/  SHF.R.U32.HI R4, RZ, 0x2, R4 ;  /* 0x00000002ff047819 */ /* 0x000fe40000011604 */
[----:B------:R-:W-:-:S04]  /*1250*/  ISETP.NE.U32.AND P0, PT, R5, RZ, PT ;  /* 0x000000ff0500720c */ /* 0x000fc80003f05070 */
[----:B------:R-:W-:-:S13]  /*1260*/  ISETP.NE.AND.EX P0, PT, R4, RZ, PT, P0 ;  /* 0x000000ff0400720c */ /* 0x000fda0003f05300 */
[----:B------:R-:W-:Y:S05]  /*1270*/  @!P0 BRA `(.L_x_3) ;  /* 0x0000000000048947 */ /* 0x000fea0003800000 */
[----:B------:R-:W-:Y:S05]  /*1280*/  BRA `(.L_x_9) ;  /* 0xfffffff000147947 */ /* 0x000fea000383ffff */
.L_x_3:
[----:B------:R-:W-:Y:S05]  /*1290*/  BSYNC B1 ;  /* 0x0000000000017941 */ /* 0x000fea0003800000 */
.L_x_2:
[----:B------:R-:W-:Y:S01]  /*12a0*/  ULDC UR4, c[0x0][0x210] ;  /* 0x0000840000047ab9 */ /* 0x000fe20000000800 */
[----:B------:R1:W-:Y:S01]  /*12b0*/  STL.64 [R1+0x68], RZ ;  /* 0x000068ff01007387 */ /* 0x0003e20000100a00 */
[----:B------:R-:W-:Y:S01]  /*12c0*/  USHF.R.S32.HI UR11, URZ, 0x1f, UR4 ;  /* 0x0000001f3f0b7899 */ /* 0x000fe20008011404 */
[----:B------:R-:W-:Y:S02]  /*12d0*/  ISETP.LT.U32.AND P0, PT, R16, UR4, PT ;  /* 0x0000000410007c0c */ /* 0x000fe4000bf01070 */
[----:B------:R1:W-:Y:S03]  /*12e0*/  STL [R1+0x70], RZ ;  /* 0x000070ff01007387 */ /* 0x0003e60000100800 */
[----:B------:R-:W-:Y:S01]  /*12f0*/  IMAD.U32 R3, RZ, RZ, UR11 ;  /* 0x0000000bff037e24 */ /* 0x000fe2000f8e00ff */
[----:B------:R1:W-:Y:S04]  /*1300*/  STL.64 [R1+0x78], RZ ;  /* 0x000078ff01007387 */ /* 0x0003e80000100a00 */
[----:B------:R-:W-:-:S13]  /*1310*/  ISETP.GT.AND.EX P0, PT, R3, R14, PT, P0 ;  /* 0x0000000e0300720c */ /* 0x000fda0003f04300 */
[----:B------:R-:W-:Y:S05]  /*1320*/  @!P0 EXIT ;  /* 0x000000000000894d */ /* 0x000fea0003800000 */
[----:B------:R-:W2:Y:S01]  /*1330*/  LDC R12, c[0x0][0x244] ;  /* 0x00009100ff0c7b82 */ /* 0x000ea20000000800 */
[----:B------:R-:W-:Y:S01]  /*1340*/  ULDC.64 UR4, c[0x0][0x228] ;  /* 0x00008a0000047ab9 */ /* 0x000fe20000000a00 */
[----:B------:R-:W-:Y:S01]  /*1350*/  HFMA2.MMA R8, -RZ, RZ, 0, 0 ;  /* 0x00000000ff087435 */ /* 0x000fe200000001ff */
[----:B------:R-:W-:Y:S01]  /*1360*/  ULOP3.LUT UR8, UR5, 0xf7dcefdd, URZ, 0x3c, !UPT ;  /* 0xf7dcefdd05087892 */ /* 0x000fe2000f8e3c3f */
[----:B------:R-:W-:Y:S01]  /*1370*/  HFMA2.MMA R6, -RZ, RZ, 0, 0 ;  /* 0x00000000ff067435 */ /* 0x000fe200000001ff */
[----:B------:R-:W-:Y:S01]  /*1380*/  ULOP3.LUT UR4, UR4, 0xaad26b49, URZ, 0x3c, !UPT ;  /* 0xaad26b4904047892 */ /* 0x000fe2000f8e3c3f */
[----:B------:R-:W-:Y:S01]  /*1390*/  BSSY B3, `(.L_x_10) ;  /* 0x00000ad000037945 */ /* 0x000fe20003800000 */
[----:B------:R-:W-:Y:S01]  /*13a0*/  UMOV UR5, 0x9a7cab1b ;  /* 0x9a7cab1b00057882 */ /* 0x000fe20000000000 */
[----:B------:R-:W3:Y:S01]  /*13b0*/  LDC.64 R4, c[0x0][0x230] ;  /* 0x00008c00ff047b82 */ /* 0x000ee20000000a00 */
[----:B------:R-:W-:Y:S01]  /*13c0*/  UIMAD UR5, UR8, UR5, 0x64f0c9 ;  /* 0x0064f0c9080574a4 */ /* 0x000fe2000f8e0205 */
[----:B------:R-:W-:Y:S01]  /*13d0*/  MOV R25, RZ ;  /* 0x000000ff00197202 */ /* 0x000fe20000000f00 */
[----:B------:R-:W-:Y:S01]  /*13e0*/  ULDC UR7, c[0x0][0x0] ;  /* 0x0000000000077ab9 */ /* 0x000fe20000000800 */
[----:B------:R-:W-:Y:S01]  /*13f0*/  ULDC UR12, c[0x0][0xc] ;  /* 0x00000300000c7ab9 */ /* 0x000fe20000000800 */
[----:B------:R-:W-:Y:S01]  /*1400*/  UIMAD UR4, UR4, 0x4182bed5, UR5 ;  /* 0x4182bed5040478a4 */ /* 0x000fe2000f8e0205 */
[----:B------:R-:W-:Y:S01]  /*1410*/  IMAD.MOV.U32 R18, RZ, RZ, R16 ;  /* 0x000000ffff127224 */ /* 0x000fe200078e0010 */
[----:B------:R-:W-:Y:S01]  /*1420*/  UIMAD UR12, UR7, UR12, URZ ;  /* 0x0000000c070c72a4 */ /* 0x000fe2000f8e023f */
[----:B------:R-:W-:Y:S01]  /*1430*/  ULDC UR6, c[0x0][0x210] ;  /* 0x0000840000067ab9 */ /* 0x000fe20000000800 */
[----:B------:R-:W-:-:S02]  /*1440*/  ULDC UR9, c[0x0][0x238] ;  /* 0x00008e0000097ab9 */ /* 0x000fc40000000800 */
[----:B------:R-:W-:Y:S01]  /*1450*/  IMAD.U32 R10, RZ, RZ, UR4 ;  /* 0x00000004ff0a7e24 */ /* 0x000fe2000f8e00ff */
[----:B------:R-:W-:Y:S01]  /*1460*/  ULDC UR8, c[0x0][0x23c] ;  /* 0x00008f0000087ab9 */ /* 0x000fe20000000800 */
[----:B------:R-:W-:Y:S01]  /*1470*/  ULDC UR7, c[0x0][0x240] ;  /* 0x0000900000077ab9 */ /* 0x000fe20000000800 */
[----:B------:R-:W-:-:S05]  /*1480*/  ULDC.64 UR4, c[0x0][0x218] ;  /* 0x0000860000047ab9 */ /* 0x000fca0000000a00 */
.L_x_21:
[----:B------:R-:W-:Y:S01]  /*1490*/  ISETP.GE.AND P0, PT, R16, UR6, PT ;  /* 0x0000000610007c0c */ /* 0x000fe2000bf06270 */
[----:B------:R-:W-:Y:S11]  /*14a0*/  BSSY B2, `(.L_x_11) ;  /* 0x0000093000027945 */ /* 0x000ff60003800000 */
[----:B------:R-:W-:Y:S01]  /*14b0*/  @!UPT UIADD3 URZ, URZ, URZ, URZ ;  /* 0x0000003f3f3ff290 */ /* 0x000fe2000fffe03f */
[----:B----4-:R-:W-:Y:S05]  /*14c0*/  @P0 BRA `(.L_x_12) ;  /* 0x0000000800400947 */ /* 0x010fea0003800000 */
[----:B------:R-:W-:Y:S01]  /*14d0*/  IMAD.MOV.U32 R19, RZ, RZ, R21 ;  /* 0x000000ffff137224 */ /* 0x000fe200078e0015 */
[----:B------:R-:W-:Y:S01]  /*14e0*/  ISETP.NE.AND P0, PT, R8, 0x1, PT ;  /* 0x000000010800780c */ /* 0x000fe20003f05270 */
[----:B------:R-:W-:Y:S01]  /*14f0*/  BSSY B1, `(.L_x_13) ;  /* 0x000004d000017945 */ /* 0x000fe20003800000 */
[----:B------:R-:W-:Y:S01]  /*1500*/  MOV R17, R20 ;  /* 0x0000001400117202 */ /* 0x000fe20000000f00 */
[----:B------:R-:W-:Y:S01]  /*1510*/  IMAD.MOV.U32 R2, RZ, RZ, R23 ;  /* 0x000000ffff027224 */ /* 0x000fe200078e0017 */
[----:B------:R-:W-:Y:S01]  /*1520*/  MOV R3, R6 ;  /* 0x0000000600037202 */ /* 0x000fe20000000f00 */
[----:B------:R-:W-:Y:S08]  /*1530*/  IMAD.MOV.U32 R8, RZ, RZ, RZ ;  /* 0x000000ffff087224 */ /* 0x000ff000078e00ff */
[----:B------:R-:W-:Y:S05]  /*1540*/  @!P0 BRA `(.L_x_14) ;  /* 0x00000004001c8947 */ /* 0x000fea0003800000 */
[----:B------:R-:W-:Y:S01]  /*1550*/  SHF.R.U32.HI R24, RZ, 0x2, R27 ;  /* 0x00000002ff187819 */ /* 0x000fe2000001161b */
[----:B------:R-:W-:Y:S01]  /*1560*/  IMAD.MOV.U32 R11, RZ, RZ, 0x2f800000 ;  /* 0x2f800000ff0b7424 */ /* 0x000fe200078e00ff */
[----:B------:R-:W-:Y:S01]  /*1570*/  BSSY B0, `(.L_x_15) ;  /* 0x000003b000007945 */ /* 0x000fe20003800000 */
[----:B------:R-:W-:Y:S01]  /*1580*/  IMAD.MOV.U32 R15, RZ, RZ, 0x3e055027 ;  /* 0x3e055027ff0f7424 */ /* 0x000fe200078e00ff */
[----:B0-----:R-:W-:Y:S02]  /*1590*/  LOP3.LUT R27, R24, R27, RZ, 0x3c, !PT ;  /* 0x0000001b181b7212 */ /* 0x001fe400078e3cff */
[----:B------:R-:W-:Y:S03]  /*15a0*/  SHF.L.U32 R24, R21, 0x4, RZ ;  /* 0x0000000415187819 */ /* 0x000fe600000006ff */
[----:B------:R-:W-:Y:S05]  /*15b0*/  IMAD.SHL.U32 R26, R27, 0x2, RZ ;  /* 0x000000021b1a7824 */ /* 0x000fea00078e00ff */
[----:B------:R-:W-:Y:S04]  /*15c0*/  LOP3.LUT R27, R21, R26, R27, 0x96, !PT ;  /* 0x0000001a151b7212 */ /* 0x000fe800078e961b */
[----:B------:R-:W-:Y:S02]  /*15d0*/  LOP3.LUT R17, R27, R24, RZ, 0x3c, !PT ;  /* 0x000000181b117212 */ /* 0x000fe400078e3cff */
[----:B------:R-:W-:Y:S02]  /*15e0*/  SHF.R.U32.HI R27, RZ, 0x2, R22 ;  /* 0x00000002ff1b7819 */ /* 0x000fe40000011616 */
[C---:B------:R-:W-:Y:S01]  /*15f0*/  IADD3 R8, R10.reuse, 0x587c5, R17 ;  /* 0x000587c50a087810 */ /* 0x040fe20007ffe011 */
[----:B------:R-:W-:Y:S01]  /*1600*/  VIADD R10, R10, 0xb0f8a ;  /* 0x000b0f8a0a0a7836 */ /* 0x000fe20000000000 */
[----:B------:R-:W-:Y:S01]  /*1610*/  LOP3.LUT R24, R27, R22, RZ, 0x3c, !PT ;  /* 0x000000161b187212 */ /* 0x000fe200078e3cff */
[C---:B------:R-:W-:Y:S01]  /*1620*/  IMAD.SHL.U32 R27, R17.reuse, 0x10, RZ ;  /* 0x00000010111b7824 */ /* 0x040fe200078e00ff */
[----:B------:R-:W-:Y:S02]  /*1630*/  I2FP.F32.U32 R8, R8 ;  /* 0x0000000800087245 */ /* 0x000fe40000201000 */
[----:B------:R-:W-:Y:S03]  /*1640*/  SHF.L.U32 R22, R24, 0x1, RZ ;  /* 0x0000000118167819 */ /* 0x000fe600000006ff */
[----:B------:R-:W-:Y:S01]  /*1650*/  FFMA R3, R8, R11, 1.1641532182693481445e-10 ;  /* 0x2f00000008037423 */ /* 0x000fe2000000000b */
[----:B------:R-:W-:Y:S01]  /*1660*/  LOP3.LUT R22, R17, R22, R24, 0x96, !PT ;  /* 0x0000001611167212 */ /* 0x000fe200078e9618 */
[----:B------:R-:W-:Y:S03]  /*1670*/  IMAD.MOV.U32 R11, RZ, RZ, 0x30c90fdb ;  /* 0x30c90fdbff0b7424 */ /* 0x000fe600078e00ff */
[----:B------:R-:W-:Y:S02]  /*1680*/  FSETP.GEU.AND P0, PT, R3, 1.175494350822287508e-38, PT ;  /* 0x008000000300780b */ /* 0x000fe40003f0e000 */
[----:B------:R-:W-:Y:S02]  /*1690*/  LOP3.LUT R19, R22, R27, RZ, 0x3c, !PT ;  /* 0x0000001b16137212 */ /* 0x000fe400078e3cff */
[----:B------:R-:W-:Y:S02]  /*16a0*/  FSEL R0, RZ, -23, P0 ;  /* 0xc1b80000ff007808 */ /* 0x000fe40000000000 */
[----:B------:R-:W-:Y:S04]  /*16b0*/  IADD3 R8, R19, R10, RZ ;  /* 0x0000000a13087210 */ /* 0x000fe80007ffe0ff */
[----:B------:R-:W-:Y:S03]  /*16c0*/  I2FP.F32.U32 R8, R8 ;  /* 0x0000000800087245 */ /* 0x000fe60000201000 */
[----:B------:R-:W-:Y:S02]  /*16d0*/  @!P0 FMUL R3, R3, 8388608 ;  /* 0x4b00000003038820 */ /* 0x000fe40000400000 */
[----:B------:R-:W-:Y:S03]  /*16e0*/  FFMA R7, R8, R11, 7.314590599882819788e-10 ;  /* 0x30490fdb08077423 */ /* 0x000fe6000000000b */
[C---:B------:R-:W-:Y:S02]  /*16f0*/  IADD3 R6, R3.reuse, -0x3f2aaaab, RZ ;  /* 0xc0d5555503067810 */ /* 0x040fe40007ffe0ff */
[C---:B------:R-:W-:Y:S02]  /*1700*/  ISETP.GE.U32.AND P0, PT, R3.reuse, 0x7f800000, PT ;  /* 0x7f8000000300780c */ /* 0x040fe40003f06070 */
[----:B------:R-:W-:Y:S04]  /*1710*/  LOP3.LUT R6, R6, 0xff800000, RZ, 0xc0, !PT ;  /* 0xff80000006067812 */ /* 0x000fe800078ec0ff */
[-C--:B------:R-:W-:Y:S02]  /*1720*/  IADD3 R2, R3, -R6.reuse, RZ ;  /* 0x8000000603027210 */ /* 0x080fe40007ffe0ff */
[----:B------:R-:W-:Y:S03]  /*1730*/  I2FP.F32.S32 R13, R6 ;  /* 0x00000006000d7245 */ /* 0x000fe60000201400 */
[----:B------:R-:W-:Y:S02]  /*1740*/  FADD R2, R2, -1 ;  /* 0xbf80000002027421 */ /* 0x000fe40000000000 */
[----:B------:R-:W-:Y:S01]  /*1750*/  FFMA R0, R13, 1.1920928955078125e-07, R0 ;  /* 0x340000000d007823 */ /* 0x000fe20000000000 */
[----:B------:R-:W-:Y:S01]  /*1760*/  @P0 MOV R8, 0x7f800000 ;  /* 0x7f80000000080802 */ /* 0x000fe20000000f00 */
[C---:B------:R-:W-:Y:S04]  /*1770*/  FFMA R9, R2.reuse, -R15, 0.14084610342979431152 ;  /* 0x3e1039f602097423 */ /* 0x040fe8000000080f */
[-C--:B------:R-:W-:Y:S04]  /*1780*/  FFMA R9, R9, R2.reuse, -0.12148627638816833496 ;  /* 0xbdf8cdcc09097423 */ /* 0x080fe80000000002 */
[-C--:B------:R-:W-:Y:S04]  /*1790*/  FFMA R9, R9, R2.reuse, 0.13980610668659210205 ;  /* 0x3e0f295509097423 */ /* 0x080fe80000000002 */
[-C--:B------:R-:W-:Y:S04]  /*17a0*/  FFMA R9, R9, R2.reuse, -0.16684235632419586182 ;  /* 0xbe2ad8b909097423 */ /* 0x080fe80000000002 */
[-C--:B------:R-:W-:Y:S04]  /*17b0*/  FFMA R9, R9, R2.reuse, 0.20012299716472625732 ;  /* 0x3e4ced0b09097423 */ /* 0x080fe80000000002 */
[-C--:B------:R-:W-:Y:S04]  /*17c0*/  FFMA R9, R9, R2.reuse, -0.24999669194221496582 ;  /* 0xbe7fff2209097423 */ /* 0x080fe80000000002 */
[-C--:B------:R-:W-:Y:S04]  /*17d0*/  FFMA R9, R9, R2.reuse, 0.33333182334899902344 ;  /* 0x3eaaaa7809097423 */ /* 0x080fe80000000002 */
[-C--:B------:R-:W-:Y:S04]  /*17e0*/  FFMA R9, R9, R2.reuse, -0.5 ;  /* 0xbf00000009097423 */ /* 0x080fe80000000002 */
[----:B------:R-:W-:Y:S04]  /*17f0*/  FMUL R11, R2, R9 ;  /* 0x00000009020b7220 */ /* 0x000fe80000400000 */
[----:B------:R-:W-:Y:S04]  /*1800*/  FFMA R2, R11, R2, R2 ;  /* 0x000000020b027223 */ /* 0x000fe80000000002 */
[----:B------:R-:W-:Y:S01]  /*1810*/  FFMA R2, R0, 0.69314718246459960938, R2 ;  /* 0x3f31721800027823 */ /* 0x000fe20000000002 */
[C---:B------:R-:W-:Y:S01]  /*1820*/  @P0 FFMA R2, R3.reuse, R8, +INF ;  /* 0x7f80000003020423 */ /* 0x040fe20000000008 */
[----:B------:R-:W-:Y:S03]  /*1830*/  FSETP.NEU.AND P0, PT, R3, RZ, PT ;  /* 0x000000ff0300720b */ /* 0x000fe60003f0d000 */
[----:B------:R-:W-:Y:S05]  /*1840*/  FMUL R2, R2, -2 ;  /* 0xc000000002027820 */ /* 0x000fea0000400000 */
[----:B------:R-:W-:Y:S04]  /*1850*/  FSEL R3, R2, +INF , P0 ;  /* 0x7f80000002037808 */ /* 0x000fe80000000000 */
[----:B------:R0:W4:Y:S01]  /*1860*/  MUFU.RSQ R2, R3 ;  /* 0x0000000300027308 */ /* 0x0001220000001400 */
[----:B------:R-:W-:Y:S05]  /*1870*/  VIADD R22, R3, 0xf3000000 ;  /* 0xf300000003167836 */ /* 0x000fea0000000000 */
[----:B------:R-:W-:Y:S11]  /*1880*/  ISETP.GT.U32.AND P0, PT, R22, 0x727fffff, PT ;  /* 0x727fffff1600780c */ /* 0x000ff60003f04070 */
[----:B------:R-:W-:Y:S02]  /*1890*/  @!UPT UIADD3 URZ, URZ, URZ, URZ ;  /* 0x0000003f3f3ff290 */ /* 0x000fe4000fffe03f */
[----:B0---4-:R-:W-:Y:S05]  /*18a0*/  @!P0 BRA `(.L_x_16) ;  /* 0x00000000000c8947 */ /* 0x011fea0003800000 */
[----:B------:R-:W-:Y:S02]  /*18b0*/  MOV R2, 0x18d0 ;  /* 0x000018d000027802 */ /* 0x000fe40000000f00 */
[----:B-123--:R-:W-:Y:S05]  /*18c0*/  CALL.REL.NOINC `($__internal_0_$__cuda_sm20_sqrt_rn_f32_slowpath) ;  /* 0x0000000400847944 */ /* 0x00efea0003c00000 */
[----:B------:R-:W-:Y:S05]  /*18d0*/  BRA `(.L_x_17) ;  /* 0x0000000000107947 */ /* 0x000fea0003800000 */
.L_x_16:
[----:B------:R-:W-:Y:S01]  /*18e0*/  FMUL.FTZ R0, R3, R2 ;  /* 0x0000000203007220 */ /* 0x000fe20000410000 */
[----:B------:R-:W-:Y:S03]  /*18f0*/  FMUL.FTZ R6, R2, 0.5 ;  /* 0x3f00000002067820 */ /* 0x000fe60000410000 */
[----:B------:R-:W-:Y:S04]  /*1900*/  FFMA R3, -R0, R0, R3 ;  /* 0x0000000000037223 */ /* 0x000fe80000000103 */
[----:B------:R-:W-:Y:S07]  /*1910*/  FFMA R0, R3, R6, R0 ;  /* 0x0000000603007223 */ /* 0x000fee0000000000 */
.L_x_17:
[----:B------:R-:W-:Y:S05]  /*1920*/  BSYNC B0 ;  /* 0x0000000000007941 */ /* 0x000fea0003800000 */
.L_x_15:
[----:B------:R-:W-:Y:S01]  /*1930*/  FMUL.RZ R13, R7, 0.15915493667125701904 ;  /* 0x3e22f983070d7820 */ /* 0x000fe2000040c000 */
[----:B------:R-:W-:Y:S01]  /*1940*/  HFMA2.MMA R8, -RZ, RZ, 0, 5.9604644775390625e-08 ;  /* 0x00000001ff087435 */ /* 0x000fe200000001ff */
[----:B------:R-:W-:Y:S02]  /*1950*/  MOV R2, R21 ;  /* 0x0000001500027202 */ /* 0x000fe40000000f00 */
[----:B------:R-:W-:Y:S01]  /*1960*/  MUFU.SIN R11, R13 ;  /* 0x0000000d000b7308 */ /* 0x000fe20000000400 */
[----:B------:R-:W-:Y:S03]  /*1970*/  MOV R22, R20 ;  /* 0x0000001400167202 */ /* 0x000fe60000000f00 */
[----:B------:R-:W-:Y:S06]  /*1980*/  MOV R27, R23 ;  /* 0x00000017001b7202 */ /* 0x000fec0000000f00 */
[----:B------:R-:W0:Y:S02]  /*1990*/  MUFU.COS R9, R13 ;  /* 0x0000000d00097308 */ /* 0x000e240000000000 */
[-C--:B0-----:R-:W-:Y:S01]  /*19a0*/  FMUL R6, R9, R0.reuse ;  /* 0x0000000009067220 */ /* 0x081fe20000400000 */
[----:B------:R-:W-:Y:S05]  /*19b0*/  FMUL R3, R11, R0 ;  /* 0x000000000b037220 */ /* 0x000fea0000400000 */
.L_x_14:
[----:B------:R-:W-:Y:S05]  /*19c0*/  BSYNC B1 ;  /* 0x0000000000017941 */ /* 0x000fea0003800000 */
.L_x_13:
[----:B------:R-:W-:Y:S01]  /*19d0*/  ISETP.LE.AND P0, PT, RZ, UR9, PT ;  /* 0x00000009ff007c0c */ /* 0x000fe2000bf03270 */
[----:B---3--:R-:W-:Y:S05]  /*19e0*/  FFMA R0, R3, R5, R4 ;  /* 0x0000000503007223 */ /* 0x008fea0000000004 */
[----:B------:R-:W-:Y:S07]  /*19f0*/  MOV R7, R0 ;  /* 0x0000000000077202 */ /* 0x000fee0000000f00 */
[----:B------:R-:W-:Y:S05]  /*1a00*/  @!P0 BRA `(.L_x_18) ;  /* 0x0000000000bc8947 */ /* 0x000fea0003800000 */
[----:B------:R-:W-:Y:S01]  /*1a10*/  MOV R9, 0x80000000 ;  /* 0x8000000000097802 */ /* 0x000fe20000000f00 */
[----:B------:R-:W-:Y:S01]  /*1a20*/  HFMA2.MMA R24, -RZ, RZ, 0, 0 ;  /* 0x00000000ff187435 */ /* 0x000fe200000001ff */
[----:B------:R-:W-:Y:S01]  /*1a30*/  FMUL R7, R0, UR8 ;  /* 0x0000000800077c20 */ /* 0x000fe20008400000 */
[----:B------:R-:W-:Y:S04]  /*1a40*/  BSSY B0, `(.L_x_19) ;  /* 0x0000027000007945 */ /* 0x000fe80003800000 */
[----:B------:R-:W-:Y:S11]  /*1a50*/  FSETP.GTU.AND P0, PT, |R7|, +INF , PT ;  /* 0x7f8000000700780b */ /* 0x000ff60003f0c200 */
[----:B------:R-:W-:Y:S02]  /*1a60*/  @!UPT UIADD3 URZ, URZ, URZ, URZ ;  /* 0x0000003f3f3ff290 */ /* 0x000fe4000fffe03f */
[----:B------:R-:W-:Y:S05]  /*1a70*/  @P0 BRA `(.L_x_20) ;  /* 0x00000000008c0947 */ /* 0x000fea0003800000 */
[----:B------:R-:W-:Y:S01]  /*1a80*/  FSETP.GE.AND P0, PT, R7, 9.22337203685477580800e+18, PT ;  /* 0x5f0000000700780b */ /* 0x000fe20003f06000 */
[----:B------:R-:W-:Y:S01]  /*1a90*/  IMAD.MOV.U32 R24, RZ, RZ, -0x1 ;  /* 0xffffffffff187424 */ /* 0x000fe200078e00ff */
[----:B------:R-:W-:Y:S11]  /*1aa0*/  MOV R9, 0x7fffffff ;  /* 0x7fffffff00097802 */ /* 0x000ff60000000f00 */
[----:B------:R-:W-:Y:S05]  /*1ab0*/  @P0 BRA `(.L_x_20) ;  /* 0x00000000007c0947 */ /* 0x000fea0003800000 */
[----:B------:R-:W-:Y:S01]  /*1ac0*/  HFMA2.MMA R9, -RZ, RZ, -0.0 , 0 ;  /* 0x80000000ff097435 */ /* 0x000fe200000001ff */
[----:B------:R-:W-:Y:S01]  /*1ad0*/  FSETP.GTU.AND P0, PT, R7, -9.22337203685477580800e+18, PT ;  /* 0xdf0000000700780b */ /* 0x000fe20003f0c000 */
[----:B------:R-:W-:Y:S11]  /*1ae0*/  IMAD.MOV.U32 R24, RZ, RZ, RZ ;  /* 0x000000ffff187224 */ /* 0x000ff600078e00ff */
[----:B------:R-:W-:Y:S01]  /*1af0*/  @!UPT UIADD3 URZ, URZ, URZ, URZ ;  /* 0x0000003f3f3ff290 */ /* 0x000fe2000fffe03f */
[----:B------:R-:W-:Y:S05]  /*1b00*/  @!P0 BRA `(.L_x_20) ;  /* 0x0000000000688947 */ /* 0x000fea0003800000 */
[----:B------:R-:W-:Y:S01]  /*1b10*/  SHF.R.U32.HI R3, RZ, 0x17, R7 ;  /* 0x00000017ff037819 */ /* 0x000fe20000011607 */
[----:B0-----:R-:W-:Y:S01]  /*1b20*/  IMAD.SHL.U32 R20, R7, 0x100, RZ ;  /* 0x0000010007147824 */ /* 0x001fe200078e00ff */
[----:B------:R-:W-:Y:S01]  /*1b30*/  UMOV UR10, URZ ;  /* 0x0000003f000a7c82 */ /* 0x000fe20008000000 */
[----:B------:R-:W-:Y:S01]  /*1b40*/  IMAD.MOV.U32 R11, RZ, RZ, RZ ;  /* 0x000000ffff0b7224 */ /* 0x000fe200078e00ff */
[----:B------:R-:W-:Y:S01]  /*1b50*/  LOP3.LUT R3, R3, 0xff, RZ, 0xc0, !PT ;  /* 0x000000ff03037812 */ /* 0x000fe200078ec0ff */
[----:B------:R-:W-:Y:S01]  /*1b60*/  IMAD.U32 R13, RZ, RZ, UR10 ;  /* 0x0000000aff0d7e24 */ /* 0x000fe2000f8e00ff */
[----:B------:R-:W-:Y:S01]  /*1b70*/  SHF.R.U32.HI R20, RZ, 0x1, R20 ;  /* 0x00000001ff147819 */ /* 0x000fe20000011614 */
[----:B------:R-:W-:Y:S01]  /*1b80*/  IMAD.U32 R0, RZ, RZ, UR10 ;  /* 0x0000000aff007e24 */ /* 0x000fe2000f8e00ff */
[----:B------:R-:W-:Y:S02]  /*1b90*/  IADD3 R3, -R3, 0xbd, RZ ;  /* 0x000000bd03037810 */ /* 0x000fe40007ffe1ff */
[----:B------:R-:W-:Y:S02]  /*1ba0*/  LOP3.LUT R20, R20, 0x40000000, RZ, 0xfc, !PT ;  /* 0x4000000014147812 */ /* 0x000fe400078efcff */
[C---:B------:R-:W-:Y:S11]  /*1bb0*/  ISETP.GT.AND P1, PT, R3.reuse, 0x3f, PT ;  /* 0x0000003f0300780c */ /* 0x040ff60003f24270 */
[----:B------:R-:W-:Y:S02]  /*1bc0*/  @!UPT UIADD3 URZ, URZ, URZ, URZ ;  /* 0x0000003f3f3ff290 */ /* 0x000fe4000fffe03f */
[C---:B------:R-:W-:Y:S02]  /*1bd0*/  @!P1 IADD3 R9, -R3.reuse, 0x40, RZ ;  /* 0x0000004003099810 */ /* 0x040fe40007ffe1ff */
[----:B------:R-:W-:Y:S02]  /*1be0*/  @!P1 ISETP.NE.AND P0, PT, R3, RZ, PT ;  /* 0x000000ff0300920c */ /* 0x000fe40003f05270 */
[--C-:B------:R-:W-:Y:S01]  /*1bf0*/  @!P1 SHF.L.U64.HI R13, R13, R9, R20.reuse ;  /* 0x000000090d0d9219 */ /* 0x100fe20000010214 */
[----:B------:R-:W-:Y:S01]  /*1c00*/  IMAD.MOV.U32 R9, RZ, RZ, RZ ;  /* 0x000000ffff097224 */ /* 0x000fe200078e00ff */
[-CC-:B------:R-:W-:Y:S02]  /*1c10*/  @!P1 SHF.R.U64 R11, R0, R3.reuse, R20.reuse ;  /* 0x00000003000b9219 */ /* 0x180fe40000001214 */
[----:B------:R-:W-:Y:S02]  /*1c20*/  @!P1 SHF.R.U32.HI R9, RZ, R3, R20 ;  /* 0x00000003ff099219 */ /* 0x000fe40000011614 */
[----:B------:R-:W-:Y:S02]  /*1c30*/  @!P1 SEL R20, R13, RZ, P0 ;  /* 0x000000ff0d149207 */ /* 0x000fe40000000000 */
[----:B------:R-:W-:Y:S02]  /*1c40*/  ISETP.GE.AND P1, PT, R7, RZ, PT ;  /* 0x000000ff0700720c */ /* 0x000fe40003f26270 */
[----:B------:R-:W-:Y:S05]  /*1c50*/  LEA.HI R11, P0, R20, R11, RZ, 0x1 ;  /* 0x0000000b140b7211 */ /* 0x000fea00078108ff */
[----:B------:R-:W-:Y:S01]  /*1c60*/  IMAD.X R9, RZ, RZ, R9, P0 ;  /* 0x000000ffff097224 */ /* 0x000fe200000e0609 */
[-C--:B------:R-:W-:Y:S04]  /*1c70*/  IADD3 R0, P0, RZ, -R11.reuse, RZ ;  /* 0x8000000bff007210 */ /* 0x080fe80007f1e0ff */
[----:B------:R-:W-:Y:S01]  /*1c80*/  SEL R24, R0, R11, !P1 ;  /* 0x0000000b00187207 */ /* 0x000fe20004800000 */
[----:B------:R-:W-:Y:S05]  /*1c90*/  IMAD.X R20, RZ, RZ, ~R9, P0 ;  /* 0x000000ffff147224 */ /* 0x000fea00000e0e09 */
[----:B------:R-:W-:Y:S02]  /*1ca0*/  SEL R9, R20, R9, !P1 ;  /* 0x0000000914097207 */ /* 0x000fe40004800000 */
.L_x_20:
[----:B------:R-:W-:Y:S05]  /*1cb0*/  BSYNC B0 ;  /* 0x0000000000007941 */ /* 0x000fea0003800000 */
.L_x_19:
[----:B0-----:R-:W-:Y:S02]  /*1cc0*/  MOV R20, R24 ;  /* 0x0000001800147202 */ /* 0x001fe40000000f00 */
[----:B------:R-:W-:Y:S04]  /*1cd0*/  MOV R21, R9 ;  /* 0x0000000900157202 */ /* 0x000fe80000000f00 */
[----:B------:R-:W0:Y:S02]  /*1ce0*/  I2F.S64 R0, R20 ;  /* 0x0000001400007312 */ /* 0x000e240000301400 */
[----:B0-----:R-:W-:Y:S07]  /*1cf0*/  FMUL R7, R0, UR7 ;  /* 0x0000000700077c20 */ /* 0x001fee0008400000 */
.L_x_18:
[----:B--2---:R-:W-:Y:S01]  /*1d00*/  ISETP.GT.AND P2, PT, R12, -0x1, PT ;  /* 0xffffffff0c00780c */ /* 0x004fe20003f44270 */
[----:B------:R-:W-:Y:S01]  /*1d10*/  IMAD.MOV.U32 R3, RZ, RZ, 0x3f800000 ;  /* 0x3f800000ff037424 */ /* 0x000fe200078e00ff */
[----:B------:R-:W-:Y:S01]  /*1d20*/  FSETP.GT.AND P1, PT, R0, RZ, PT ;  /* 0x000000ff0000720b */ /* 0x000fe20003f24000 */
[----:B0-----:R-:W-:Y:S01]  /*1d30*/  IMAD.MOV.U32 R21, RZ, RZ, R19 ;  /* 0x000000ffff157224 */ /* 0x001fe200078e0013 */
[----:B------:R-:W-:Y:S01]  /*1d40*/  FSETP.EQ.AND P2, PT, R7, RZ, P2 ;  /* 0x000000ff0700720b */ /* 0x000fe20001742000 */
[----:B------:R-:W-:Y:S01]  /*1d50*/  IMAD.MOV.U32 R20, RZ, RZ, R17 ;  /* 0x000000ffff147224 */ /* 0x000fe200078e0011 */
[----:B------:R-:W-:Y:S01]  /*1d60*/  SHF.R.S64 R9, R25, 0x1e, R18 ;  /* 0x0000001e19097819 */ /* 0x000fe20000001012 */
[----:B------:R-:W-:Y:S01]  /*1d70*/  IMAD.MOV.U32 R23, RZ, RZ, R2 ;  /* 0x000000ffff177224 */ /* 0x000fe200078e0002 */
[----:B------:R-:W-:Y:S02]  /*1d80*/  FSEL R3, R3, -1, P1 ;  /* 0xbf80000003037808 */ /* 0x000fe40000800000 */
[----:B------:R-:W-:Y:S04]  /*1d90*/  IADD3 R28, P0, R9, UR4, RZ ;  /* 0x00000004091c7c10 */ /* 0x000fe8000ff1e0ff */
[----:B------:R-:W-:Y:S03]  /*1da0*/  LEA.HI.X.SX32 R29, R18, UR5, 0x2, P0 ;  /* 0x00000005121d7c11 */ /* 0x000fe600080f16ff */
[----:B------:R-:W-:Y:S05]  /*1db0*/  @P2 FADD R7, R3, R0 ;  /* 0x0000000003072221 */ /* 0x000fea0000000000 */
[----:B------:R4:W-:Y:S02]  /*1dc0*/  STG.E desc[UR14][R28.64], R7 ;  /* 0x000000071c007986 */ /* 0x0009e4000c10190e */
.L_x_12:
[----:B------:R-:W-:Y:S05]  /*1dd0*/  BSYNC B2 ;  /* 0x0000000000027941 */ /* 0x000fea0003800000 */
.L_x_11:
[----:B------:R-:W-:Y:S02]  /*1de0*/  IADD3 R16, P0, R16, UR12, RZ ;  /* 0x0000000c10107c10 */ /* 0x000fe4000ff1e0ff */
[----:B------:R-:W-:Y:S03]  /*1df0*/  IADD3 R25, P1, RZ, R25, RZ ;  /* 0x00000019ff197210 */ /* 0x000fe60007f3e0ff */
[----:B------:R-:W-:Y:S01]  /*1e00*/  IMAD.X R14, RZ, RZ, R14, P0 ;  /* 0x000000ffff0e7224 */ /* 0x000fe200000e060e */
[----:B------:R-:W-:Y:S02]  /*1e10*/  ISETP.GE.U32.AND P0, PT, R16, UR6, PT ;  /* 0x0000000610007c0c */ /* 0x000fe4000bf06070 */
[----:B------:R-:W-:Y:S02]  /*1e20*/  IADD3.X R18, R18, UR12, RZ, P1, !PT ;  /* 0x0000000c12127c10 */ /* 0x000fe40008ffe4ff */
[----:B------:R-:W-:Y:S11]  /*1e30*/  ISETP.GE.AND.EX P0, PT, R14, UR11, PT, P0 ;  /* 0x0000000b0e007c0c */ /* 0x000ff6000bf06300 */
[----:B------:R-:W-:Y:S02]  /*1e40*/  @!UPT UIADD3 URZ, URZ, URZ, URZ ;  /* 0x0000003f3f3ff290 */ /* 0x000fe4000fffe03f */
[----:B------:R-:W-:Y:S05]  /*1e50*/  @!P0 BRA `(.L_x_21) ;  /* 0xfffffff4008c8947 */ /* 0x000fea000383ffff */
[----:B------:R-:W-:Y:S05]  /*1e60*/  BSYNC B3 ;  /* 0x0000000000037941 */ /* 0x000fea0003800000 */
.L_x_10:
[----:B------:R-:W-:Y:S01]  /*1e70*/  MOV R11, R27 ;  /* 0x0000001b000b7202 */ /* 0x000fe20000000f00 */
[----:B------:R-:W-:Y:S04]  /*1e80*/  STL.64 [R1+0x58], R22 ;  /* 0x0000581601007387 */ /* 0x000fe80000100a00 */
[----:B------:R-:W-:Y:S04]  /*1e90*/  STL.64 [R1+0x60], R20 ;  /* 0x0000601401007387 */ /* 0x000fe80000100a00 */
[----:B------:R-:W-:Y:S04]  /*1ea0*/  STL [R1+0x68], R8 ;  /* 0x0000680801007387 */ /* 0x000fe80000100800 */
[----:B------:R-:W-:Y:S04]  /*1eb0*/  STL [R1+0x70], R6 ;  /* 0x0000700601007387 */ /* 0x000fe80000100800 */
[----:B------:R-:W-:Y:S01]  /*1ec0*/  STL.64 [R1+0x50], R10 ;  /* 0x0000500a01007387 */ /* 0x000fe20000100a00 */
[----:B------:R-:W-:Y:S05]  /*1ed0*/  EXIT ;  /* 0x000000000000794d */ /* 0x000fea0003800000 */
        .weak           $__internal_0_$__cuda_sm20_sqrt_rn_f32_slowpath
        .type           $__internal_0_$__cuda_sm20_sqrt_rn_f32_slowpath,@function
        .size           $__internal_0_$__cuda_sm20_sqrt_rn_f32_slowpath,(.L_x_240 - $__internal_0_$__cuda_sm20_sqrt_rn_f32_slowpath)
$__internal_0_$__cuda_sm20_sqrt_rn_f32_slowpath:
[----:B------:R-:W-:-:S13]  /*1ee0*/  LOP3.LUT P0, RZ, R3, 0x7fffffff, RZ, 0xc0, !PT ;  /* 0x7fffffff03ff7812 */ /* 0x000fda000780c0ff */
[----:B------:R-:W-:Y:S01]  /*1ef0*/  @!P0 MOV R11, R3 ;  /* 0x00000003000b8202 */ /* 0x000fe20000000f00 */
[----:B------:R-:W-:Y:S06]  /*1f00*/  @!P0 BRA `(.L_x_22) ;  /* 0x0000000000448947 */ /* 0x000fec0003800000 */
[----:B------:R-:W-:Y:S01]  /*1f10*/  FSETP.GEU.FTZ.AND P0, PT, R3, RZ, PT ;  /* 0x000000ff0300720b */ /* 0x000fe20003f1e000 */
[----:B------:R-:W-:-:S12]  /*1f20*/  IMAD.MOV.U32 R8, RZ, RZ, R3 ;  /* 0x000000ffff087224 */ /* 0x000fd800078e0003 */
[----:B------:R-:W-:Y:S01]  /*1f30*/  @!P0 MOV R11, 0x7fffffff ;  /* 0x7fffffff000b8802 */ /* 0x000fe20000000f00 */
[----:B------:R-:W-:Y:S06]  /*1f40*/  @!P0 BRA `(.L_x_22) ;  /* 0x0000000000348947 */ /* 0x000fec0003800000 */
[----:B------:R-:W-:-:S13]  /*1f50*/  FSETP.GTU.FTZ.AND P0, PT, |R8|, +INF , PT ;  /* 0x7f8000000800780b */ /* 0x000fda0003f1c200 */
[----:B------:R-:W-:Y:S01]  /*1f60*/  @P0 FADD.FTZ R11, R8, 1 ;  /* 0x3f800000080b0421 */ /* 0x000fe20000010000 */
[----:B------:R-:W-:Y:S06]  /*1f70*/  @P0 BRA `(.L_x_22) ;  /* 0x0000000000280947 */ /* 0x000fec0003800000 */
[----:B------:R-:W-:-:S13]  /*1f80*/  FSETP.NEU.FTZ.AND P0, PT, |R8|, +INF , PT ;  /* 0x7f8000000800780b */ /* 0x000fda0003f1d200 */
[----:B------:R-:W-:Y:S01]  /*1f90*/  @P0 FFMA R9, R8, 1.84467440737095516160e+19, RZ ;  /* 0x5f80000008090823 */ /* 0x000fe200000000ff */
[----:B------:R-:W-:-:S03]  /*1fa0*/  @!P0 MOV R11, R8 ;  /* 0x00000008000b8202 */ /* 0x000fc60000000f00 */
[----:B------:R-:W0:Y:S02]  /*1fb0*/  @P0 MUFU.RSQ R0, R9 ;  /* 0x0000000900000308 */ /* 0x000e240000001400 */
[----:B0-----:R-:W-:Y:S01]  /*1fc0*/  @P0 FMUL.FTZ R6, R9, R0 ;  /* 0x0000000009060220 */ /* 0x001fe20000410000 */
[----:B------:R-:W-:-:S03]  /*1fd0*/  @P0 FMUL.FTZ R0, R0, 0.5 ;  /* 0x3f00000000000820 */ /* 0x000fc60000410000 */
[----:B------:R-:W-:-:S04]  /*1fe0*/  @P0 FADD.FTZ R3, -R6, -RZ ;  /* 0x800000ff06030221 */ /* 0x000fc80000010100 */
[----:B------:R-:W-:-:S04]  /*1ff0*/  @P0 FFMA R3, R6, R3, R9 ;  /* 0x0000000306030223 */ /* 0x000fc80000000009 */
[----:B------:R-:W-:-:S04]  /*2000*/  @P0 FFMA R0, R3, R0, R6 ;  /* 0x0000000003000223 */ /* 0x000fc80000000006 */
[----:B------:R-:W-:-:S07]  /*2010*/  @P0 FMUL.FTZ R11, R0, 2.3283064365386962891e-10 ;  /* 0x2f800000000b0820 */ /* 0x000fce0000410000 */
.L_x_22:
[----:B------:R-:W-:Y:S01]  /*2020*/  HFMA2.MMA R3, -RZ, RZ, 0, 0 ;  /* 0x00000000ff037435 */ /* 0x000fe200000001ff */
[----:B------:R-:W-:-:S05]  /*2030*/  MOV R0, R11 ;  /* 0x0000000b00007202 */ /* 0x000fca0000000f00 */
[----:B------:R-:W-:Y:S05]  /*2040*/  RET.REL.NODEC R2 `(_ZN7cutlass9reference6device6kernel13TensorForEachINS1_6detail28TensorFillRandomGaussianFuncIfNS_6layout18PackedVectorLayoutEEELi1ENS8_6ParamsEEEvNS_5CoordIXT0_EilEET1_) ;  /* 0xffffffdc02ec7950 */ /* 0x000fea0003c3ffff */
.L_x_23:
        /* <DEDUP_REMOVED lines=11> */
.L_x_240:


//--------------------- .text._ZN7cutlass9reference6device6kernel13TensorForEachINS1_6detail22TensorFillDiagonalFuncIfNS_6layout18PackedVectorLayoutEEELi1ENS8_6ParamsEEEvNS_5CoordIXT0_EilEET1_ --------------------------
	.section	.text._ZN7cutlass9reference6device6kernel13TensorForEachINS1_6detail22TensorFillDiagonalFuncIfNS_6layout18PackedVectorLayoutEEELi1ENS8_6ParamsEEEvNS_5CoordIXT0_EilEET1_,"ax",@progbits
	.align	128
        .global         _ZN7cutlass9reference6device6kernel13TensorForEachINS1_6detail22TensorFillDiagonalFuncIfNS_6layout18PackedVectorLayoutEEELi1ENS8_6ParamsEEEvNS_5CoordIXT0_EilEET1_
        .type           _ZN7cutlass9reference6device6kernel13TensorForEachINS1_6detail22TensorFillDiagonalFuncIfNS_6layout18PackedVectorLayoutEEELi1ENS8_6ParamsEEEvNS_5CoordIXT0_EilEET1_,@function
        .size           _ZN7cutlass9reference6device6kernel13TensorForEachINS1_6detail22TensorFillDiagonalFuncIfNS_6layout18PackedVectorLayoutEEELi1ENS8_6ParamsEEEvNS_5CoordIXT0_EilEET1_,(.L_x_252 - _ZN7cutlass9reference6device6kernel13TensorForEachINS1_6detail22TensorFillDiagonalFuncIfNS_6layout18PackedVectorLayoutEEELi1ENS8_6ParamsEEEvNS_5CoordIXT0_EilEET1_)
        .other          _ZN7cutlass9reference6device6kernel13TensorForEachINS1_6detail22TensorFillDiagonalFuncIfNS_6layout18PackedVectorLayoutEEELi1ENS8_6ParamsEEEvNS_5CoordIXT0_EilEET1_,@"STO_CUDA_ENTRY STV_DEFAULT"
_ZN7cutlass9reference6device6kernel13TensorForEachINS1_6detail22TensorFillDiagonalFuncIfNS_6layout18PackedVectorLayoutEEELi1ENS8_6ParamsEEEvNS_5CoordIXT0_EilEET1_:
.text._ZN7cutlass9reference6device6kernel13TensorForEachINS1_6detail22TensorFillDiagonalFuncIfNS_6layout18PackedVectorLayoutEEELi1ENS8_6ParamsEEEvNS_5CoordIXT0_EilEET1_:
[----:B------:R-:W-:Y:S01]  /*0000*/  LDC R1, c[0x0][0x28] ;  /* 0x00000a00ff017b82 */ /* 0x000fe20000000800 */
[----:B------:R-:W0:Y:S01]  /*0010*/  S2R R0, SR_CTAID.X ;  /* 0x0000000000007919 */ /* 0x000e220000002500 */
[----:B------:R-:W-:Y:S01]  /*0020*/  ULDC UR5, c[0x0][0x210] ;  /* 0x0000840000057ab9 */ /* 0x000fe20000000800 */
[----:B------:R-:W-:Y:S01]  /*0030*/  ULDC UR4, c[0x0][0x0] ;  /* 0x0000000000047ab9 */ /* 0x000fe20000000800 */
[----:B------:R-:W-:Y:S01]  /*0040*/  USHF.R.S32.HI UR8, URZ, 0x1f, UR5 ;  /* 0x0000001f3f087899 */ /* 0x000fe20008011405 */
[----:B------:R-:W0:Y:S05]  /*0050*/  S2R R3, SR_TID.X ;  /* 0x0000000000037919 */ /* 0x000e2a0000002100 */
[----:B------:R-:W-:-:S02]  /*0060*/  IMAD.U32 R2, RZ, RZ, UR8 ;  /* 0x00000008ff027e24 */ /* 0x000fc4000f8e00ff */
[----:B0-----:R-:W-:-:S05]  /*0070*/  IMAD R0, R0, UR4, R3 ;  /* 0x0000000400007c24 */ /* 0x001fca000f8e0203 */
[----:B------:R-:W-:-:S04]  /*0080*/  ISETP.LT.U32.AND P0, PT, R0, UR5, PT ;  /* 0x0000000500007c0c */ /* 0x000fc8000bf01070 */
[----:B------:R-:W-:-:S13]  /*0090*/  ISETP.GT.AND.EX P0, PT, R2, RZ, PT, P0 ;  /* 0x000000ff0200720c */ /* 0x000fda0003f04300 */
[----:B------:R-:W-:Y:S05]  /*00a0*/  @!P0 EXIT ;  /* 0x000000000000894d */ /* 0x000fea0003800000 */
[----:B------:R-:W-:Y:S01]  /*00b0*/  IMAD.MOV.U32 R5, RZ, RZ, R0 ;  /* 0x000000ffff057224 */ /* 0x000fe200078e0000 */
[----:B------:R-:W-:Y:S01]  /*00c0*/  ULDC UR5, c[0x0][0xc] ;  /* 0x0000030000057ab9 */ /* 0x000fe20000000800 */
[----:B------:R-:W-:Y:S01]  /*00d0*/  IMAD.MOV.U32 R6, RZ, RZ, RZ ;  /* 0x000000ffff067224 */ /* 0x000fe200078e00ff */
[----:B------:R-:W-:Y:S01]  /*00e0*/  UIMAD UR4, UR4, UR5, URZ ;  /* 0x00000005040472a4 */ /* 0x000fe2000f8e023f */
[----:B------:R-:W-:Y:S01]  /*00f0*/  IMAD.MOV.U32 R0, RZ, RZ, RZ ;  /* 0x000000ffff007224 */ /* 0x000fe200078e00ff */
[----:B------:R-:W-:Y:S01]  /*0100*/  ULDC.64 UR6, c[0x0][0x208] ;  /* 0x0000820000067ab9 */ /* 0x000fe20000000a00 */
[----:B------:R-:W-:Y:S01]  /*0110*/  IMAD.MOV.U32 R4, RZ, RZ, R5 ;  /* 0x000000ffff047224 */ /* 0x000fe200078e0005 */
[----:B------:R-:W-:-:S08]  /*0120*/  ULDC UR5, c[0x0][0x210] ;  /* 0x0000840000057ab9 */ /* 0x000fd00000000800 */
.L_x_24:
[----:B------:R-:W-:-:S13]  /*0130*/  ISETP.LT.AND P0, PT, R5, UR5, PT ;  /* 0x0000000505007c0c */ /* 0x000fda000bf01270 */
[----:B------:R-:W0:Y:S01]  /*0140*/  @P0 LDC.64 R8, c[0x0][0x218] ;  /* 0x00008600ff080b82 */ /* 0x000e220000000a00 */
[----:B------:R-:W-:-:S07]  /*0150*/  @P0 SHF.R.S64 R3, R0, 0x1e, R4 ;  /* 0x0000001e00030819 */ /* 0x000fce0000001004 */
[----:B------:R-:W1:Y:S01]  /*0160*/  @P0 LDC R7, c[0x0][0x228] ;  /* 0x00008a00ff070b82 */ /* 0x000e620000000800 */
[----:B0-----:R-:W-:-:S04]  /*0170*/  @P0 IADD3 R2, P1, R3, R8, RZ ;  /* 0x0000000803020210 */ /* 0x001fc80007f3e0ff */
[----:B------:R-:W-:Y:S02]  /*0180*/  @P0 LEA.HI.X.SX32 R3, R4, R9, 0x2, P1 ;  /* 0x0000000904030211 */ /* 0x000fe400008f16ff */
[----:B------:R-:W-:-:S03]  /*0190*/  IADD3 R0, P1, RZ, R0, RZ ;  /* 0x00000000ff007210 */ /* 0x000fc60007f3e0ff */
[----:B-1----:R0:W-:Y:S01]  /*01a0*/  @P0 STG.E desc[UR6][R2.64], R7 ;  /* 0x0000000702000986 */ /* 0x0021e2000c101906 */
[----:B------:R-:W-:Y:S02]  /*01b0*/  IADD3 R5, P0, R5, UR4, RZ ;  /* 0x0000000405057c10 */ /* 0x000fe4000ff1e0ff */
[----:B------:R-:W-:-:S03]  /*01c0*/  IADD3.X R4, R4, UR4, RZ, P1, !PT ;  /* 0x0000000404047c10 */ /* 0x000fc60008ffe4ff */
[----:B------:R-:W-:Y:S01]  /*01d0*/  IMAD.X R6, RZ, RZ, R6, P0 ;  /* 0x000000ffff067224 */ /* 0x000fe200000e0606 */
[----:B------:R-:W-:-:S04]  /*01e0*/  ISETP.GE.U32.AND P0, PT, R5, UR5, PT ;  /* 0x0000000505007c0c */ /* 0x000fc8000bf06070 */
[----:B------:R-:W-:-:S13]  /*01f0*/  ISETP.GE.AND.EX P0, PT, R6, UR8, PT, P0 ;  /* 0x0000000806007c0c */ /* 0x000fda000bf06300 */
[----:B0-----:R-:W-:Y:S05]  /*0200*/  @!P0 BRA `(.L_x_24) ;  /* 0xfffffffc00c88947 */ /* 0x001fea000383ffff */
[----:B------:R-:W-:Y:S05]  /*0210*/  EXIT ;  /* 0x000000000000794d */ /* 0x000fea0003800000 */
.L_x_25:
        /* <DEDUP_REMOVED lines=14> */
.L_x_252:


//--------------------- .text._ZN7cutlass9reference6device6kernel13TensorForEachINS1_6detail27TensorFillRandomUniformFuncIfNS_6layout18PackedVectorLayoutEEELi1ENS8_6ParamsEEEvNS_5CoordIXT0_EilEET1_ --------------------------
	.section	.text._ZN7cutlass9reference6device6kernel13TensorForEachINS1_6detail27TensorFillRandomUniformFuncIfNS_6layout18PackedVectorLayoutEEELi1ENS8_6ParamsEEEvNS_5CoordIXT0_EilEET1_,"ax",@progbits
	.align	128
        .global         _ZN7cutlass9reference6device6kernel13TensorForEachINS1_6detail27TensorFillRandomUniformFuncIfNS_6layout18PackedVectorLayoutEEELi1ENS8_6ParamsEEEvNS_5CoordIXT0_EilEET1_
        .type           _ZN7cutlass9reference6device6kernel13TensorForEachINS1_6detail27TensorFillRandomUniformFuncIfNS_6layout18PackedVectorLayoutEEELi1ENS8_6ParamsEEEvNS_5CoordIXT0_EilEET1_,@function
        .size           _ZN7cutlass9reference6device6kernel13TensorForEachINS1_6detail27TensorFillRandomUniformFuncIfNS_6layout18PackedVectorLayoutEEELi1ENS8_6ParamsEEEvNS_5CoordIXT0_EilEET1_,(.L_x_253 - _ZN7cutlass9reference6device6kernel13TensorForEachINS1_6detail27TensorFillRandomUniformFuncIfNS_6layout18PackedVectorLayoutEEELi1ENS8_6ParamsEEEvNS_5CoordIXT0_EilEET1_)
        .other          _ZN7cutlass9reference6device6kernel13TensorForEachINS1_6detail27TensorFillRandomUniformFuncIfNS_6layout18PackedVectorLayoutEEELi1ENS8_6ParamsEEEvNS_5CoordIXT0_EilEET1_,@"STO_CUDA_ENTRY STV_DEFAULT"
_ZN7cutlass9reference6device6kernel13TensorForEachINS1_6detail27TensorFillRandomUniformFuncIfNS_6layout18PackedVectorLayoutEEELi1ENS8_6ParamsEEEvNS_5CoordIXT0_EilEET1_:
.text._ZN7cutlass9reference6device6kernel13TensorForEachINS1_6detail27TensorFillRandomUniformFuncIfNS_6layout18PackedVectorLayoutEEELi1ENS8_6ParamsEEEvNS_5CoordIXT0_EilEET1_:
[----:B------:R-:W0:Y:S08]  /*0000*/  LDC R1, c[0x0][0x28] ;  /* 0x00000a00ff017b82 */ /* 0x000e300000000800 */
[----:B------:R-:W1:Y:S01]  /*0010*/  LDC.U8 R6, c[0x0][0x254] ;  /* 0x00009500ff067b82 */ /* 0x000e620000000000 */
[----:B------:R-:W2:Y:S01]  /*0020*/  S2R R14, SR_CTAID.X ;  /* 0x00000000000e7919 */ /* 0x000ea20000002500 */
[----:B0-----:R-:W-:Y:S01]  /*0030*/  VIADD R1, R1, 0xffffff60 ;  /* 0xffffff6001017836 */ /* 0x001fe20000000000 */
[----:B------:R-:W-:Y:S01]  /*0040*/  ULDC UR4, c[0x0][0x0] ;  /* 0x0000000000047ab9 */ /* 0x000fe20000000800 */
[----:B------:R-:W-:Y:S01]  /*0050*/  ULDC.64 UR16, c[0x0][0x208] ;  /* 0x0000820000107ab9 */ /* 0x000fe20000000a00 */
[----:B------:R-:W2:Y:S01]  /*0060*/  S2R R15, SR_TID.X ;  /* 0x00000000000f7919 */ /* 0x000ea20000002100 */
[----:B------:R-:W-:Y:S02]  /*0070*/  BSSY B1, `(.L_x_26) ;  /* 0x000012f000017945 */ /* 0x000fe40003800000 */
[----:B------:R-:W1:Y:S08]  /*0080*/  LDC.U8 R7, c[0x0][0x255] ;  /* 0x00009540ff077b82 */ /* 0x000e700000000000 */
[----:B------:R-:W0:Y:S08]  /*0090*/  LDC.U8 R0, c[0x0][0x256] ;  /* 0x00009580ff007b82 */ /* 0x000e300000000000 */
[----:B------:R-:W3:Y:S08]  /*00a0*/  LDC.U8 R5, c[0x0][0x257] ;  /* 0x000095c0ff057b82 */ /* 0x000ef00000000000 */
[----:B------:R-:W4:Y:S01]  /*00b0*/  LDC.64 R2, c[0x0][0x228] ;  /* 0x00008a00ff027b82 */ /* 0x000f220000000a00 */
[----:B-1----:R-:W-:Y:S01]  /*00c0*/  PRMT R7, R7, 0x7604, R6 ;  /* 0x0000760407077816 */ /* 0x002fe20000000006 */
[----:B--2---:R-:W-:-:S02]  /*00d0*/  IMAD R15, R14, UR4, R15 ;  /* 0x000000040e0f7c24 */ /* 0x004fc4000f8e020f */
[----:B------:R-:W-:-:S04]  /*00e0*/  IMAD.MOV.U32 R14, RZ, RZ, RZ ;  /* 0x000000ffff0e7224 */ /* 0x000fc800078e00ff */
[----:B------:R-:W1:Y:S01]  /*00f0*/  LDC R4, c[0x0][0x250] ;  /* 0x00009400ff047b82 */ /* 0x000e620000000800 */
[----:B0-----:R-:W-:Y:S02]  /*0100*/  PRMT R0, R0, 0x7054, R7 ;  /* 0x0000705400007816 */ /* 0x001fe40000000007 */
[----:B------:R-:W-:-:S05]  /*0110*/  ISETP.NE.AND P0, PT, R15, RZ, PT ;  /* 0x000000ff0f00720c */ /* 0x000fca0003f05270 */
[----:B------:R-:W0:Y:S01]  /*0120*/  LDC.64 R12, c[0x0][0x218] ;  /* 0x00008600ff0c7b82 */ /* 0x000e220000000a00 */
[----:B---3--:R-:W-:-:S07]  /*0130*/  PRMT R5, R5, 0x654, R0 ;  /* 0x0000065405057816 */ /* 0x008fce0000000000 */
[----:B------:R-:W2:Y:S01]  /*0140*/  LDC.64 R10, c[0x0][0x228] ;  /* 0x00008a00ff0a7b82 */ /* 0x000ea20000000a00 */
[----:B----4-:R-:W-:Y:S02]  /*0150*/  LOP3.LUT R2, R2, 0xaad26b49, RZ, 0x3c, !PT ;  /* 0xaad26b4902027812 */ /* 0x010fe400078e3cff */
[----:B------:R-:W-:-:S03]  /*0160*/  LOP3.LUT R3, R3, 0xf7dcefdd, RZ, 0x3c, !PT ;  /* 0xf7dcefdd03037812 */ /* 0x000fc600078e3cff */
[----:B------:R-:W-:Y:S02]  /*0170*/  IMAD R2, R2, 0x4182bed5, RZ ;  /* 0x4182bed502027824 */ /* 0x000fe400078e02ff */
[----:B------:R-:W3:Y:S01]  /*0180*/  LDC.64 R8, c[0x0][0x230] ;  /* 0x00008c00ff087b82 */ /* 0x000ee20000000a00 */
[----:B------:R-:W-:Y:S01]  /*0190*/  IMAD R3, R3, -0x658354e5, RZ ;  /* 0x9a7cab1b03037824 */ /* 0x000fe200078e02ff */
[----:B-1----:R-:W-:Y:S04]  /*01a0*/  STL.64 [R1+0x38], R4 ;  /* 0x0000380401007387 */ /* 0x002fe80000100a00 */
[----:B------:R1:W-:Y:S02]  /*01b0*/  STL.64 [R1+0x68], R4 ;  /* 0x0000680401007387 */ /* 0x0003e40000100a00 */
[----:B------:R-:W4:Y:S02]  /*01c0*/  LDC.64 R20, c[0x0][0x240] ;  /* 0x00009000ff147b82 */ /* 0x000f240000000a00 */
[----:B0-----:R0:W-:Y:S06]  /*01d0*/  STL.64 [R1], R12 ;  /* 0x0000000c01007387 */ /* 0x0011ec0000100a00 */
[----:B------:R-:W5:Y:S01]  /*01e0*/  LDC.64 R6, c[0x0][0x248] ;  /* 0x00009200ff067b82 */ /* 0x000f620000000a00 */
[----:B--2---:R-:W-:Y:S04]  /*01f0*/  STL.64 [R1+0x10], R10 ;  /* 0x0000100a01007387 */ /* 0x004fe80000100a00 */
[----:B------:R2:W-:Y:S03]  /*0200*/  STL.64 [R1+0x40], R10 ;  /* 0x0000400a01007387 */ /* 0x0005e60000100a00 */
[----:B------:R-:W2:Y:S01]  /*0210*/  LDC.U8 R18, c[0x0][0x220] ;  /* 0x00008800ff127b82 */ /* 0x000ea20000000000 */
[----:B---3--:R3:W-:Y:S04]  /*0220*/  STL.64 [R1+0x18], R8 ;  /* 0x0000180801007387 */ /* 0x0087e80000100a00 */
[----:B------:R3:W-:Y:S03]  /*0230*/  STL.64 [R1+0x48], R8 ;  /* 0x0000480801007387 */ /* 0x0007e60000100a00 */
[----:B------:R-:W3:Y:S01]  /*0240*/  LDC R16, c[0x0][0x224] ;  /* 0x00008900ff107b82 */ /* 0x000ee20000000800 */
[C---:B-1----:R-:W-:Y:S01]  /*0250*/  IADD3 R4, R2.reuse, 0x64f0c9, R3 ;  /* 0x0064f0c902047810 */ /* 0x042fe20007ffe003 */
[C---:B------:R-:W-:Y:S01]  /*0260*/  VIADD R5, R2.reuse, 0x75bcd15 ;  /* 0x075bcd1502057836 */ /* 0x040fe20000000000 */
[----:B----4-:R1:W-:Y:S01]  /*0270*/  STL.64 [R1+0x28], R20 ;  /* 0x0000281401007387 */ /* 0x0103e20000100a00 */
[----:B0-----:R-:W-:Y:S01]  /*0280*/  VIADD R13, R3, 0x1f123bb5 ;  /* 0x1f123bb5030d7836 */ /* 0x001fe20000000000 */
[----:B------:R-:W-:-:S02]  /*0290*/  LOP3.LUT R12, R2, 0x159a55e5, RZ, 0x3c, !PT ;  /* 0x159a55e5020c7812 */ /* 0x000fc400078e3cff */
[----:B------:R1:W-:Y:S01]  /*02a0*/  STL.64 [R1+0x58], R20 ;  /* 0x0000581401007387 */ /* 0x0003e20000100a00 */
[----:B------:R-:W0:Y:S03]  /*02b0*/  LDC R0, c[0x0][0x238] ;  /* 0x00008e00ff007b82 */ /* 0x000e260000000800 */
[----:B-----5:R1:W-:Y:S04]  /*02c0*/  STL.64 [R1+0x30], R6 ;  /* 0x0000300601007387 */ /* 0x0203e80000100a00 */
[----:B------:R1:W-:Y:S01]  /*02d0*/  STL.64 [R1+0x60], R6 ;  /* 0x0000600601007387 */ /* 0x0003e20000100a00 */
[----:B--2---:R-:W-:Y:S01]  /*02e0*/  LOP3.LUT R10, R3, 0x5491333, RZ, 0x3c, !PT ;  /* 0x05491333030a7812 */ /* 0x004fe200078e3cff */
[----:B------:R-:W-:-:S02]  /*02f0*/  VIADD R11, R2, 0x583f19 ;  /* 0x00583f19020b7836 */ /* 0x000fc40000000000 */
[----:B------:R1:W-:Y:S04]  /*0300*/  STL.U8 [R1+0x8], R18 ;  /* 0x0000081201007387 */ /* 0x0003e80000100000 */
[----:B------:R1:W-:Y:S04]  /*0310*/  STL.64 [R1+0x70], R4 ;  /* 0x0000700401007387 */ /* 0x0003e80000100a00 */
[----:B---3--:R1:W-:Y:S04]  /*0320*/  STL [R1+0xc], R16 ;  /* 0x00000c1001007387 */ /* 0x0083e80000100800 */
[----:B------:R1:W-:Y:S04]  /*0330*/  STL.64 [R1+0x78], R12 ;  /* 0x0000780c01007387 */ /* 0x0003e80000100a00 */
[----:B0-----:R1:W-:Y:S04]  /*0340*/  STL [R1+0x20], R0 ;  /* 0x0000200001007387 */ /* 0x0013e80000100800 */
[----:B------:R1:W-:Y:S04]  /*0350*/  STL [R1+0x50], R0 ;  /* 0x0000500001007387 */ /* 0x0003e80000100800 */
[----:B------:R1:W-:Y:S01]  /*0360*/  STL.64 [R1+0x80], R10 ;  /* 0x0000800a01007387 */ /* 0x0003e20000100a00 */
[----:B------:R-:W-:Y:S05]  /*0370*/  @!P0 BRA `(.L_x_27) ;  /* 0x0000000c00f88947 */ /* 0x000fea0003800000 */
[----:B-1----:R-:W-:Y:S01]  /*0380*/  HFMA2.MMA R21, -RZ, RZ, 0, 0 ;  /* 0x00000000ff157435 */ /* 0x002fe200000001ff */
[----:B------:R-:W-:Y:S02]  /*0390*/  MOV R7, R15 ;  /* 0x0000000f00077202 */ /* 0x000fe40000000f00 */
[----:B------:R-:W-:-:S08]  /*03a0*/  MOV R2, R14 ;  /* 0x0000000e00027202 */ /* 0x000fd00000000f00 */
.L_x_33:
[----:B------:R-:W-:Y:S01]  /*03b0*/  LOP3.LUT P0, RZ, R7, 0x3, RZ, 0xc0, !PT ;  /* 0x0000000307ff7812 */ /* 0x000fe2000780c0ff */
[----:B------:R-:W-:-:S12]  /*03c0*/  BSSY B0, `(.L_x_28) ;  /* 0x00000f2000007945 */ /* 0x000fd80003800000 */
[----:B0-----:R-:W-:Y:S05]  /*03d0*/  @!P0 BRA `(.L_x_29) ;  /* 0x0000000c00c08947 */ /* 0x001fea0003800000 */
[----:B------:R-:W-:Y:S02]  /*03e0*/  HFMA2.MMA R19, -RZ, RZ, 0, 0 ;  /* 0x00000000ff137435 */ /* 0x000fe400000001ff */
.L_x_32:
[----:B------:R-:W-:Y:S01]  /*03f0*/  IMAD.MOV.U32 R20, RZ, RZ, RZ ;  /* 0x000000ffff147224 */ /* 0x000fe200078e00ff */
[----:B0-----:R-:W-:Y:S02]  /*0400*/  CS2R R10, SRZ ;  /* 0x00000000000a7805 */ /* 0x001fe4000001ff00 */
[----:B------:R-:W-:Y:S01]  /*0410*/  CS2R R12, SRZ ;  /* 0x00000000000c7805 */ /* 0x000fe2000001ff00 */
[----:B------:R-:W-:-:S07]  /*0420*/  IMAD.MOV.U32 R5, RZ, RZ, RZ ;  /* 0x000000ffff057224 */ /* 0x000fce00078e00ff */
.L_x_31:
[----:B------:R-:W-:Y:S01]  /*0430*/  LEA R0, R20, R1, 0x2 ;  /* 0x0000000114007211 */ /* 0x000fe200078e10ff */
[----:B------:R-:W0:Y:S05]  /*0440*/  LDC.64 R24, c[0x4][RZ] ;  /* 0x01000000ff187b82 */ /* 0x000e2a0000000a00 */
[----:B------:R-:W5:Y:S01]  /*0450*/  LDL R0, [R0+0x74] ;  /* 0x0000740000007983 */ /* 0x000f620000100800 */
[----:B------:R-:W-:Y:S02]  /*0460*/  SHF.R.S32.HI R3, RZ, 0x1f, R21 ;  /* 0x0000001fff037819 */ /* 0x000fe40000011415 */
[----:B------:R-:W-:-:S03]  /*0470*/  MOV R17, RZ ;  /* 0x000000ff00117202 */ /* 0x000fc60000000f00 */
[----:B------:R-:W-:Y:S02]  /*0480*/  IMAD R3, R3, 0xc80, RZ ;  /* 0x00000c8003037824 */ /* 0x000fe400078e02ff */
[----:B0-----:R-:W-:-:S05]  /*0490*/  IMAD.WIDE.U32 R24, R21, 0xc80, R24 ;  /* 0x00000c8015187825 */ /* 0x001fca00078e0018 */
[----:B------:R-:W-:-:S07]  /*04a0*/  IADD3 R3, R25, R3, RZ ;  /* 0x0000000319037210 */ /* 0x000fce0007ffe0ff */
.L_x_30:
        /* <DEDUP_REMOVED lines=8> */
[----:B------:R-:W2:Y:S04]  /*0530*/  @P0 LDG.E R16, desc[UR16][R22.64] ;  /* 0x0000001016100981 */ /* 0x000ea8000c1e1900 */
[----:B------:R-:W3:Y:S04]  /*0540*/  @P0 LDG.E R6, desc[UR16][R22.64+0x8] ;  /* 0x0000081016060981 */ /* 0x000ee8000c1e1900 */
[----:B------:R-:W4:Y:S01]  /*0550*/  @P0 LDG.E R9, desc[UR16][R22.64+0xc] ;  /* 0x00000c1016090981 */ /* 0x000f22000c1e1900 */
[----:B------:R-:W-:-:S03]  /*0560*/  IMAD.MOV.U32 R8, RZ, RZ, 0x2 ;  /* 0x00000002ff087424 */ /* 0x000fc600078e00ff */
[----:B------:R-:W4:Y:S02]  /*0570*/  @P0 LDG.E R27, desc[UR16][R22.64+0x4] ;  /* 0x00000410161b0981 */ /* 0x000f24000c1e1900 */
[----:B------:R-:W-:Y:S02]  /*0580*/  SHF.L.U32 R29, R8, R17, RZ ;  /* 0x00000011081d7219 */ /* 0x000fe400000006ff */
[----:B------:R-:W4:Y:S02]  /*0590*/  @P0 LDG.E R8, desc[UR16][R22.64+0x10] ;  /* 0x0000101016080981 */ /* 0x000f24000c1e1900 */
[----:B------:R-:W-:Y:S02]  /*05a0*/  LOP3.LUT P1, RZ, R0, R29, RZ, 0xc0, !PT ;  /* 0x0000001d00ff7212 */ /* 0x000fe4000782c0ff */
[----:B--2---:R-:W-:-:S11]  /*05b0*/  @P0 LOP3.LUT R5, R5, R16, RZ, 0x3c, !PT ;  /* 0x0000001005050212 */ /* 0x004fd600078e3cff */
[----:B------:R-:W2:Y:S01]  /*05c0*/  @P1 LDG.E R16, desc[UR16][R22.64+0x14] ;  /* 0x0000141016101981 */ /* 0x000ea2000c1e1900 */
[----:B---3--:R-:W-:-:S03]  /*05d0*/  @P0 LOP3.LUT R13, R13, R6, RZ, 0x3c, !PT ;  /* 0x000000060d0d0212 */ /* 0x008fc600078e3cff */
[----:B------:R-:W3:Y:S01]  /*05e0*/  @P1 LDG.E R6, desc[UR16][R22.64+0x1c] ;  /* 0x00001c1016061981 */ /* 0x000ee2000c1e1900 */
[----:B----4-:R-:W-:-:S03]  /*05f0*/  @P0 LOP3.LUT R10, R10, R9, RZ, 0x3c, !PT ;  /* 0x000000090a0a0212 */ /* 0x010fc600078e3cff */
[----:B------:R-:W4:Y:S01]  /*0600*/  @P1 LDG.E R9, desc[UR16][R22.64+0x20] ;  /* 0x0000201016091981 */ /* 0x000f22000c1e1900 */
[----:B------:R-:W-:Y:S01]  /*0610*/  @P0 LOP3.LUT R11, R11, R8, RZ, 0x3c, !PT ;  /* 0x000000080b0b0212 */ /* 0x000fe200078e3cff */
[----:B------:R-:W-:-:S05]  /*0620*/  IMAD.MOV.U32 R8, RZ, RZ, 0x4 ;  /* 0x00000004ff087424 */ /* 0x000fca00078e00ff */
[----:B------:R-:W-:Y:S02]  /*0630*/  SHF.L.U32 R29, R8, R17, RZ ;  /* 0x00000011081d7219 */ /* 0x000fe400000006ff */
[----:B------:R-:W4:Y:S01]  /*0640*/  @P1 LDG.E R8, desc[UR16][R22.64+0x24] ;  /* 0x0000241016081981 */ /* 0x000f22000c1e1900 */
[----:B------:R-:W-:-:S03]  /*0650*/  @P0 LOP3.LUT R12, R12, R27, RZ, 0x3c, !PT ;  /* 0x0000001b0c0c0212 */ /* 0x000fc600078e3cff */
[----:B------:R-:W4:Y:S01]  /*0660*/  @P1 LDG.E R27, desc[UR16][R22.64+0x18] ;  /* 0x00001810161b1981 */ /* 0x000f22000c1e1900 */
        /* <DEDUP_REMOVED lines=143> */
[----:B------:R-:W-:-:S13]  /*0f60*/  LOP3.LUT P1, RZ, R0, R29, RZ, 0xc0, !PT ;  /* 0x0000001d00ff7212 */ /* 0x000fda000782c0ff */
[----:B------:R-:W4:Y:S01]  /*0f70*/  @P1 LDG.E R29, desc[UR16][R22.64+0x108] ;  /* 0x00010810161d1981 */ /* 0x000f22000c1e1900 */
[----:B--2---:R-:W-:-:S03]  /*0f80*/  @P0 LOP3.LUT R5, R5, R16, RZ, 0x3c, !PT ;  /* 0x0000001005050212 */ /* 0x004fc600078e3cff */
[----:B------:R-:W2:Y:S01]  /*0f90*/  @P1 LDG.E R16, desc[UR16][R22.64+0x104] ;  /* 0x0001041016101981 */ /* 0x000ea2000c1e1900 */
[----:B---3--:R-:W-:-:S03]  /*0fa0*/  @P0 LOP3.LUT R13, R13, R6, RZ, 0x3c, !PT ;  /* 0x000000060d0d0212 */ /* 0x008fc600078e3cff */
[----:B------:R-:W3:Y:S01]  /*0fb0*/  @P1 LDG.E R6, desc[UR16][R22.64+0x10c] ;  /* 0x00010c1016061981 */ /* 0x000ee2000c1e1900 */
[----:B----4-:R-:W-:-:S03]  /*0fc0*/  @P0 LOP3.LUT R10, R10, R9, RZ, 0x3c, !PT ;  /* 0x000000090a0a0212 */ /* 0x010fc600078e3cff */
[----:B------:R-:W4:Y:S01]  /*0fd0*/  @P1 LDG.E R9, desc[UR16][R22.64+0x110] ;  /* 0x0001101016091981 */ /* 0x000f22000c1e1900 */
[----:B------:R-:W-:Y:S01]  /*0fe0*/  @P0 LOP3.LUT R11, R11, R8, RZ, 0x3c, !PT ;  /* 0x000000080b0b0212 */ /* 0x000fe200078e3cff */
[----:B------:R-:W-:Y:S01]  /*0ff0*/  IMAD.MOV.U32 R8, RZ, RZ, 0x4000 ;  /* 0x00004000ff087424 */ /* 0x000fe200078e00ff */
[----:B------:R-:W-:-:S04]  /*1000*/  @P0 LOP3.LUT R12, R12, R27, RZ, 0x3c, !PT ;  /* 0x0000001b0c0c0212 */ /* 0x000fc800078e3cff */
[----:B------:R-:W-:Y:S02]  /*1010*/  SHF.L.U32 R27, R8, R17, RZ ;  /* 0x00000011081b7219 */ /* 0x000fe400000006ff */
[----:B------:R-:W4:Y:S02]  /*1020*/  @P1 LDG.E R8, desc[UR16][R22.64+0x114] ;  /* 0x0001141016081981 */ /* 0x000f24000c1e1900 */
[----:B------:R-:W-:-:S13]  /*1030*/  LOP3.LUT P0, RZ, R0, R27, RZ, 0xc0, !PT ;  /* 0x0000001b00ff7212 */ /* 0x000fda000780c0ff */
[----:B------:R-:W4:Y:S01]  /*1040*/  @P0 LDG.E R27, desc[UR16][R22.64+0x11c] ;  /* 0x00011c10161b0981 */ /* 0x000f22000c1e1900 */
[----:B--2---:R-:W-:-:S03]  /*1050*/  @P1 LOP3.LUT R5, R5, R16, RZ, 0x3c, !PT ;  /* 0x0000001005051212 */ /* 0x004fc600078e3cff */
[----:B------:R-:W2:Y:S01]  /*1060*/  @P0 LDG.E R18, desc[UR16][R22.64+0x128] ;  /* 0x0001281016120981 */ /* 0x000ea2000c1e1900 */
[----:B---3--:R-:W-:-:S03]  /*1070*/  @P1 LOP3.LUT R13, R13, R6, RZ, 0x3c, !PT ;  /* 0x000000060d0d1212 */ /* 0x008fc600078e3cff */
[----:B------:R-:W3:Y:S01]  /*1080*/  @P0 LDG.E R16, desc[UR16][R22.64+0x118] ;  /* 0x0001181016100981 */ /* 0x000ee2000c1e1900 */
[----:B----4-:R-:W-:-:S03]  /*1090*/  @P1 LOP3.LUT R10, R10, R9, RZ, 0x3c, !PT ;  /* 0x000000090a0a1212 */ /* 0x010fc600078e3cff */
[----:B------:R-:W4:Y:S04]  /*10a0*/  @P0 LDG.E R6, desc[UR16][R22.64+0x120] ;  /* 0x0001201016060981 */ /* 0x000f28000c1e1900 */
[----:B------:R-:W2:Y:S01]  /*10b0*/  @P0 LDG.E R9, desc[UR16][R22.64+0x124] ;  /* 0x0001241016090981 */ /* 0x000ea2000c1e1900 */
[----:B------:R-:W-:Y:S02]  /*10c0*/  @P1 LOP3.LUT R12, R12, R29, RZ, 0x3c, !PT ;  /* 0x0000001d0c0c1212 */ /* 0x000fe400078e3cff */
[----:B------:R-:W-:Y:S01]  /*10d0*/  @P1 LOP3.LUT R11, R11, R8, RZ, 0x3c, !PT ;  /* 0x000000080b0b1212 */ /* 0x000fe200078e3cff */
[----:B------:R-:W-:-:S05]  /*10e0*/  IMAD.MOV.U32 R8, RZ, RZ, 0x8000 ;  /* 0x00008000ff087424 */ /* 0x000fca00078e00ff */
[----:B------:R-:W-:-:S04]  /*10f0*/  SHF.L.U32 R29, R8, R17, RZ ;  /* 0x00000011081d7219 */ /* 0x000fc800000006ff */
[----:B------:R-:W-:Y:S02]  /*1100*/  LOP3.LUT P1, RZ, R0, R29, RZ, 0xc0, !PT ;  /* 0x0000001d00ff7212 */ /* 0x000fe4000782c0ff */
[----:B------:R-:W-:-:S11]  /*1110*/  @P0 LOP3.LUT R12, R12, R27, RZ, 0x3c, !PT ;  /* 0x0000001b0c0c0212 */ /* 0x000fd600078e3cff */
[----:B------:R-:W2:Y:S04]  /*1120*/  @P1 LDG.E R8, desc[UR16][R22.64+0x134] ;  /* 0x0001341016081981 */ /* 0x000ea8000c1e1900 */
[----:B------:R-:W2:Y:S01]  /*1130*/  @P1 LDG.E R27, desc[UR16][R22.64+0x138] ;  /* 0x00013810161b1981 */ /* 0x000ea2000c1e1900 */
[----:B---3--:R-:W-:-:S03]  /*1140*/  @P0 LOP3.LUT R5, R5, R16, RZ, 0x3c, !PT ;  /* 0x0000001005050212 */ /* 0x008fc600078e3cff */
[----:B------:R-:W3:Y:S01]  /*1150*/  @P1 LDG.E R16, desc[UR16][R22.64+0x12c] ;  /* 0x00012c1016101981 */ /* 0x000ee2000c1e1900 */
[----:B----4-:R-:W-:-:S03]  /*1160*/  @P0 LOP3.LUT R13, R13, R6, RZ, 0x3c, !PT ;  /* 0x000000060d0d0212 */ /* 0x010fc600078e3cff */
[----:B------:R-:W4:Y:S01]  /*1170*/  @P1 LDG.E R6, desc[UR16][R22.64+0x13c] ;  /* 0x00013c1016061981 */ /* 0x000f22000c1e1900 */
[----:B--2---:R-:W-:-:S03]  /*1180*/  @P0 LOP3.LUT R10, R10, R9, RZ, 0x3c, !PT ;  /* 0x000000090a0a0212 */ /* 0x004fc600078e3cff */
[----:B------:R-:W2:Y:S01]  /*1190*/  @P1 LDG.E R9, desc[UR16][R22.64+0x130] ;  /* 0x0001301016091981 */ /* 0x000ea2000c1e1900 */
[----:B------:R-:W-:Y:S01]  /*11a0*/  VIADD R17, R17, 0x10 ;  /* 0x0000001011117836 */ /* 0x000fe20000000000 */
[----:B------:R-:W-:-:S04]  /*11b0*/  @P0 LOP3.LUT R11, R11, R18, RZ, 0x3c, !PT ;  /* 0x000000120b0b0212 */ /* 0x000fc800078e3cff */
[----:B------:R-:W-:Y:S02]  /*11c0*/  ISETP.NE.AND P0, PT, R17, 0x20, PT ;  /* 0x000000201100780c */ /* 0x000fe40003f05270 */
[----:B------:R-:W-:Y:S02]  /*11d0*/  @P1 LOP3.LUT R13, R13, R8, RZ, 0x3c, !PT ;  /* 0x000000080d0d1212 */ /* 0x000fe400078e3cff */
[----:B------:R-:W-:Y:S02]  /*11e0*/  @P1 LOP3.LUT R10, R10, R27, RZ, 0x3c, !PT ;  /* 0x0000001b0a0a1212 */ /* 0x000fe400078e3cff */
[----:B---3--:R-:W-:Y:S02]  /*11f0*/  @P1 LOP3.LUT R5, R5, R16, RZ, 0x3c, !PT ;  /* 0x0000001005051212 */ /* 0x008fe400078e3cff */
[----:B----4-:R-:W-:Y:S02]  /*1200*/  @P1 LOP3.LUT R11, R11, R6, RZ, 0x3c, !PT ;  /* 0x000000060b0b1212 */ /* 0x010fe400078e3cff */
[----:B--2---:R-:W-:-:S03]  /*1210*/  @P1 LOP3.LUT R12, R12, R9, RZ, 0x3c, !PT ;  /* 0x000000090c0c1212 */ /* 0x004fc600078e3cff */
        /* <DEDUP_REMOVED lines=12> */
.L_x_29:
[----:B------:R-:W-:Y:S05]  /*12e0*/  BSYNC B0 ;  /* 0x0000000000007941 */ /* 0x000fea0003800000 */
.L_x_28:
[--C-:B------:R-:W-:Y:S01]  /*12f0*/  SHF.R.U64 R7, R7, 0x2, R2.reuse ;  /* 0x0000000207077819 */ /* 0x100fe20000001202 */
[----:B------:R-:W-:Y:S01]  /*1300*/  VIADD R21, R21, 0x1 ;  /* 0x0000000115157836 */ /* 0x000fe20000000000 */
[----:B------:R-:W-:Y:S02]  /*1310*/  SHF.R.U32.HI R2, RZ, 0x2, R2 ;  /* 0x00000002ff027819 */ /* 0x000fe40000011602 */
[----:B------:R-:W-:-:S04]  /*1320*/  ISETP.NE.U32.AND P0, PT, R7, RZ, PT ;  /* 0x000000ff0700720c */ /* 0x000fc80003f05070 */
[----:B------:R-:W-:-:S13]  /*1330*/  ISETP.NE.AND.EX P0, PT, R2, RZ, PT, P0 ;  /* 0x000000ff0200720c */ /* 0x000fda0003f05300 */
[----:B------:R-:W-:Y:S05]  /*1340*/  @!P0 BRA `(.L_x_27) ;  /* 0x0000000000048947 */ /* 0x000fea0003800000 */
[----:B------:R-:W-:Y:S05]  /*1350*/  BRA `(.L_x_33) ;  /* 0xfffffff000147947 */ /* 0x000fea000383ffff */
.L_x_27:
[----:B------:R-:W-:Y:S05]  /*1360*/  BSYNC B1 ;  /* 0x0000000000017941 */ /* 0x000fea0003800000 */
.L_x_26:
        /* <DEDUP_REMOVED lines=9> */
[----:B------:R-:W3:Y:S01]  /*1400*/  LDC.64 R2, c[0x0][0x230] ;  /* 0x00008c00ff027b82 */ /* 0x000ee20000000a00 */
[----:B-1----:R-:W-:Y:S01]  /*1410*/  HFMA2.MMA R18, -RZ, RZ, 0, 0 ;  /* 0x00000000ff127435 */ /* 0x002fe200000001ff */
[----:B------:R-:W-:Y:S01]  /*1420*/  BSSY B3, `(.L_x_34) ;  /* 0x0000098000037945 */ /* 0x000fe20003800000 */
[----:B------:R-:W-:Y:S01]  /*1430*/  ULDC UR4, c[0x0][0x0] ;  /* 0x0000000000047ab9 */ /* 0x000fe20000000800 */
[----:B------:R-:W-:Y:S01]  /*1440*/  ULDC UR12, c[0x0][0xc] ;  /* 0x00000300000c7ab9 */ /* 0x000fe20000000800 */
[----:B------:R-:W-:Y:S01]  /*1450*/  MOV R17, R15 ;  /* 0x0000000f00117202 */ /* 0x000fe20000000f00 */
[----:B------:R-:W-:Y:S02]  /*1460*/  UIMAD UR12, UR4, UR12, URZ ;  /* 0x0000000c040c72a4 */ /* 0x000fe4000f8e023f */
[----:B------:R-:W1:Y:S01]  /*1470*/  LDC R16, c[0x0][0x210] ;  /* 0x00008400ff107b82 */ /* 0x000e620000000800 */
[----:B------:R-:W-:Y:S01]  /*1480*/  ULDC.64 UR14, c[0x0][0x240] ;  /* 0x00009000000e7ab9 */ /* 0x000fe20000000a00 */
[----:B------:R-:W-:Y:S01]  /*1490*/  ULDC UR9, c[0x0][0x238] ;  /* 0x00008e0000097ab9 */ /* 0x000fe20000000800 */
[----:B------:R-:W-:Y:S01]  /*14a0*/  ULDC UR6, c[0x0][0x250] ;  /* 0x0000940000067ab9 */ /* 0x000fe20000000800 */
[----:B------:R-:W-:Y:S01]  /*14b0*/  ULDC UR8, c[0x0][0x248] ;  /* 0x0000920000087ab9 */ /* 0x000fe20000000800 */
[----:B------:R-:W-:Y:S01]  /*14c0*/  ULDC UR7, c[0x0][0x24c] ;  /* 0x0000930000077ab9 */ /* 0x000fe20000000800 */
[----:B------:R-:W-:Y:S01]  /*14d0*/  UMOV UR10, URZ ;  /* 0x0000003f000a7c82 */ /* 0x000fe20008000000 */
[----:B------:R-:W-:Y:S01]  /*14e0*/  ULDC.64 UR4, c[0x0][0x218] ;  /* 0x0000860000047ab9 */ /* 0x000fe20000000a00 */
[----:B------:R-:W4:Y:S01]  /*14f0*/  LDC.64 R6, c[0x0][0x230] ;  /* 0x00008c00ff067b82 */ /* 0x000f220000000a00 */
[----:B---3--:R-:W-:-:S07]  /*1500*/  FADD R19, -R2, R3 ;  /* 0x0000000302137221 */ /* 0x008fce0000000100 */
.L_x_43:
[----:B------:R-:W-:Y:S01]  /*1510*/  IMAD.MOV.U32 R9, RZ, RZ, R11 ;  /* 0x000000ffff097224 */ /* 0x000fe200078e000b */
[----:B-1----:R-:W-:Y:S01]  /*1520*/  ISETP.GE.AND P0, PT, R15, R16, PT ;  /* 0x000000100f00720c */ /* 0x002fe20003f06270 */
[----:B------:R-:W-:Y:S01]  /*1530*/  BSSY B2, `(.L_x_35) ;  /* 0x000007e000027945 */ /* 0x000fe20003800000 */
[----:B------:R-:W-:Y:S01]  /*1540*/  MOV R8, R10 ;  /* 0x0000000a00087202 */ /* 0x000fe20000000f00 */
[----:B------:R-:W-:Y:S10]  /*1550*/  IMAD.MOV.U32 R21, RZ, RZ, R13 ;  /* 0x000000ffff157224 */ /* 0x000ff400078e000d */
[----:B------:R-:W-:Y:S05]  /*1560*/  @P0 BRA `(.L_x_36) ;  /* 0x0000000400e80947 */ /* 0x000fea0003800000 */
[----:B------:R-:W-:Y:S01]  /*1570*/  MOV R23, R10 ;  /* 0x0000000a00177202 */ /* 0x000fe20000000f00 */
[----:B------:R-:W-:Y:S01]  /*1580*/  DSETP.LT.AND P0, PT, RZ, UR14, PT ;  /* 0x0000000eff007e2a */ /* 0x000fe2000bf01000 */
[----:B------:R-:W-:Y:S01]  /*1590*/  MOV R22, R13 ;  /* 0x0000000d00167202 */ /* 0x000fe20000000f00 */
[----:B------:R-:W-:Y:S01]  /*15a0*/  BSSY B1, `(.L_x_37) ;  /* 0x000006f000017945 */ /* 0x000fe20003800000 */
[----:B------:R-:W-:Y:S11]  /*15b0*/  MOV R20, R12 ;  /* 0x0000000c00147202 */ /* 0x000ff60000000f00 */
[----:B------:R-:W-:Y:S05]  /*15c0*/  @!P0 BRA `(.L_x_38) ;  /* 0x0000000000608947 */ /* 0x000fea0003800000 */
[----:B------:R-:W-:Y:S01]  /*15d0*/  SHF.R.U32.HI R20, RZ, 0x2, R5 ;  /* 0x00000002ff147819 */ /* 0x000fe20000011605 */
[----:B------:R-:W-:Y:S01]  /*15e0*/  IMAD.MOV.U32 R3, RZ, RZ, 0x2f800000 ;  /* 0x2f800000ff037424 */ /* 0x000fe200078e00ff */
[----:B------:R-:W-:Y:S01]  /*15f0*/  IADD3 R4, R4, 0x587c5, RZ ;  /* 0x000587c504047810 */ /* 0x000fe20007ffe0ff */
[----:B------:R-:W-:Y:S01]  /*1600*/  IMAD.MOV.U32 R8, RZ, RZ, R11 ;  /* 0x000000ffff087224 */ /* 0x000fe200078e000b */
[----:B------:R-:W-:Y:S01]  /*1610*/  LOP3.LUT R21, R20, R5, RZ, 0x3c, !PT ;  /* 0x0000000514157212 */ /* 0x000fe200078e3cff */
[----:B0-----:R-:W-:Y:S01]  /*1620*/  IMAD.SHL.U32 R5, R11, 0x10, RZ ;  /* 0x000000100b057824 */ /* 0x001fe200078e00ff */
[----:B------:R-:W-:Y:S01]  /*1630*/  MOV R23, R11 ;  /* 0x0000000b00177202 */ /* 0x000fe20000000f00 */
[----:B------:R-:W-:Y:S01]  /*1640*/  IMAD.MOV.U32 R24, RZ, RZ, 0x7fc00000 ;  /* 0x7fc00000ff187424 */ /* 0x000fe200078e00ff */
[----:B------:R-:W-:Y:S01]  /*1650*/  MOV R22, R10 ;  /* 0x0000000a00167202 */ /* 0x000fe20000000f00 */
[----:B------:R-:W-:Y:S05]  /*1660*/  IMAD.SHL.U32 R20, R21, 0x2, RZ ;  /* 0x0000000215147824 */ /* 0x000fea00078e00ff */
[----:B------:R-:W-:Y:S04]  /*1670*/  LOP3.LUT R20, R11, R20, R21, 0x96, !PT ;  /* 0x000000140b147212 */ /* 0x000fe800078e9615 */
[----:B------:R-:W-:Y:S02]  /*1680*/  LOP3.LUT R9, R20, R5, RZ, 0x3c, !PT ;  /* 0x0000000514097212 */ /* 0x000fe400078e3cff */
[----:B------:R-:W-:Y:S01]  /*1690*/  MOV R5, R12 ;  /* 0x0000000c00057202 */ /* 0x000fe20000000f00 */
[----:B------:R-:W-:Y:S01]  /*16a0*/  IMAD.MOV.U32 R12, RZ, RZ, R13 ;  /* 0x000000ffff0c7224 */ /* 0x000fe200078e000d */
[----:B------:R-:W-:Y:S01]  /*16b0*/  MOV R11, R9 ;  /* 0x00000009000b7202 */ /* 0x000fe20000000f00 */
[----:B------:R-:W-:Y:S05]  /*16c0*/  IMAD.IADD R2, R9, 0x1, R4 ;  /* 0x0000000109027824 */ /* 0x000fea00078e0204 */
[----:B------:R-:W-:Y:S05]  /*16d0*/  I2FP.F32.U32 R2, R2 ;  /* 0x0000000200027245 */ /* 0x000fea0000201000 */
[----:B------:R-:W-:Y:S04]  /*16e0*/  FFMA R0, R2, R3, 1.1641532182693481445e-10 ;  /* 0x2f00000002007423 */ /* 0x000fe80000000003 */
[----:B------:R-:W0:Y:S02]  /*16f0*/  F2F.F64.F32 R20, R0 ;  /* 0x0000000000147310 */ /* 0x000e240000201800 */
[----:B0-----:R-:W-:Y:S01]  /*1700*/  DSETP.GEU.AND P0, PT, R20, UR14, PT ;  /* 0x0000000e14007e2a */ /* 0x001fe2000bf0e000 */
[----:B------:R-:W-:Y:S01]  /*1710*/  MOV R20, R13 ;  /* 0x0000000d00147202 */ /* 0x000fe20000000f00 */
[----:B------:R-:W-:Y:S11]  /*1720*/  IMAD.MOV.U32 R21, RZ, RZ, R10 ;  /* 0x000000ffff157224 */ /* 0x000ff600078e000a */
[----:B------:R-:W-:Y:S01]  /*1730*/  @!UPT UIADD3 URZ, URZ, URZ, URZ ;  /* 0x0000003f3f3ff290 */ /* 0x000fe2000fffe03f */
[----:B------:R-:W-:Y:S05]  /*1740*/  @!P0 BRA `(.L_x_39) ;  /* 0x0000000400508947 */ /* 0x000fea0003800000 */
.L_x_38:
[----:B0-----:R-:W-:Y:S01]  /*1750*/  SHF.R.U32.HI R12, RZ, 0x2, R5 ;  /* 0x00000002ff0c7819 */ /* 0x001fe20000011605 */
[----:B------:R-:W-:Y:S01]  /*1760*/  VIADD R4, R4, 0x587c5 ;  /* 0x000587c504047836 */ /* 0x000fe20000000000 */
[----:B------:R-:W-:Y:S01]  /*1770*/  ISETP.LE.AND P0, PT, RZ, UR9, PT ;  /* 0x00000009ff007c0c */ /* 0x000fe2000bf03270 */
[----:B------:R-:W-:Y:S01]  /*1780*/  IMAD.MOV.U32 R3, RZ, RZ, 0x2f800000 ;  /* 0x2f800000ff037424 */ /* 0x000fe200078e00ff */
[----:B------:R-:W-:Y:S01]  /*1790*/  LOP3.LUT R12, R12, R5, RZ, 0x3c, !PT ;  /* 0x000000050c0c7212 */ /* 0x000fe200078e3cff */
[C---:B------:R-:W-:Y:S04]  /*17a0*/  IMAD.SHL.U32 R5, R11.reuse, 0x10, RZ ;  /* 0x000000100b057824 */ /* 0x040fe800078e00ff */
[----:B------:R-:W-:Y:S05]  /*17b0*/  IMAD.SHL.U32 R10, R12, 0x2, RZ ;  /* 0x000000020c0a7824 */ /* 0x000fea00078e00ff */
[----:B------:R-:W-:Y:S04]  /*17c0*/  LOP3.LUT R10, R11, R10, R12, 0x96, !PT ;  /* 0x0000000a0b0a7212 */ /* 0x000fe800078e960c */
[----:B------:R-:W-:Y:S04]  /*17d0*/  LOP3.LUT R9, R10, R5, RZ, 0x3c, !PT ;  /* 0x000000050a097212 */ /* 0x000fe800078e3cff */
[----:B------:R-:W-:Y:S04]  /*17e0*/  IADD3 R2, R9, R4, RZ ;  /* 0x0000000409027210 */ /* 0x000fe80007ffe0ff */
[----:B------:R-:W-:Y:S05]  /*17f0*/  I2FP.F32.U32 R2, R2 ;  /* 0x0000000200027245 */ /* 0x000fea0000201000 */
[----:B------:R-:W-:Y:S04]  /*1800*/  FFMA R0, R2, R3, 1.1641532182693481445e-10 ;  /* 0x2f00000002007423 */ /* 0x000fe80000000003 */
[----:B----4-:R-:W-:Y:S05]  /*1810*/  FFMA R10, -R0, R6, R7 ;  /* 0x00000006000a7223 */ /* 0x010fea0000000107 */
[----:B------:R-:W-:Y:S01]  /*1820*/  MOV R24, R10 ;  /* 0x0000000a00187202 */ /* 0x000fe20000000f00 */
[----:B------:R-:W-:Y:S06]  /*1830*/  @!P0 BRA `(.L_x_40) ;  /* 0x0000000000b48947 */ /* 0x000fec0003800000 */
[----:B------:R-:W-:Y:S01]  /*1840*/  MOV R0, RZ ;  /* 0x000000ff00007202 */ /* 0x000fe20000000f00 */
[----:B------:R-:W-:Y:S01]  /*1850*/  HFMA2.MMA R5, -RZ, RZ, -0.0 , 0 ;  /* 0x80000000ff057435 */ /* 0x000fe200000001ff */
        /* <DEDUP_REMOVED lines=9> */
[----:B------:R-:W-:Y:S01]  /*18f0*/  FSETP.GTU.AND P0, PT, R2, -9.22337203685477580800e+18, PT ;  /* 0xdf0000000200780b */ /* 0x000fe20003f0c000 */
[----:B------:R-:W-:Y:S01]  /*1900*/  IMAD.MOV.U32 R0, RZ, RZ, RZ ;  /* 0x000000ffff007224 */ /* 0x000fe200078e00ff */
[----:B------:R-:W-:Y:S11]  /*1910*/  MOV R5, 0x80000000 ;  /* 0x8000000000057802 */ /* 0x000ff60000000f00 */
[----:B------:R-:W-:Y:S05]  /*1920*/  @!P0 BRA `(.L_x_42) ;  /* 0x0000000000648947 */ /* 0x000fea0003800000 */
[----:B------:R-:W-:Y:S01]  /*1930*/  SHF.R.U32.HI R3, RZ, 0x17, R2 ;  /* 0x00000017ff037819 */ /* 0x000fe20000011602 */
[----:B------:R-:W-:Y:S02]  /*1940*/  IMAD.SHL.U32 R8, R2, 0x100, RZ ;  /* 0x0000010002087824 */ /* 0x000fe400078e00ff */
[----:B------:R-:W-:Y:S01]  /*1950*/  IMAD.U32 R5, RZ, RZ, UR10 ;  /* 0x0000000aff057e24 */ /* 0x000fe2000f8e00ff */
[----:B------:R-:W-:Y:S01]  /*1960*/  LOP3.LUT R3, R3, 0xff, RZ, 0xc0, !PT ;  /* 0x000000ff03037812 */ /* 0x000fe200078ec0ff */
[----:B------:R-:W-:Y:S01]  /*1970*/  IMAD.U32 R0, RZ, RZ, UR10 ;  /* 0x0000000aff007e24 */ /* 0x000fe2000f8e00ff */
[----:B------:R-:W-:Y:S01]  /*1980*/  SHF.R.U32.HI R8, RZ, 0x1, R8 ;  /* 0x00000001ff087819 */ /* 0x000fe20000011608 */
[----:B------:R-:W-:Y:S01]  /*1990*/  IMAD.MOV.U32 R13, RZ, RZ, RZ ;  /* 0x000000ffff0d7224 */ /* 0x000fe200078e00ff */
        /* <DEDUP_REMOVED lines=18> */
.L_x_42:
[----:B------:R-:W-:Y:S05]  /*1ac0*/  BSYNC B0 ;  /* 0x0000000000007941 */ /* 0x000fea0003800000 */
.L_x_41:
[----:B------:R-:W-:Y:S02]  /*1ad0*/  MOV R2, R0 ;  /* 0x0000000000027202 */ /* 0x000fe40000000f00 */
[----:B------:R-:W-:Y:S04]  /*1ae0*/  MOV R3, R5 ;  /* 0x0000000500037202 */ /* 0x000fe80000000f00 */
[----:B------:R-:W0:Y:S02]  /*1af0*/  I2F.S64 R10, R2 ;  /* 0x00000002000a7312 */ /* 0x000e240000301400 */
[----:B0-----:R-:W-:Y:S07]  /*1b00*/  FMUL R24, R10, UR7 ;  /* 0x000000070a187c20 */ /* 0x001fee0008400000 */
.L_x_40:
[----:B------:R-:W-:Y:S01]  /*1b10*/  IMAD.MOV.U32 R8, RZ, RZ, R11 ;  /* 0x000000ffff087224 */ /* 0x000fe200078e000b */
[----:B------:R-:W-:Y:S01]  /*1b20*/  ISETP.LE.AND P0, PT, RZ, UR6, PT ;  /* 0x00000006ff007c0c */ /* 0x000fe2000bf03270 */
[----:B------:R-:W-:Y:S01]  /*1b30*/  IMAD.MOV.U32 R21, RZ, RZ, R23 ;  /* 0x000000ffff157224 */ /* 0x000fe200078e0017 */
[----:B------:R-:W-:Y:S01]  /*1b40*/  MOV R12, R22 ;  /* 0x00000016000c7202 */ /* 0x000fe20000000f00 */
[----:B------:R-:W-:Y:S01]  /*1b50*/  IMAD.MOV.U32 R5, RZ, RZ, R20 ;  /* 0x000000ffff057224 */ /* 0x000fe200078e0014 */
[----:B------:R-:W-:Y:S11]  /*1b60*/  FSETP.NEU.OR P0, PT, R24, RZ, !P0 ;  /* 0x000000ff1800720b */ /* 0x000ff6000470d400 */
[----:B------:R-:W-:Y:S02]  /*1b70*/  @!UPT UIADD3 URZ, URZ, URZ, URZ ;  /* 0x0000003f3f3ff290 */ /* 0x000fe4000fffe03f */
[----:B------:R-:W-:Y:S05]  /*1b80*/  @P0 BRA `(.L_x_39) ;  /* 0x0000000000400947 */ /* 0x000fea0003800000 */
[C---:B------:R-:W-:Y:S11]  /*1b90*/  FSETP.GT.AND P2, PT, R10.reuse, RZ, PT ;  /* 0x000000ff0a00720b */ /* 0x040ff60003f44000 */
[----:B------:R-:W-:Y:S02]  /*1ba0*/  @!UPT UIADD3 URZ, URZ, URZ, URZ ;  /* 0x0000003f3f3ff290 */ /* 0x000fe4000fffe03f */
[----:B------:R-:W-:Y:S01]  /*1bb0*/  @!P2 MOV R21, R23 ;  /* 0x000000170015a202 */ /* 0x000fe20000000f00 */
[C---:B------:R-:W-:Y:S01]  /*1bc0*/  @!P2 FADD R24, R10.reuse, -1 ;  /* 0xbf8000000a18a421 */ /* 0x040fe20000000000 */
[----:B------:R-:W-:Y:S01]  /*1bd0*/  @!P2 MOV R5, R20 ;  /* 0x000000140005a202 */ /* 0x000fe20000000f00 */
[----:B------:R-:W-:Y:S01]  /*1be0*/  @P2 FADD R0, R10, 1 ;  /* 0x3f8000000a002421 */ /* 0x000fe20000000000 */
[--C-:B------:R-:W-:Y:S02]  /*1bf0*/  @!P2 IMAD.MOV.U32 R8, RZ, RZ, R11.reuse ;  /* 0x000000ffff08a224 */ /* 0x100fe400078e000b */
[----:B------:R-:W-:Y:S01]  /*1c00*/  @!P2 FSETP.GEU.AND P1, PT, R19, R24, PT ;  /* 0x000000181300a20b */ /* 0x000fe20003f2e000 */
[----:B------:R-:W-:Y:S01]  /*1c10*/  @!P2 IMAD.MOV.U32 R12, RZ, RZ, R22 ;  /* 0x000000ffff0ca224 */ /* 0x000fe200078e0016 */
[----:B------:R-:W-:Y:S01]  /*1c20*/  @P2 FSETP.GEU.AND P0, PT, R0, R7, PT ;  /* 0x000000070000220b */ /* 0x000fe20003f0e000 */
[----:B------:R-:W-:Y:S01]  /*1c30*/  @P2 IMAD.MOV.U32 R8, RZ, RZ, R11 ;  /* 0x000000ffff082224 */ /* 0x000fe200078e000b */
[----:B------:R-:W-:Y:S01]  /*1c40*/  @!P2 FSEL R24, R24, R19, !P1 ;  /* 0x000000131818a208 */ /* 0x000fe20004800000 */
[----:B------:R-:W-:Y:S01]  /*1c50*/  @P2 IMAD.MOV.U32 R21, RZ, RZ, R23 ;  /* 0x000000ffff152224 */ /* 0x000fe200078e0017 */
[----:B------:R-:W-:Y:S01]  /*1c60*/  @P2 MOV R12, R22 ;  /* 0x00000016000c2202 */ /* 0x000fe20000000f00 */
[----:B------:R-:W-:Y:S01]  /*1c70*/  @P2 IMAD.MOV.U32 R5, RZ, RZ, R20 ;  /* 0x000000ffff052224 */ /* 0x000fe200078e0014 */
[----:B------:R-:W-:Y:S02]  /*1c80*/  @P2 FSEL R24, R0, R7, !P0 ;  /* 0x0000000700182208 */ /* 0x000fe40004000000 */
.L_x_39:
[----:B------:R-:W-:Y:S05]  /*1c90*/  BSYNC B1 ;  /* 0x0000000000017941 */ /* 0x000fea0003800000 */
.L_x_37:
[----:B------:R-:W-:Y:S01]  /*1ca0*/  IMAD.MOV.U32 R11, RZ, RZ, R9 ;  /* 0x000000ffff0b7224 */ /* 0x000fe200078e0009 */
[----:B------:R-:W-:Y:S01]  /*1cb0*/  SHF.R.S64 R0, R18, 0x1e, R17 ;  /* 0x0000001e12007819 */ /* 0x000fe20000001011 */
[----:B------:R-:W-:Y:S02]  /*1cc0*/  IMAD.MOV.U32 R10, RZ, RZ, R8 ;  /* 0x000000ffff0a7224 */ /* 0x000fe400078e0008 */
[----:B------:R-:W-:Y:S01]  /*1cd0*/  IMAD.MOV.U32 R13, RZ, RZ, R21 ;  /* 0x000000ffff0d7224 */ /* 0x000fe200078e0015 */
[----:B------:R-:W-:Y:S04]  /*1ce0*/  IADD3 R2, P0, R0, UR4, RZ ;  /* 0x0000000400027c10 */ /* 0x000fe8000ff1e0ff */
[----:B------:R-:W-:Y:S05]  /*1cf0*/  LEA.HI.X.SX32 R3, R17, UR5, 0x2, P0 ;  /* 0x0000000511037c11 */ /* 0x000fea00080f16ff */
[----:B------:R1:W-:Y:S04]  /*1d00*/  STG.E desc[UR16][R2.64], R24 ;  /* 0x0000001802007986 */ /* 0x0003e8000c101910 */
.L_x_36:
[----:B------:R-:W-:Y:S05]  /*1d10*/  BSYNC B2 ;  /* 0x0000000000027941 */ /* 0x000fea0003800000 */
.L_x_35:
[----:B------:R-:W-:Y:S02]  /*1d20*/  IADD3 R15, P0, R15, UR12, RZ ;  /* 0x0000000c0f0f7c10 */ /* 0x000fe4000ff1e0ff */
[----:B------:R-:W-:Y:S03]  /*1d30*/  IADD3 R18, P1, RZ, R18, RZ ;  /* 0x00000012ff127210 */ /* 0x000fe60007f3e0ff */
[----:B------:R-:W-:Y:S01]  /*1d40*/  IMAD.X R14, RZ, RZ, R14, P0 ;  /* 0x000000ffff0e7224 */ /* 0x000fe200000e060e */
[----:B------:R-:W-:Y:S02]  /*1d50*/  ISETP.GE.U32.AND P0, PT, R15, R16, PT ;  /* 0x000000100f00720c */ /* 0x000fe40003f06070 */
[----:B------:R-:W-:Y:S02]  /*1d60*/  IADD3.X R17, R17, UR12, RZ, P1, !PT ;  /* 0x0000000c11117c10 */ /* 0x000fe40008ffe4ff */
[----:B------:R-:W-:Y:S11]  /*1d70*/  ISETP.GE.AND.EX P0, PT, R14, UR11, PT, P0 ;  /* 0x0000000b0e007c0c */ /* 0x000ff6000bf06300 */
[----:B------:R-:W-:Y:S02]  /*1d80*/  @!UPT UIADD3 URZ, URZ, URZ, URZ ;  /* 0x0000003f3f3ff290 */ /* 0x000fe4000fffe03f */
[----:B------:R-:W-:Y:S05]  /*1d90*/  @!P0 BRA `(.L_x_43) ;  /* 0xfffffff400dc8947 */ /* 0x000fea000383ffff */
[----:B------:R-:W-:Y:S05]  /*1da0*/  BSYNC B3 ;  /* 0x0000000000037941 */ /* 0x000fea0003800000 */
.L_x_34:
[----:B------:R-:W-:Y:S01]  /*1db0*/  MOV R20, R12 ;  /* 0x0000000c00147202 */ /* 0x000fe20000000f00 */
[----:B------:R-:W-:Y:S04]  /*1dc0*/  STL.64 [R1+0x80], R8 ;  /* 0x0000800801007387 */ /* 0x000fe80000100a00 */
[----:B------:R-:W-:Y:S04]  /*1dd0*/  STL.64 [R1+0x70], R4 ;  /* 0x0000700401007387 */ /* 0x000fe80000100a00 */
[----:B------:R-:W-:Y:S01]  /*1de0*/  STL.64 [R1+0x78], R20 ;  /* 0x0000781401007387 */ /* 0x000fe20000100a00 */
[----:B------:R-:W-:Y:S05]  /*1df0*/  EXIT ;  /* 0x000000000000794d */ /* 0x000fea0003800000 */
.L_x_44:
        /* <DEDUP_REMOVED lines=16> */
.L_x_253:


//--------------------- .text._ZN7cutlass9reference6device6kernel13TensorForEachINS1_6detail28TensorFillRandomGaussianFuncINS_12float_e4m3_tENS_6layout11ColumnMajorEEELi2ENS9_6ParamsEEEvNS_5CoordIXT0_EilEET1_ --------------------------
	.section	.text._ZN7cutlass9reference6device6kernel13TensorForEachINS1_6detail28TensorFillRandomGaussianFuncINS_12float_e4m3_tENS_6layout11ColumnMajorEEELi2ENS9_6ParamsEEEvNS_5CoordIXT0_EilEET1_,"ax",@progbits
	.align	128
        .global         _ZN7cutlass9reference6device6kernel13TensorForEachINS1_6detail28TensorFillRandomGaussianFuncINS_12float_e4m3_tENS_6layout11ColumnMajorEEELi2ENS9_6ParamsEEEvNS_5CoordIXT0_EilEET1_
        .type           _ZN7cutlass9reference6device6kernel13TensorForEachINS1_6detail28TensorFillRandomGaussianFuncINS_12float_e4m3_tENS_6layout11ColumnMajorEEELi2ENS9_6ParamsEEEvNS_5CoordIXT0_EilEET1_,@function
        .size           _ZN7cutlass9reference6device6kernel13TensorForEachINS1_6detail28TensorFillRandomGaussianFuncINS_12float_e4m3_tENS_6layout11ColumnMajorEEELi2ENS9_6ParamsEEEvNS_5CoordIXT0_EilEET1_,(.L_x_242 - _ZN7cutlass9reference6device6kernel13TensorForEachINS1_6detail28TensorFillRandomGaussianFuncINS_12float_e4m3_tENS_6layout11ColumnMajorEEELi2ENS9_6ParamsEEEvNS_5CoordIXT0_EilEET1_)
        .other          _ZN7cutlass9reference6device6kernel13TensorForEachINS1_6detail28TensorFillRandomGaussianFuncINS_12float_e4m3_tENS_6layout11ColumnMajorEEELi2ENS9_6ParamsEEEvNS_5CoordIXT0_EilEET1_,@"STO_CUDA_ENTRY STV_DEFAULT"
_ZN7cutlass9reference6device6kernel13TensorForEachINS1_6detail28TensorFillRandomGaussianFuncINS_12float_e4m3_tENS_6layout11ColumnMajorEEELi2ENS9_6ParamsEEEvNS_5CoordIXT0_EilEET1_:
.text._ZN7cutlass9reference6device6kernel13TensorForEachINS1_6detail28TensorFillRandomGaussianFuncINS_12float_e4m3_tENS_6layout11ColumnMajorEEELi2ENS9_6ParamsEEEvNS_5CoordIXT0_EilEET1_:
[----:B------:R-:W0:Y:S08]  /*0000*/  LDC R1, c[0x0][0x28] ;  /* 0x00000a00ff017b82 */ /* 0x000e300000000800 */
[----:B------:R-:W1:Y:S01]  /*0010*/  LDC.64 R4, c[0x0][0x230] ;  /* 0x00008c00ff047b82 */ /* 0x000e620000000a00 */
[----:B------:R-:W2:Y:S01]  /*0020*/  S2R R13, SR_CTAID.X ;  /* 0x00000000000d7919 */ /* 0x000ea20000002500 */
[----:B0-----:R-:W-:Y:S01]  /*0030*/  VIADD R1, R1, 0xffffff78 ;  /* 0xffffff7801017836 */ /* 0x001fe20000000000 */
[----:B------:R-:W-:Y:S01]  /*0040*/  ULDC UR4, c[0x0][0x0] ;  /* 0x0000000000047ab9 */ /* 0x000fe20000000800 */
[----:B------:R-:W-:Y:S01]  /*0050*/  ULDC.64 UR18, c[0x0][0x208] ;  /* 0x0000820000127ab9 */ /* 0x000fe20000000a00 */
[----:B------:R-:W2:Y:S01]  /*0060*/  S2R R14, SR_TID.X ;  /* 0x00000000000e7919 */ /* 0x000ea20000002100 */
[----:B------:R-:W-:Y:S01]  /*0070*/  BSSY B1, `(.L_x_45) ;  /* 0x0000122000017945 */ /* 0x000fe20003800000 */
[----:B------:R-:W-:Y:S01]  /*0080*/  HFMA2.MMA R12, -RZ, RZ, 0, 0 ;  /* 0x00000000ff0c7435 */ /* 0x000fe200000001ff */
        /* <DEDUP_REMOVED lines=8> */
[----:B0-----:R0:W-:Y:S01]  /*0110*/  STL.64 [R1+0x8], R16 ;  /* 0x0000081001007387 */ /* 0x0011e20000100a00 */
[----:B------:R-:W-:Y:S02]  /*0120*/  LOP3.LUT R24, R23, 0x159a55e5, RZ, 0x3c, !PT ;  /* 0x159a55e517187812 */ /* 0x000fe400078e3cff */
[----:B------:R-:W-:Y:S02]  /*0130*/  VIADD R25, R22, 0x1f123bb5 ;  /* 0x1f123bb516197836 */ /* 0x000fe40000000000 */
[----:B--2---:R-:W-:Y:S01]  /*0140*/  IMAD R14, R13, UR4, R14 ;  /* 0x000000040d0e7c24 */ /* 0x004fe2000f8e020e */
[----:B------:R-:W2:Y:S01]  /*0150*/  LDC.64 R8, c[0x0][0x238] ;  /* 0x00008e00ff087b82 */ /* 0x000ea20000000a00 */
[----:B---3--:R3:W-:Y:S03]  /*0160*/  STL.64 [R1], R20 ;  /* 0x0000001401007387 */ /* 0x0087e60000100a00 */
[----:B------:R-:W-:Y:S01]  /*0170*/  ISETP.NE.AND P0, PT, R14, RZ, PT ;  /* 0x000000ff0e00720c */ /* 0x000fe20003f05270 */
[----:B------:R3:W-:Y:S03]  /*0180*/  STL.64 [R1+0x60], R24 ;  /* 0x0000601801007387 */ /* 0x0007e60000100a00 */
[----:B------:R-:W5:Y:S01]  /*0190*/  LDC.64 R6, c[0x0][0x240] ;  /* 0x00009000ff067b82 */ /* 0x000f620000000a00 */
[----:B----4-:R3:W-:Y:S07]  /*01a0*/  STL.64 [R1+0x10], R10 ;  /* 0x0000100a01007387 */ /* 0x0107ee0000100a00 */
[----:B------:R-:W4:Y:S01]  /*01b0*/  LDC.64 R2, c[0x0][0x248] ;  /* 0x00009200ff027b82 */ /* 0x000f220000000a00 */
[----:B-1----:R3:W-:Y:S01]  /*01c0*/  STL.64 [R1+0x18], R18 ;  /* 0x0000181201007387 */ /* 0x0027e20000100a00 */
[----:B0-----:R-:W-:-:S03]  /*01d0*/  IADD3 R16, R23, 0x64f0c9, R22 ;  /* 0x0064f0c917107810 */ /* 0x001fc60007ffe016 */
[----:B------:R3:W-:Y:S01]  /*01e0*/  STL.64 [R1+0x38], R18 ;  /* 0x0000381201007387 */ /* 0x0007e20000100a00 */
[C---:B------:R-:W-:Y:S01]  /*01f0*/  IADD3 R17, R23.reuse, 0x75bcd15, RZ ;  /* 0x075bcd1517117810 */ /* 0x040fe20007ffe0ff */
[----:B------:R-:W-:Y:S01]  /*0200*/  VIADD R23, R23, 0x583f19 ;  /* 0x00583f1917177836 */ /* 0x000fe20000000000 */
[----:B------:R-:W-:Y:S01]  /*0210*/  LOP3.LUT R22, R22, 0x5491333, RZ, 0x3c, !PT ;  /* 0x0549133316167812 */ /* 0x000fe200078e3cff */
[----:B--2---:R3:W-:Y:S04]  /*0220*/  STL.64 [R1+0x20], R8 ;  /* 0x0000200801007387 */ /* 0x0047e80000100a00 */
[----:B------:R3:W-:Y:S04]  /*0230*/  STL.64 [R1+0x40], R8 ;  /* 0x0000400801007387 */ /* 0x0007e80000100a00 */
[----:B-----5:R3:W-:Y:S04]  /*0240*/  STL.64 [R1+0x28], R6 ;  /* 0x0000280601007387 */ /* 0x0207e80000100a00 */
[----:B------:R3:W-:Y:S04]  /*0250*/  STL.64 [R1+0x48], R6 ;  /* 0x0000480601007387 */ /* 0x0007e80000100a00 */
[----:B----4-:R3:W-:Y:S04]  /*0260*/  STL.64 [R1+0x30], R2 ;  /* 0x0000300201007387 */ /* 0x0107e80000100a00 */
[----:B------:R3:W-:Y:S04]  /*0270*/  STL.64 [R1+0x50], R2 ;  /* 0x0000500201007387 */ /* 0x0007e80000100a00 */
[----:B------:R3:W-:Y:S04]  /*0280*/  STL.64 [R1+0x58], R16 ;  /* 0x0000581001007387 */ /* 0x0007e80000100a00 */
[----:B------:R3:W-:Y:S01]  /*0290*/  STL.64 [R1+0x68], R22 ;  /* 0x0000681601007387 */ /* 0x0007e20000100a00 */
[----:B------:R-:W-:Y:S05]  /*02a0*/  @!P0 BRA `(.L_x_46) ;  /* 0x0000000c00f88947 */ /* 0x000fea0003800000 */
[----:B------:R-:W-:Y:S02]  /*02b0*/  MOV R13, RZ ;  /* 0x000000ff000d7202 */ /* 0x000fe40000000f00 */
[----:B------:R-:W-:Y:S02]  /*02c0*/  MOV R5, R14 ;  /* 0x0000000e00057202 */ /* 0x000fe40000000f00 */
[----:B---3--:R-:W-:-:S07]  /*02d0*/  MOV R2, R12 ;  /* 0x0000000c00027202 */ /* 0x008fce0000000f00 */
.L_x_52:
[----:B------:R-:W-:Y:S01]  /*02e0*/  LOP3.LUT P0, RZ, R5, 0x3, RZ, 0xc0, !PT ;  /* 0x0000000305ff7812 */ /* 0x000fe2000780c0ff */
[----:B------:R-:W-:-:S12]  /*02f0*/  BSSY B0, `(.L_x_47) ;  /* 0x00000f2000007945 */ /* 0x000fd80003800000 */
[----:B0-----:R-:W-:Y:S05]  /*0300*/  @!P0 BRA `(.L_x_48) ;  /* 0x0000000c00c08947 */ /* 0x001fea0003800000 */
[----:B------:R-:W-:Y:S02]  /*0310*/  MOV R11, RZ ;  /* 0x000000ff000b7202 */ /* 0x000fe40000000f00 */
.L_x_51:
[----:B------:R-:W-:Y:S01]  /*0320*/  IMAD.MOV.U32 R18, RZ, RZ, RZ ;  /* 0x000000ffff127224 */ /* 0x000fe200078e00ff */
[----:B0-----:R-:W-:Y:S01]  /*0330*/  CS2R R24, SRZ ;  /* 0x0000000000187805 */ /* 0x001fe2000001ff00 */
[----:B------:R-:W-:Y:S01]  /*0340*/  IMAD.MOV.U32 R17, RZ, RZ, RZ ;  /* 0x000000ffff117224 */ /* 0x000fe200078e00ff */
[----:B------:R-:W-:-:S07]  /*0350*/  CS2R R22, SRZ ;  /* 0x0000000000167805 */ /* 0x000fce000001ff00 */
.L_x_50:
        /* <DEDUP_REMOVED lines=8> */
.L_x_49:
        /* <DEDUP_REMOVED lines=227> */
.L_x_48:
[----:B------:R-:W-:Y:S05]  /*1210*/  BSYNC B0 ;  /* 0x0000000000007941 */ /* 0x000fea0003800000 */
.L_x_47:
[--C-:B------:R-:W-:Y:S01]  /*1220*/  SHF.R.U64 R5, R5, 0x2, R2.reuse ;  /* 0x0000000205057819 */ /* 0x100fe20000001202 */
[----:B------:R-:W-:Y:S01]  /*1230*/  VIADD R13, R13, 0x1 ;  /* 0x000000010d0d7836 */ /* 0x000fe20000000000 */
[----:B------:R-:W-:Y:S02]  /*1240*/  SHF.R.U32.HI R2, RZ, 0x2, R2 ;  /* 0x00000002ff027819 */ /* 0x000fe40000011602 */
[----:B------:R-:W-:-:S04]  /*1250*/  ISETP.NE.U32.AND P0, PT, R5, RZ, PT ;  /* 0x000000ff0500720c */ /* 0x000fc80003f05070 */
[----:B------:R-:W-:-:S13]  /*1260*/  ISETP.NE.AND.EX P0, PT, R2, RZ, PT, P0 ;  /* 0x000000ff0200720c */ /* 0x000fda0003f05300 */
[----:B------:R-:W-:Y:S05]  /*1270*/  @!P0 BRA `(.L_x_46) ;  /* 0x0000000000048947 */ /* 0x000fea0003800000 */
[----:B------:R-:W-:Y:S05]  /*1280*/  BRA `(.L_x_52) ;  /* 0xfffffff000147947 */ /* 0x000fea000383ffff */
.L_x_46:
[----:B------:R-:W-:Y:S05]  /*1290*/  BSYNC B1 ;  /* 0x0000000000017941 */ /* 0x000fea0003800000 */
.L_x_45:
[----:B------:R-:W-:Y:S01]  /*12a0*/  ULDC.64 UR4, c[0x0][0x210] ;  /* 0x0000840000047ab9 */ /* 0x000fe20000000a00 */
[----:B------:R1:W-:Y:S01]  /*12b0*/  STL.64 [R1+0x70], RZ ;  /* 0x000070ff01007387 */ /* 0x0003e20000100a00 */
[----:B------:R-:W-:-:S03]  /*12c0*/  UIMAD.WIDE UR20, UR4, UR5, URZ ;  /* 0x00000005041472a5 */ /* 0x000fc6000f8e023f */
[----:B------:R1:W-:Y:S03]  /*12d0*/  STL [R1+0x78], RZ ;  /* 0x000078ff01007387 */ /* 0x0003e60000100800 */
[----:B---3--:R-:W-:Y:S01]  /*12e0*/  IMAD.U32 R3, RZ, RZ, UR21 ;  /* 0x00000015ff037e24 */ /* 0x008fe2000f8e00ff */
[----:B------:R-:W-:Y:S01]  /*12f0*/  ISETP.LT.U32.AND P0, PT, R14, UR20, PT ;  /* 0x000000140e007c0c */ /* 0x000fe2000bf01070 */
[----:B------:R1:W-:Y:S03]  /*1300*/  STL.64 [R1+0x80], RZ ;  /* 0x000080ff01007387 */ /* 0x0003e60000100a00 */
[----:B------:R-:W-:-:S13]  /*1310*/  ISETP.GT.AND.EX P0, PT, R3, R12, PT, P0 ;  /* 0x0000000c0300720c */ /* 0x000fda0003f04300 */
[----:B------:R-:W-:Y:S05]  /*1320*/  @!P0 EXIT ;  /* 0x000000000000894d */ /* 0x000fea0003800000 */
[----:B------:R-:W2:Y:S01]  /*1330*/  LDC R10, c[0x0][0x240] ;  /* 0x00009000ff0a7b82 */ /* 0x000ea20000000800 */
[----:B------:R-:W-:Y:S01]  /*1340*/  HFMA2.MMA R8, -RZ, RZ, 0, 0 ;  /* 0x00000000ff087435 */ /* 0x000fe200000001ff */
[----:B------:R-:W-:Y:S01]  /*1350*/  BSSY B3, `(.L_x_53) ;  /* 0x00000dc000037945 */ /* 0x000fe20003800000 */
[----:B------:R-:W-:Y:S01]  /*1360*/  ULDC UR4, c[0x0][0x0] ;  /* 0x0000000000047ab9 */ /* 0x000fe20000000800 */
[----:B------:R-:W-:Y:S01]  /*1370*/  ULDC UR17, c[0x0][0xc] ;  /* 0x0000030000117ab9 */ /* 0x000fe20000000800 */
[----:B------:R-:W-:Y:S01]  /*1380*/  MOV R26, RZ ;  /* 0x000000ff001a7202 */ /* 0x000fe20000000f00 */
[----:B------:R-:W-:Y:S02]  /*1390*/  USHF.R.S32.HI UR16, URZ, 0x1f, UR5 ;  /* 0x0000001f3f107899 */ /* 0x000fe40008011405 */
[----:B------:R-:W3:Y:S01]  /*13a0*/  LDC.64 R4, c[0x0][0x238] ;  /* 0x00008e00ff047b82 */ /* 0x000ee20000000a00 */
[----:B------:R-:W-:Y:S01]  /*13b0*/  UIMAD UR17, UR4, UR17, URZ ;  /* 0x00000011041172a4 */ /* 0x000fe2000f8e023f */
[----:B------:R-:W-:Y:S01]  /*13c0*/  ULDC UR8, c[0x0][0x214] ;  /* 0x0000850000087ab9 */ /* 0x000fe20000000800 */
[----:B------:R-:W-:Y:S01]  /*13d0*/  ULDC UR12, c[0x0][0x210] ;  /* 0x00008400000c7ab9 */ /* 0x000fe20000000800 */
[----:B------:R-:W-:Y:S01]  /*13e0*/  ULDC UR11, c[0x0][0x244] ;  /* 0x00009100000b7ab9 */ /* 0x000fe20000000800 */
[----:B------:R-:W-:Y:S01]  /*13f0*/  ULDC UR10, c[0x0][0x248] ;  /* 0x00009200000a7ab9 */ /* 0x000fe20000000800 */
[----:B------:R-:W-:Y:S01]  /*1400*/  ULDC UR9, c[0x0][0x24c] ;  /* 0x0000930000097ab9 */ /* 0x000fe20000000800 */
[----:B------:R-:W-:Y:S01]  /*1410*/  ULDC.64 UR6, c[0x0][0x220] ;  /* 0x0000880000067ab9 */ /* 0x000fe20000000a00 */
[----:B------:R-:W-:-:S05]  /*1420*/  ULDC.64 UR4, c[0x0][0x218] ;  /* 0x0000860000047ab9 */ /* 0x000fca0000000a00 */
.L_x_68:
[----:B------:R-:W-:Y:S01]  /*1430*/  LOP3.LUT R0, R12, UR16, RZ, 0xfc, !PT ;  /* 0x000000100c007c12 */ /* 0x000fe2000f8efcff */
[----:B------:R-:W-:Y:S03]  /*1440*/  BSSY B0, `(.L_x_54) ;  /* 0x0000021000007945 */ /* 0x000fe60003800000 */
[----:B------:R-:W-:Y:S11]  /*1450*/  ISETP.NE.U32.AND P0, PT, R0, RZ, PT ;  /* 0x000000ff0000720c */ /* 0x000ff60003f05070 */
[----:B------:R-:W-:Y:S02]  /*1460*/  @!UPT UIADD3 URZ, URZ, URZ, URZ ;  /* 0x0000003f3f3ff290 */ /* 0x000fe4000fffe03f */
[----:B----4-:R-:W-:Y:S05]  /*1470*/  @!P0 BRA `(.L_x_55) ;  /* 0x0000000000188947 */ /* 0x010fea0003800000 */
[----:B------:R-:W-:Y:S02]  /*1480*/  MOV R6, 0x14a0 ;  /* 0x000014a000067802 */ /* 0x000fe40000000f00 */
[----:B0123--:R-:W-:Y:S05]  /*1490*/  CALL.REL.NOINC `($__internal_1_$__cuda_sm20_div_s64) ;  /* 0x0000000c00387944 */ /* 0x00ffea0003c00000 */
[----:B------:R-:W-:Y:S02]  /*14a0*/  IADD3 R18, -R20, RZ, RZ ;  /* 0x000000ff14127210 */ /* 0x000fe40007ffe1ff */
[----:B------:R-:W-:Y:S05]  /*14b0*/  MOV R3, UR8 ;  /* 0x0000000800037c02 */ /* 0x000fea0008000f00 */
[----:B------:R-:W-:Y:S01]  /*14c0*/  IMAD R18, R18, R3, R14 ;  /* 0x0000000312127224 */ /* 0x000fe200078e020e */
[----:B------:R-:W-:Y:S05]  /*14d0*/  BRA `(.L_x_56) ;  /* 0x00000000005c7947 */ /* 0x000fea0003800000 */
.L_x_55:
[----:B------:R-:W-:Y:S04]  /*14e0*/  MOV R3, UR8 ;  /* 0x0000000800037c02 */ /* 0x000fe80008000f00 */
[----:B------:R-:W4:Y:S01]  /*14f0*/  I2F.U32.RP R2, R3 ;  /* 0x0000000300027306 */ /* 0x000f220000209000 */
[----:B------:R-:W-:Y:S09]  /*1500*/  ISETP.NE.U32.AND P0, PT, R3, RZ, PT ;  /* 0x000000ff0300720c */ /* 0x000ff20003f05070 */
[----:B----4-:R-:W4:Y:S02]  /*1510*/  MUFU.RCP R0, R2 ;  /* 0x0000000200007308 */ /* 0x010f240000001000 */
[----:B----4-:R-:W-:Y:S08]  /*1520*/  IADD3 R6, R0, 0xffffffe, RZ ;  /* 0x0ffffffe00067810 */ /* 0x010ff00007ffe0ff */
[----:B------:R-:W4:Y:S02]  /*1530*/  F2I.FTZ.U32.TRUNC.NTZ R7, R6 ;  /* 0x0000000600077305 */ /* 0x000f24000021f000 */
[CC--:B----4-:R-:W-:Y:S01]  /*1540*/  IMAD R0, R7.reuse, R3.reuse, RZ ;  /* 0x0000000307007224 */ /* 0x0d0fe200078e02ff */
[----:B------:R-:W-:Y:S03]  /*1550*/  MOV R6, RZ ;  /* 0x000000ff00067202 */ /* 0x000fe60000000f00 */
[----:B------:R-:W-:Y:S04]  /*1560*/  IMAD.MOV R0, RZ, RZ, -R0 ;  /* 0x000000ffff007224 */ /* 0x000fe800078e0a00 */
[----:B------:R-:W-:Y:S06]  /*1570*/  IMAD.HI.U32 R7, R7, R0, R6 ;  /* 0x0000000007077227 */ /* 0x000fec00078e0006 */
[----:B------:R-:W-:Y:S04]  /*1580*/  IMAD.HI.U32 R20, R7, R14, RZ ;  /* 0x0000000e07147227 */ /* 0x000fe800078e00ff */
[----:B------:R-:W-:Y:S04]  /*1590*/  IMAD.MOV R0, RZ, RZ, -R20 ;  /* 0x000000ffff007224 */ /* 0x000fe800078e0a14 */
[C---:B------:R-:W-:Y:S05]  /*15a0*/  IMAD R0, R3.reuse, R0, R14 ;  /* 0x0000000003007224 */ /* 0x040fea00078e020e */
[CC--:B------:R-:W-:Y:S11]  /*15b0*/  ISETP.GE.U32.AND P2, PT, R0.reuse, R3.reuse, PT ;  /* 0x000000030000720c */ /* 0x0c0ff60003f46070 */
[----:B------:R-:W-:Y:S02]  /*15c0*/  @!UPT UIADD3 URZ, URZ, URZ, URZ ;  /* 0x0000003f3f3ff290 */ /* 0x000fe4000fffe03f */
[-C--:B------:R-:W-:Y:S01]  /*15d0*/  @P2 IADD3 R0, R0, -R3.reuse, RZ ;  /* 0x8000000300002210 */ /* 0x080fe20007ffe0ff */
[----:B------:R-:W-:Y:S03]  /*15e0*/  @P2 VIADD R20, R20, 0x1 ;  /* 0x0000000114142836 */ /* 0x000fe60000000000 */
[-C--:B------:R-:W-:Y:S11]  /*15f0*/  ISETP.GE.U32.AND P1, PT, R0, R3.reuse, PT ;  /* 0x000000030000720c */ /* 0x080ff60003f26070 */
[----:B------:R-:W-:Y:S02]  /*1600*/  @!UPT UIADD3 URZ, URZ, URZ, URZ ;  /* 0x0000003f3f3ff290 */ /* 0x000fe4000fffe03f */
[----:B------:R-:W-:Y:S02]  /*1610*/  @P1 IADD3 R20, R20, 0x1, RZ ;  /* 0x0000000114141810 */ /* 0x000fe40007ffe0ff */
[----:B------:R-:W-:Y:S05]  /*1620*/  @!P0 LOP3.LUT R20, RZ, R3, RZ, 0x33, !PT ;  /* 0x00000003ff148212 */ /* 0x000fea00078e33ff */
[----:B------:R-:W-:Y:S04]  /*1630*/  IMAD.MOV R18, RZ, RZ, -R20 ;  /* 0x000000ffff127224 */ /* 0x000fe800078e0a14 */
[----:B------:R-:W-:Y:S02]  /*1640*/  IMAD R18, R3, R18, R14 ;  /* 0x0000001203127224 */ /* 0x000fe400078e020e */
.L_x_56:
[----:B------:R-:W-:Y:S05]  /*1650*/  BSYNC B0 ;  /* 0x0000000000007941 */ /* 0x000fea0003800000 */
.L_x_54:
[----:B------:R-:W-:Y:S01]  /*1660*/  ISETP.GE.AND P0, PT, R18, R3, PT ;  /* 0x000000031200720c */ /* 0x000fe20003f06270 */
[----:B------:R-:W-:Y:S03]  /*1670*/  BSSY B2, `(.L_x_57) ;  /* 0x00000a3000027945 */ /* 0x000fe60003800000 */
[----:B------:R-:W-:Y:S11]  /*1680*/  ISETP.GE.OR P0, PT, R20, UR12, P0 ;  /* 0x0000000c14007c0c */ /* 0x000ff60008706670 */
[----:B------:R-:W-:Y:S02]  /*1690*/  @!UPT UIADD3 URZ, URZ, URZ, URZ ;  /* 0x0000003f3f3ff290 */ /* 0x000fe4000fffe03f */
[----:B------:R-:W-:Y:S05]  /*16a0*/  @P0 BRA `(.L_x_58) ;  /* 0x00000008007c0947 */ /* 0x000fea0003800000 */
        /* <DEDUP_REMOVED lines=12> */
[----:B------:R-:W-:Y:S02]  /*1770*/  LOP3.LUT R27, R26, R17, RZ, 0x3c, !PT ;  /* 0x000000111a1b7212 */ /* 0x000fe400078e3cff */
[----:B0-----:R-:W-:Y:S03]  /*1780*/  SHF.L.U32 R17, R23, 0x4, RZ ;  /* 0x0000000417117819 */ /* 0x001fe600000006ff */
[----:B------:R-:W-:Y:S05]  /*1790*/  IMAD.SHL.U32 R26, R27, 0x2, RZ ;  /* 0x000000021b1a7824 */ /* 0x000fea00078e00ff */
[----:B------:R-:W-:Y:S04]  /*17a0*/  LOP3.LUT R26, R23, R26, R27, 0x96, !PT ;  /* 0x0000001a171a7212 */ /* 0x000fe800078e961b */
[----:B------:R-:W-:Y:S02]  /*17b0*/  LOP3.LUT R19, R26, R17, RZ, 0x3c, !PT ;  /* 0x000000111a137212 */ /* 0x000fe400078e3cff */
[----:B------:R-:W-:Y:S02]  /*17c0*/  SHF.R.U32.HI R17, RZ, 0x2, R24 ;  /* 0x00000002ff117819 */ /* 0x000fe40000011618 */
[C---:B------:R-:W-:Y:S01]  /*17d0*/  IADD3 R8, R16.reuse, 0x587c5, R19 ;  /* 0x000587c510087810 */ /* 0x040fe20007ffe013 */
[----:B------:R-:W-:Y:S01]  /*17e0*/  VIADD R16, R16, 0xb0f8a ;  /* 0x000b0f8a10107836 */ /* 0x000fe20000000000 */
[----:B------:R-:W-:Y:S02]  /*17f0*/  LOP3.LUT R17, R17, R24, RZ, 0x3c, !PT ;  /* 0x0000001811117212 */ /* 0x000fe400078e3cff */
[----:B------:R-:W-:Y:S02]  /*1800*/  I2FP.F32.U32 R8, R8 ;  /* 0x0000000800087245 */ /* 0x000fe40000201000 */
[----:B------:R-:W-:Y:S03]  /*1810*/  SHF.L.U32 R24, R17, 0x1, RZ ;  /* 0x0000000111187819 */ /* 0x000fe600000006ff */
[----:B------:R-:W-:Y:S01]  /*1820*/  FFMA R3, R8, R11, 1.1641532182693481445e-10 ;  /* 0x2f00000008037423 */ /* 0x000fe2000000000b */
[C---:B------:R-:W-:Y:S01]  /*1830*/  LOP3.LUT R17, R19.reuse, R24, R17, 0x96, !PT ;  /* 0x0000001813117212 */ /* 0x040fe200078e9611 */
[----:B------:R-:W-:Y:S02]  /*1840*/  IMAD.SHL.U32 R24, R19, 0x10, RZ ;  /* 0x0000001013187824 */ /* 0x000fe400078e00ff */
[----:B------:R-:W-:Y:S01]  /*1850*/  IMAD.MOV.U32 R11, RZ, RZ, 0x30c90fdb ;  /* 0x30c90fdbff0b7424 */ /* 0x000fe200078e00ff */
        /* <DEDUP_REMOVED lines=36> */
[----:B-123--:R-:W-:Y:S05]  /*1aa0*/  CALL.REL.NOINC `($__internal_2_$__cuda_sm20_sqrt_rn_f32_slowpath) ;  /* 0x0000000800f47944 */ /* 0x00efea0003c00000 */
[----:B------:R-:W-:Y:S05]  /*1ab0*/  BRA `(.L_x_63) ;  /* 0x0000000000107947 */ /* 0x000fea0003800000 */
.L_x_62:
[----:B------:R-:W-:Y:S01]  /*1ac0*/  FMUL.FTZ R0, R3, R2 ;  /* 0x0000000203007220 */ /* 0x000fe20000410000 */
[----:B------:R-:W-:Y:S03]  /*1ad0*/  FMUL.FTZ R6, R2, 0.5 ;  /* 0x3f00000002067820 */ /* 0x000fe60000410000 */
[----:B------:R-:W-:Y:S04]  /*1ae0*/  FFMA R3, -R0, R0, R3 ;  /* 0x0000000000037223 */ /* 0x000fe80000000103 */
[----:B------:R-:W-:Y:S07]  /*1af0*/  FFMA R0, R3, R6, R0 ;  /* 0x0000000603007223 */ /* 0x000fee0000000000 */
.L_x_63:
[----:B------:R-:W-:Y:S05]  /*1b00*/  BSYNC B0 ;  /* 0x0000000000007941 */ /* 0x000fea0003800000 */
.L_x_61:
        /* <DEDUP_REMOVED lines=9> */
.L_x_60:
[----:B------:R-:W-:Y:S05]  /*1ba0*/  BSYNC B1 ;  /* 0x0000000000017941 */ /* 0x000fea0003800000 */
.L_x_59:
[----:B--2---:R-:W-:Y:S01]  /*1bb0*/  ISETP.GT.AND P0, PT, R10, -0x1, PT ;  /* 0xffffffff0a00780c */ /* 0x004fe20003f04270 */
[----:B---3--:R-:W-:Y:S11]  /*1bc0*/  FFMA R0, R3, R5, R4 ;  /* 0x0000000503007223 */ /* 0x008ff60000000004 */
[----:B------:R-:W-:Y:S01]  /*1bd0*/  @!UPT UIADD3 URZ, URZ, URZ, URZ ;  /* 0x0000003f3f3ff290 */ /* 0x000fe2000fffe03f */
[----:B------:R-:W-:Y:S01]  /*1be0*/  @!P0 F2FP.SATFINITE.E4M3.F32.PACK_AB_MERGE_C R7, RZ, R0, RZ ;  /* 0x00000000ff07823e */ /* 0x000fe200048070ff */
[----:B------:R-:W-:Y:S06]  /*1bf0*/  @!P0 BRA `(.L_x_64) ;  /* 0x0000000000b48947 */ /* 0x000fec0003800000 */
[----:B0-----:R-:W-:Y:S01]  /*1c00*/  MOV R22, RZ ;  /* 0x000000ff00167202 */ /* 0x001fe20000000f00 */
        /* <DEDUP_REMOVED lines=15> */
[----:B------:R-:W-:Y:S01]  /*1d00*/  IMAD.SHL.U32 R22, R2, 0x100, RZ ;  /* 0x0000010002167824 */ /* 0x000fe200078e00ff */
        /* <DEDUP_REMOVED lines=24> */
.L_x_66:
[----:B------:R-:W-:Y:S05]  /*1e90*/  BSYNC B0 ;  /* 0x0000000000007941 */ /* 0x000fea0003800000 */
.L_x_65:
[----:B------:R-:W0:Y:S02]  /*1ea0*/  I2F.S64 R0, R22 ;  /* 0x0000001600007312 */ /* 0x000e240000301400 */
[----:B0-----:R-:W-:Y:S05]  /*1eb0*/  FMUL R7, R0, UR10 ;  /* 0x0000000a00077c20 */ /* 0x001fea0008400000 */
[----:B------:R-:W-:Y:S02]  /*1ec0*/  F2FP.SATFINITE.E4M3.F32.PACK_AB_MERGE_C R7, RZ, R7, RZ ;  /* 0x00000007ff07723e */ /* 0x000fe400048070ff */
.L_x_64:
[--C-:B0-----:R-:W-:Y:S01]  /*1ed0*/  IMAD.MOV.U32 R22, RZ, RZ, R20.reuse ;  /* 0x000000ffff167224 */ /* 0x101fe200078e0014 */
[----:B------:R-:W-:Y:S02]  /*1ee0*/  ISETP.LE.AND P1, PT, RZ, UR9, PT ;  /* 0x00000009ff007c0c */ /* 0x000fe4000bf23270 */
[----:B------:R-:W-:Y:S02]  /*1ef0*/  SHF.R.S32.HI R23, RZ, 0x1f, R20 ;  /* 0x0000001fff177819 */ /* 0x000fe40000011414 */
[----:B------:R-:W-:Y:S01]  /*1f00*/  SHF.R.S32.HI R2, RZ, 0x1f, R18 ;  /* 0x0000001fff027819 */ /* 0x000fe20000011412 */
[----:B------:R-:W-:Y:S04]  /*1f10*/  IMAD.WIDE.U32 R22, R18, UR6, R22 ;  /* 0x0000000612167c25 */ /* 0x000fe8000f8e0016 */
[----:B------:R-:W-:Y:S01]  /*1f20*/  IMAD R3, R2, UR6, RZ ;  /* 0x0000000602037c24 */ /* 0x000fe2000f8e02ff */
[----:B------:R-:W-:Y:S03]  /*1f30*/  IADD3 R28, P0, R22, UR4, RZ ;  /* 0x00000004161c7c10 */ /* 0x000fe6000ff1e0ff */
[----:B------:R-:W-:Y:S05]  /*1f40*/  IMAD R3, R18, UR7, R3 ;  /* 0x0000000712037c24 */ /* 0x000fea000f8e0203 */
[----:B------:R-:W-:Y:S01]  /*1f50*/  IADD3.X R29, R23, UR5, R3, P0, !PT ;  /* 0x00000005171d7c10 */ /* 0x000fe200087fe403 */
[----:B------:R-:W-:Y:S06]  /*1f60*/  @!P1 BRA `(.L_x_67) ;  /* 0x00000000003c9947 */ /* 0x000fec0003800000 */
[----:B------:R-:W-:Y:S02]  /*1f70*/  F2FP.SATFINITE.E4M3.F32.PACK_AB_MERGE_C R2, RZ, RZ, RZ ;  /* 0x000000ffff02723e */ /* 0x000fe400048070ff */
[----:B------:R-:W-:Y:S02]  /*1f80*/  LOP3.LUT R3, R7, 0xff, RZ, 0xc0, !PT ;  /* 0x000000ff07037812 */ /* 0x000fe400078ec0ff */
[----:B------:R-:W-:Y:S02]  /*1f90*/  LOP3.LUT R2, R2, 0xff, RZ, 0xc0, !PT ;  /* 0x000000ff02027812 */ /* 0x000fe400078ec0ff */
[----:B------:R-:W-:Y:S02]  /*1fa0*/  F2FP.F16.E4M3.UNPACK_B R3, R3 ;  /* 0x00000003ff03723e */ /* 0x000fe400020006ff */
[----:B------:R-:W-:Y:S03]  /*1fb0*/  F2FP.F16.E4M3.UNPACK_B R2, R2 ;  /* 0x00000002ff02723e */ /* 0x000fe600020006ff */
[----:B------:R-:W-:Y:S02]  /*1fc0*/  HADD2.F32 R3, -RZ, R3.H0_H0 ;  /* 0x20000003ff037230 */ /* 0x000fe40000004100 */
[----:B------:R-:W-:Y:S05]  /*1fd0*/  HADD2.F32 R2, -RZ, R2.H0_H0 ;  /* 0x20000002ff027230 */ /* 0x000fea0000004100 */
[----:B------:R-:W-:Y:S11]  /*1fe0*/  FSETP.NEU.AND P0, PT, R3, R2, PT ;  /* 0x000000020300720b */ /* 0x000ff60003f0d000 */
[----:B------:R-:W-:Y:S02]  /*1ff0*/  @!UPT UIADD3 URZ, URZ, URZ, URZ ;  /* 0x0000003f3f3ff290 */ /* 0x000fe4000fffe03f */
[----:B------:R-:W-:Y:S01]  /*2000*/  @!P0 FSETP.GT.AND P1, PT, R0, RZ, PT ;  /* 0x000000ff0000820b */ /* 0x000fe20003f24000 */
[----:B------:R-:W-:Y:S05]  /*2010*/  @!P0 IMAD.MOV.U32 R2, RZ, RZ, 0x3f800000 ;  /* 0x3f800000ff028424 */ /* 0x000fea00078e00ff */
[----:B------:R-:W-:Y:S05]  /*2020*/  @!P0 FSEL R3, R2, -1, P1 ;  /* 0xbf80000002038808 */ /* 0x000fea0000800000 */
[----:B------:R-:W-:Y:S05]  /*2030*/  @!P0 FADD R2, R3, R0 ;  /* 0x0000000003028221 */ /* 0x000fea0000000000 */
[----:B------:R-:W-:Y:S04]  /*2040*/  @!P0 F2FP.SATFINITE.E4M3.F32.PACK_AB_MERGE_C R2, RZ, R2, RZ ;  /* 0x00000002ff02823e */ /* 0x000fe800048070ff */
[----:B------:R-:W-:Y:S07]  /*2050*/  @!P0 PRMT R7, R2, 0x7610, R7 ;  /* 0x0000761002078816 */ /* 0x000fee0000000007 */
.L_x_67:
[----:B------:R-:W-:Y:S01]  /*2060*/  MOV R23, R21 ;  /* 0x0000001500177202 */ /* 0x000fe20000000f00 */
[----:B------:R4:W-:Y:S01]  /*2070*/  STG.E.U8 desc[UR18][R28.64], R7 ;  /* 0x000000071c007986 */ /* 0x0009e2000c101112 */
[----:B------:R-:W-:Y:S02]  /*2080*/  MOV R22, R19 ;  /* 0x0000001300167202 */ /* 0x000fe40000000f00 */
[----:B------:R-:W-:Y:S02]  /*2090*/  MOV R25, R6 ;  /* 0x0000000600197202 */ /* 0x000fe40000000f00 */
.L_x_58:
[----:B------:R-:W-:Y:S05]  /*20a0*/  BSYNC B2 ;  /* 0x0000000000027941 */ /* 0x000fea0003800000 */
.L_x_57:
[----:B------:R-:W-:Y:S05]  /*20b0*/  IADD3 R14, P0, R14, UR17, RZ ;  /* 0x000000110e0e7c10 */ /* 0x000fea000ff1e0ff */
[----:B------:R-:W-:Y:S01]  /*20c0*/  IMAD.X R12, RZ, RZ, R12, P0 ;  /* 0x000000ffff0c7224 */ /* 0x000fe200000e060c */
[----:B------:R-:W-:Y:S04]  /*20d0*/  ISETP.GE.U32.AND P0, PT, R14, UR20, PT ;  /* 0x000000140e007c0c */ /* 0x000fe8000bf06070 */
[----:B------:R-:W-:Y:S11]  /*20e0*/  ISETP.GE.AND.EX P0, PT, R12, UR21, PT, P0 ;  /* 0x000000150c007c0c */ /* 0x000ff6000bf06300 */
[----:B------:R-:W-:Y:S02]  /*20f0*/  @!UPT UIADD3 URZ, URZ, URZ, URZ ;  /* 0x0000003f3f3ff290 */ /* 0x000fe4000fffe03f */
[----:B------:R-:W-:Y:S05]  /*2100*/  @!P0 BRA `(.L_x_68) ;  /* 0xfffffff000c88947 */ /* 0x000fea000383ffff */
[----:B------:R-:W-:Y:S05]  /*2110*/  BSYNC B3 ;  /* 0x0000000000037941 */ /* 0x000fea0003800000 */
.L_x_53:
[----:B------:R-:W-:Y:S04]  /*2120*/  STL.64 [R1+0x60], R24 ;  /* 0x0000601801007387 */ /* 0x000fe80000100a00 */
[----:B------:R-:W-:Y:S04]  /*2130*/  STL.64 [R1+0x68], R22 ;  /* 0x0000681601007387 */ /* 0x000fe80000100a00 */
[----:B------:R-:W-:Y:S04]  /*2140*/  STL.64 [R1+0x58], R16 ;  /* 0x0000581001007387 */ /* 0x000fe80000100a00 */
[----:B------:R-:W-:Y:S04]  /*2150*/  STL [R1+0x70], R26 ;  /* 0x0000701a01007387 */ /* 0x000fe80000100800 */
[----:B------:R-:W-:Y:S01]  /*2160*/  STL [R1+0x78], R8 ;  /* 0x0000780801007387 */ /* 0x000fe20000100800 */
[----:B------:R-:W-:Y:S05]  /*2170*/  EXIT ;  /* 0x000000000000794d */ /* 0x000fea0003800000 */
        .weak           $__internal_1_$__cuda_sm20_div_s64
        .type           $__internal_1_$__cuda_sm20_div_s64,@function
        .size           $__internal_1_$__cuda_sm20_div_s64,($__internal_2_$__cuda_sm20_sqrt_rn_f32_slowpath - $__internal_1_$__cuda_sm20_div_s64)
$__internal_1_$__cuda_sm20_div_s64:
[----:B------:R-:W-:Y:S01]  /*2180*/  ULDC UR13, c[0x0][0x214] ;  /* 0x00008500000d7ab9 */ /* 0x000fe20000000800 */
[----:B------:R-:W-:Y:S02]  /*2190*/  UISETP.GE.AND UP1, UPT, UR16, URZ, UPT ;  /* 0x0000003f1000728c */ /* 0x000fe4000bf26270 */
[----:B------:R-:W-:-:S04]  /*21a0*/  UIADD3 UR15, UP0, URZ, -UR13, URZ ;  /* 0x8000000d3f0f7290 */ /* 0x000fc8000ff1e03f */
[----:B------:R-:W-:Y:S02]  /*21b0*/  UIADD3.X UR14, URZ, ~UR16, URZ, UP0, !UPT ;  /* 0x800000103f0e7290 */ /* 0x000fe400087fe43f */
[----:B------:R-:W-:Y:S02]  /*21c0*/  USEL UR22, UR15, UR13, !UP1 ;  /* 0x0000000d0f167287 */ /* 0x000fe4000c800000 */
[----:B------:R-:W-:-:S09]  /*21d0*/  USEL UR23, UR14, UR16, !UP1 ;  /* 0x000000100e177287 */ /* 0x000fd2000c800000 */
[----:B------:R-:W0:Y:S08]  /*21e0*/  I2F.U64.RP R0, UR22 ;  /* 0x0000001600007d12 */ /* 0x000e300008309000 */
[----:B0-----:R-:W0:Y:S02]  /*21f0*/  MUFU.RCP R18, R0 ;  /* 0x0000000000127308 */ /* 0x001e240000001000 */
[----:B0-----:R-:W-:-:S06]  /*2200*/  VIADD R18, R18, 0x1ffffffe ;  /* 0x1ffffffe12127836 */ /* 0x001fcc0000000000 */
[----:B------:R-:W0:Y:S02]  /*2210*/  F2I.U64.TRUNC R18, R18 ;  /* 0x0000001200127311 */ /* 0x000e24000020d800 */
[----:B0-----:R-:W-:Y:S01]  /*2220*/  IMAD.WIDE.U32 R2, R18, UR22, RZ ;  /* 0x0000001612027c25 */ /* 0x001fe2000f8e00ff */
[----:B------:R-:W-:-:S03]  /*2230*/  MOV R21, R18 ;  /* 0x0000001200157202 */ /* 0x000fc60000000f00 */
[----:B------:R-:W-:Y:S01]  /*2240*/  IMAD R3, R18, UR23, R3 ;  /* 0x0000001712037c24 */ /* 0x000fe2000f8e0203 */
[----:B------:R-:W-:-:S03]  /*2250*/  IADD3 R7, P0, RZ, -R2, RZ ;  /* 0x80000002ff077210 */ /* 0x000fc60007f1e0ff */
[----:B------:R-:W-:Y:S02]  /*2260*/  IMAD R2, R19, UR22, R3 ;  /* 0x0000001613027c24 */ /* 0x000fe4000f8e0203 */
[----:B------:R-:W-:-:S04]  /*2270*/  IMAD.HI.U32 R20, R18, R7, RZ ;  /* 0x0000000712147227 */ /* 0x000fc800078e00ff */
[----:B------:R-:W-:Y:S01]  /*2280*/  IMAD.X R2, RZ, RZ, ~R2, P0 ;  /* 0x000000ffff027224 */ /* 0x000fe200000e0e02 */
[----:B------:R-:W-:Y:S01]  /*2290*/  ISETP.LE.AND P0, PT, RZ, UR16, PT ;  /* 0x00000010ff007c0c */ /* 0x000fe2000bf03270 */
[----:B------:R-:W-:Y:S02]  /*22a0*/  IMAD R3, RZ, RZ, -UR13 ;  /* 0x8000000dff037e24 */ /* 0x000fe4000f8e02ff */
[----:B------:R-:W-:-:S03]  /*22b0*/  IMAD.WIDE.U32 R20, P2, R18, R2, R20 ;  /* 0x0000000212147225 */ /* 0x000fc60007840014 */
[----:B------:R-:W-:Y:S01]  /*22c0*/  SEL R3, R3, UR13, !P0 ;  /* 0x0000000d03037c07 */ /* 0x000fe2000c000000 */
[C---:B------:R-:W-:Y:S02]  /*22d0*/  IMAD R0, R19.reuse, R2, RZ ;  /* 0x0000000213007224 */ /* 0x040fe400078e02ff */
[----:B------:R-:W-:-:S04]  /*22e0*/  IMAD.HI.U32 R7, P1, R19, R7, R20 ;  /* 0x0000000713077227 */ /* 0x000fc80007820014 */
[----:B------:R-:W-:Y:S01]  /*22f0*/  IMAD.HI.U32 R2, R19, R2, RZ ;  /* 0x0000000213027227 */ /* 0x000fe200078e00ff */
[----:B------:R-:W-:-:S03]  /*2300*/  IADD3 R21, P0, R0, R7, RZ ;  /* 0x0000000700157210 */ /* 0x000fc60007f1e0ff */
[----:B------:R-:W-:Y:S02]  /*2310*/  IMAD.X R0, R2, 0x1, R19, P2 ;  /* 0x0000000102007824 */ /* 0x000fe400010e0613 */
[----:B------:R-:W-:-:S03]  /*2320*/  IMAD.WIDE.U32 R18, R21, R3, RZ ;  /* 0x0000000315127225 */ /* 0x000fc600078e00ff */
[----:B------:R-:W-:Y:S01]  /*2330*/  IADD3.X R0, RZ, RZ, R0, P0, P1 ;  /* 0x000000ffff007210 */ /* 0x000fe200007e2400 */
[C---:B------:R-:W-:Y:S01]  /*2340*/  IMAD R7, R21.reuse, UR23, R19 ;  /* 0x0000001715077c24 */ /* 0x040fe2000f8e0213 */
[----:B------:R-:W-:Y:S01]  /*2350*/  IADD3 R9, P0, RZ, -R18, RZ ;  /* 0x80000012ff097210 */ /* 0x000fe20007f1e0ff */
[----:B------:R-:W-:Y:S01]  /*2360*/  HFMA2.MMA R19, -RZ, RZ, 0, 0 ;  /* 0x00000000ff137435 */ /* 0x000fe200000001ff */
[----:B------:R-:W-:Y:S01]  /*2370*/  ISETP.GE.AND P1, PT, R12, RZ, PT ;  /* 0x000000ff0c00720c */ /* 0x000fe20003f26270 */
[----:B------:R-:W-:Y:S02]  /*2380*/  IMAD R7, R0, R3, R7 ;  /* 0x0000000300077224 */ /* 0x000fe400078e0207 */
[----:B------:R-:W-:-:S03]  /*2390*/  IMAD.HI.U32 R20, R21, R9, RZ ;  /* 0x0000000915147227 */ /* 0x000fc600078e00ff */
[----:B------:R-:W-:Y:S02]  /*23a0*/  IADD3.X R7, RZ, ~R7, RZ, P0, !PT ;  /* 0x80000007ff077210 */ /* 0x000fe400007fe4ff */
[----:B------:R-:W-:-:S03]  /*23b0*/  IADD3 R11, P0, RZ, -R14, RZ ;  /* 0x8000000eff0b7210 */ /* 0x000fc60007f1e0ff */
[----:B------:R-:W-:Y:S01]  /*23c0*/  IMAD.WIDE.U32 R20, P4, R21, R7, R20 ;  /* 0x0000000715147225 */ /* 0x000fe20007880014 */
[----:B------:R-:W-:-:S03]  /*23d0*/  SEL R11, R11, R14, !P1 ;  /* 0x0000000e0b0b7207 */ /* 0x000fc60004800000 */
[C---:B------:R-:W-:Y:S02]  /*23e0*/  IMAD R2, R0.reuse, R7, RZ ;  /* 0x0000000700027224 */ /* 0x040fe400078e02ff */
[----:B------:R-:W-:-:S04]  /*23f0*/  IMAD.HI.U32 R9, P3, R0, R9, R20 ;  /* 0x0000000900097227 */ /* 0x000fc80007860014 */
[----:B------:R-:W-:Y:S01]  /*2400*/  IMAD.X R13, RZ, RZ, ~R12, P0 ;  /* 0x000000ffff0d7224 */ /* 0x000fe200000e0e0c */
[----:B------:R-:W-:Y:S01]  /*2410*/  IADD3 R9, P2, R2, R9, RZ ;  /* 0x0000000902097210 */ /* 0x000fe20007f5e0ff */
[----:B------:R-:W-:-:S03]  /*2420*/  IMAD.HI.U32 R7, R0, R7, RZ ;  /* 0x0000000700077227 */ /* 0x000fc600078e00ff */
[----:B------:R-:W-:Y:S01]  /*2430*/  SEL R2, R13, R12, !P1 ;  /* 0x0000000c0d027207 */ /* 0x000fe20004800000 */
[----:B------:R-:W-:-:S04]  /*2440*/  IMAD.HI.U32 R18, R9, R11, RZ ;  /* 0x0000000b09127227 */ /* 0x000fc800078e00ff */
[----:B------:R-:W-:Y:S02]  /*2450*/  IMAD.X R7, R7, 0x1, R0, P4 ;  /* 0x0000000107077824 */ /* 0x000fe400020e0600 */
[----:B------:R-:W-:-:S03]  /*2460*/  IMAD.WIDE.U32 R18, R9, R2, R18 ;  /* 0x0000000209127225 */ /* 0x000fc600078e0012 */
[----:B------:R-:W-:-:S05]  /*2470*/  IADD3.X R7, RZ, RZ, R7, P2, P3 ;  /* 0x000000ffff077210 */ /* 0x000fca00017e6407 */
[C---:B------:R-:W-:Y:S02]  /*2480*/  IMAD R0, R7.reuse, R2, RZ ;  /* 0x0000000207007224 */ /* 0x040fe400078e02ff */
[----:B------:R-:W-:-:S04]  /*2490*/  IMAD.HI.U32 R9, P1, R7, R11, R18 ;  /* 0x0000000b07097227 */ /* 0x000fc80007820012 */
[----:B------:R-:W-:Y:S01]  /*24a0*/  IMAD.HI.U32 R7, R7, R2, RZ ;  /* 0x0000000207077227 */ /* 0x000fe200078e00ff */
[----:B------:R-:W-:-:S03]  /*24b0*/  IADD3 R0, P0, R0, R9, RZ ;  /* 0x0000000900007210 */ /* 0x000fc60007f1e0ff */
[----:B------:R-:W-:Y:S02]  /*24c0*/  IMAD.X R7, RZ, RZ, R7, P1 ;  /* 0x000000ffff077224 */ /* 0x000fe400008e0607 */
[----:B------:R-:W-:-:S04]  /*24d0*/  IMAD.WIDE.U32 R18, R0, R3, RZ ;  /* 0x0000000300127225 */ /* 0x000fc800078e00ff */
[----:B------:R-:W-:Y:S01]  /*24e0*/  IMAD.X R7, RZ, RZ, R7, P0 ;  /* 0x000000ffff077224 */ /* 0x000fe200000e0607 */
[----:B------:R-:W-:Y:S01]  /*24f0*/  IADD3 R18, P0, -R18, R11, RZ ;  /* 0x0000000b12127210 */ /* 0x000fe20007f1e1ff */
[C---:B------:R-:W-:Y:S02]  /*2500*/  IMAD R20, R0.reuse, UR23, R19 ;  /* 0x0000001700147c24 */ /* 0x040fe4000f8e0213 */
[----:B------:R-:W-:Y:S01]  /*2510*/  VIADD R11, R0, 0x1 ;  /* 0x00000001000b7836 */ /* 0x000fe20000000000 */
[-C--:B------:R-:W-:Y:S01]  /*2520*/  ISETP.GE.U32.AND P1, PT, R18, R3.reuse, PT ;  /* 0x000000031200720c */ /* 0x080fe20003f26070 */
[----:B------:R-:W-:-:S05]  /*2530*/  IMAD R7, R7, R3, R20 ;  /* 0x0000000307077224 */ /* 0x000fca00078e0214 */
[----:B------:R-:W-:Y:S02]  /*2540*/  IADD3.X R2, ~R7, R2, RZ, P0, !PT ;  /* 0x0000000207027210 */ /* 0x000fe400007fe5ff */
[----:B------:R-:W-:Y:S02]  /*2550*/  IADD3 R9, P0, R18, -R3, RZ ;  /* 0x8000000312097210 */ /* 0x000fe40007f1e0ff */
[C---:B------:R-:W-:Y:S02]  /*2560*/  ISETP.GE.U32.AND.EX P1, PT, R2.reuse, UR23, PT, P1 ;  /* 0x0000001702007c0c */ /* 0x040fe4000bf26110 */
[----:B------:R-:W-:Y:S02]  /*2570*/  IADD3.X R7, R2, ~UR23, RZ, P0, !PT ;  /* 0x8000001702077c10 */ /* 0x000fe400087fe4ff */
[----:B------:R-:W-:Y:S02]  /*2580*/  SEL R18, R9, R18, P1 ;  /* 0x0000001209127207 */ /* 0x000fe40000800000 */
[----:B------:R-:W-:-:S02]  /*2590*/  SEL R7, R7, R2, P1 ;  /* 0x0000000207077207 */ /* 0x000fc40000800000 */
[----:B------:R-:W-:Y:S02]  /*25a0*/  SEL R11, R11, R0, P1 ;  /* 0x000000000b0b7207 */ /* 0x000fe40000800000 */
[----:B------:R-:W-:Y:S02]  /*25b0*/  ISETP.GE.U32.AND P0, PT, R18, R3, PT ;  /* 0x000000031200720c */ /* 0x000fe40003f06070 */
[----:B------:R-:W-:Y:S02]  /*25c0*/  IADD3 R0, R11, 0x1, RZ ;  /* 0x000000010b007810 */ /* 0x000fe40007ffe0ff */
[----:B------:R-:W-:Y:S02]  /*25d0*/  ISETP.GE.U32.AND.EX P0, PT, R7, UR23, PT, P0 ;  /* 0x0000001707007c0c */ /* 0x000fe4000bf06100 */
[----:B------:R-:W-:Y:S02]  /*25e0*/  LOP3.LUT R2, R12, UR16, RZ, 0x3c, !PT ;  /* 0x000000100c027c12 */ /* 0x000fe4000f8e3cff */
[----:B------:R-:W-:-:S02]  /*25f0*/  SEL R0, R0, R11, P0 ;  /* 0x0000000b00007207 */ /* 0x000fc40000000000 */
[----:B------:R-:W-:Y:S02]  /*2600*/  ISETP.NE.U32.AND P0, PT, RZ, UR13, PT ;  /* 0x0000000dff007c0c */ /* 0x000fe4000bf05070 */
[----:B------:R-:W-:Y:S01]  /*2610*/  ISETP.GE.AND P1, PT, R2, RZ, PT ;  /* 0x000000ff0200720c */ /* 0x000fe20003f26270 */
[----:B------:R-:W-:Y:S01]  /*2620*/  IMAD.MOV R3, RZ, RZ, -R0 ;  /* 0x000000ffff037224 */ /* 0x000fe200078e0a00 */
[----:B------:R-:W-:Y:S02]  /*2630*/  MOV R7, 0x0 ;  /* 0x0000000000077802 */ /* 0x000fe40000000f00 */
[----:B------:R-:W-:Y:S02]  /*2640*/  ISETP.NE.AND.EX P0, PT, RZ, UR16, PT, P0 ;  /* 0x00000010ff007c0c */ /* 0x000fe4000bf05300 */
[----:B------:R-:W-:-:S04]  /*2650*/  SEL R3, R3, R0, !P1 ;  /* 0x0000000003037207 */ /* 0x000fc80004800000 */
[----:B------:R-:W-:Y:S01]  /*2660*/  SEL R20, R3, 0xffffffff, P0 ;  /* 0xffffffff03147807 */ /* 0x000fe20000000000 */
[----:B------:R-:W-:Y:S06]  /*2670*/  RET.REL.NODEC R6 `(_ZN7cutlass9reference6device6kernel13TensorForEachINS1_6detail28TensorFillRandomGaussianFuncINS_12float_e4m3_tENS_6layout11ColumnMajorEEELi2ENS9_6ParamsEEEvNS_5CoordIXT0_EilEET1_) ;  /* 0xffffffd806607950 */ /* 0x000fec0003c3ffff */
        .weak           $__internal_2_$__cuda_sm20_sqrt_rn_f32_slowpath
        .type           $__internal_2_$__cuda_sm20_sqrt_rn_f32_slowpath,@function
        .size           $__internal_2_$__cuda_sm20_sqrt_rn_f32_slowpath,(.L_x_242 - $__internal_2_$__cuda_sm20_sqrt_rn_f32_slowpath)
$__internal_2_$__cuda_sm20_sqrt_rn_f32_slowpath:
        /* <DEDUP_REMOVED lines=20> */
.L_x_69:
[----:B------:R-:W-:Y:S01]  /*27c0*/  HFMA2.MMA R3, -RZ, RZ, 0, 0 ;  /* 0x00000000ff037435 */ /* 0x000fe200000001ff */
[----:B------:R-:W-:-:S05]  /*27d0*/  MOV R0, R11 ;  /* 0x0000000b00007202 */ /* 0x000fca0000000f00 */
[----:B------:R-:W-:Y:S05]  /*27e0*/  RET.REL.NODEC R2 `(_ZN7cutlass9reference6device6kernel13TensorForEachINS1_6detail28TensorFillRandomGaussianFuncINS_12float_e4m3_tENS_6layout11ColumnMajorEEELi2ENS9_6ParamsEEEvNS_5CoordIXT0_EilEET1_) ;  /* 0xffffffd802047950 */ /* 0x000fea0003c3ffff */
.L_x_70:
        /* <DEDUP_REMOVED lines=9> */
.L_x_242:


//--------------------- .text._ZN7cutlass9reference6device6kernel13TensorForEachINS1_6detail22TensorFillDiagonalFuncINS_12float_e4m3_tENS_6layout11ColumnMajorEEELi2ENS9_6ParamsEEEvNS_5CoordIXT0_EilEET1_ --------------------------
	.section	.text._ZN7cutlass9reference6device6kernel13TensorForEachINS1_6detail22TensorFillDiagonalFuncINS_12float_e4m3_tENS_6layout11ColumnMajorEEELi2ENS9_6ParamsEEEvNS_5CoordIXT0_EilEET1_,"ax",@progbits
	.align	128
        .global         _ZN7cutlass9reference6device6kernel13TensorForEachINS1_6detail22TensorFillDiagonalFuncINS_12float_e4m3_tENS_6layout11ColumnMajorEEELi2ENS9_6ParamsEEEvNS_5CoordIXT0_EilEET1_
        .type           _ZN7cutlass9reference6device6kernel13TensorForEachINS1_6detail22TensorFillDiagonalFuncINS_12float_e4m3_tENS_6layout11ColumnMajorEEELi2ENS9_6ParamsEEEvNS_5CoordIXT0_EilEET1_,@function
        .size           _ZN7cutlass9reference6device6kernel13TensorForEachINS1_6detail22TensorFillDiagonalFuncINS_12float_e4m3_tENS_6layout11ColumnMajorEEELi2ENS9_6ParamsEEEvNS_5CoordIXT0_EilEET1_,(.L_x_243 - _ZN7cutlass9reference6device6kernel13TensorForEachINS1_6detail22TensorFillDiagonalFuncINS_12float_e4m3_tENS_6layout11ColumnMajorEEELi2ENS9_6ParamsEEEvNS_5CoordIXT0_EilEET1_)
        .other          _ZN7cutlass9reference6device6kernel13TensorForEachINS1_6detail22TensorFillDiagonalFuncINS_12float_e4m3_tENS_6layout11ColumnMajorEEELi2ENS9_6ParamsEEEvNS_5CoordIXT0_EilEET1_,@"STO_CUDA_ENTRY STV_DEFAULT"
_ZN7cutlass9reference6device6kernel13TensorForEachINS1_6detail22TensorFillDiagonalFuncINS_12float_e4m3_tENS_6layout11ColumnMajorEEELi2ENS9_6ParamsEEEvNS_5CoordIXT0_EilEET1_:
.text._ZN7cutlass9reference6device6kernel13TensorForEachINS1_6detail22TensorFillDiagonalFuncINS_12float_e4m3_tENS_6layout11ColumnMajorEEELi2ENS9_6ParamsEEEvNS_5CoordIXT0_EilEET1_:
[----:B------:R-:W-:Y:S01]  /*0000*/  LDC R1, c[0x0][0x28] ;  /* 0x00000a00ff017b82 */ /* 0x000fe20000000800 */
[----:B------:R-:W0:Y:S01]  /*0010*/  S2R R0, SR_CTAID.X ;  /* 0x0000000000007919 */ /* 0x000e220000002500 */
[----:B------:R-:W-:Y:S01]  /*0020*/  ULDC.64 UR6, c[0x0][0x210] ;  /* 0x0000840000067ab9 */ /* 0x000fe20000000a00 */
[----:B------:R-:W-:Y:S01]  /*0030*/  ULDC UR8, c[0x0][0x0] ;  /* 0x0000000000087ab9 */ /* 0x000fe20000000800 */
[----:B------:R-:W-:Y:S01]  /*0040*/  UIMAD.WIDE UR4, UR6, UR7, URZ ;  /* 0x00000007060472a5 */ /* 0x000fe2000f8e023f */
[----:B------:R-:W0:Y:S05]  /*0050*/  S2R R3, SR_TID.X ;  /* 0x0000000000037919 */ /* 0x000e2a0000002100 */
[----:B------:R-:W-:-:S02]  /*0060*/  IMAD.U32 R2, RZ, RZ, UR5 ;  /* 0x00000005ff027e24 */ /* 0x000fc4000f8e00ff */
[----:B0-----:R-:W-:-:S05]  /*0070*/  IMAD R0, R0, UR8, R3 ;  /* 0x0000000800007c24 */ /* 0x001fca000f8e0203 */
[----:B------:R-:W-:-:S04]  /*0080*/  ISETP.LT.U32.AND P0, PT, R0, UR4, PT ;  /* 0x0000000400007c0c */ /* 0x000fc8000bf01070 */
[----:B------:R-:W-:-:S13]  /*0090*/  ISETP.GT.AND.EX P0, PT, R2, RZ, PT, P0 ;  /* 0x000000ff0200720c */ /* 0x000fda0003f04300 */
[----:B------:R-:W-:Y:S05]  /*00a0*/  @!P0 EXIT ;  /* 0x000000000000894d */ /* 0x000fea0003800000 */
[----:B------:R-:W0:Y:S01]  /*00b0*/  LDC.U8 R3, c[0x0][0x230] ;  /* 0x00008c00ff037b82 */ /* 0x000e220000000000 */
[----:B------:R-:W-:Y:S01]  /*00c0*/  BSSY B0, `(.L_x_71) ;  /* 0x0000040000007945 */ /* 0x000fe20003800000 */
[----:B------:R-:W-:Y:S01]  /*00d0*/  IMAD.MOV.U32 R2, RZ, RZ, RZ ;  /* 0x000000ffff027224 */ /* 0x000fe200078e00ff */
[----:B------:R-:W-:Y:S01]  /*00e0*/  ULDC UR6, c[0x0][0xc] ;  /* 0x0000030000067ab9 */ /* 0x000fe20000000800 */
[----:B------:R-:W-:Y:S02]  /*00f0*/  USHF.R.S32.HI UR9, URZ, 0x1f, UR7 ;  /* 0x0000001f3f097899 */ /* 0x000fe40008011407 */
[----:B------:R-:W-:Y:S01]  /*0100*/  UIMAD UR8, UR8, UR6, URZ ;  /* 0x00000006080872a4 */ /* 0x000fe2000f8e023f */
[----:B------:R-:W-:Y:S01]  /*0110*/  ULDC.U8 UR12, c[0x0][0x231] ;  /* 0x00008c40000c7ab9 */ /* 0x000fe20000000000 */
[----:B------:R-:W-:Y:S01]  /*0120*/  ULDC.64 UR10, c[0x0][0x208] ;  /* 0x00008200000a7ab9 */ /* 0x000fe20000000a00 */
[----:B------:R-:W-:Y:S01]  /*0130*/  ULDC UR19, c[0x0][0x214] ;  /* 0x0000850000137ab9 */ /* 0x000fe20000000800 */
[----:B------:R-:W-:Y:S01]  /*0140*/  ULDC UR18, c[0x0][0x210] ;  /* 0x0000840000127ab9 */ /* 0x000fe20000000800 */
[----:B------:R-:W-:Y:S01]  /*0150*/  ULDC.64 UR14, c[0x0][0x220] ;  /* 0x00008800000e7ab9 */ /* 0x000fe20000000a00 */
[----:B------:R-:W-:-:S06]  /*0160*/  ULDC.64 UR16, c[0x0][0x218] ;  /* 0x0000860000107ab9 */ /* 0x000fcc0000000a00 */
.L_x_77:
[----:B-1----:R-:W-:Y:S01]  /*0170*/  LOP3.LUT R4, R2, UR9, RZ, 0xfc, !PT ;  /* 0x0000000902047c12 */ /* 0x002fe2000f8efcff */
[----:B------:R-:W-:Y:S03]  /*0180*/  BSSY B1, `(.L_x_72) ;  /* 0x000001e000017945 */ /* 0x000fe60003800000 */
[----:B------:R-:W-:-:S13]  /*0190*/  ISETP.NE.U32.AND P0, PT, R4, RZ, PT ;  /* 0x000000ff0400720c */ /* 0x000fda0003f05070 */
[----:B------:R-:W-:Y:S05]  /*01a0*/  @!P0 BRA `(.L_x_73) ;  /* 0x0000000000188947 */ /* 0x000fea0003800000 */
[----:B------:R-:W-:-:S07]  /*01b0*/  MOV R4, 0x1d0 ;  /* 0x000001d000047802 */ /* 0x000fce0000000f00 */
[----:B0-----:R-:W-:Y:S05]  /*01c0*/  CALL.REL.NOINC `($__internal_3_$__cuda_sm20_div_s64) ;  /* 0x0000000000c47944 */ /* 0x001fea0003c00000 */
[----:B------:R-:W-:Y:S01]  /*01d0*/  MOV R8, UR19 ;  /* 0x0000001300087c02 */ /* 0x000fe20008000f00 */
[----:B------:R-:W-:-:S04]  /*01e0*/  IMAD.MOV R5, RZ, RZ, -R7 ;  /* 0x000000ffff057224 */ /* 0x000fc800078e0a07 */
[----:B------:R-:W-:Y:S01]  /*01f0*/  IMAD R6, R5, R8, R0 ;  /* 0x0000000805067224 */ /* 0x000fe200078e0200 */
[----:B------:R-:W-:Y:S06]  /*0200*/  BRA `(.L_x_74) ;  /* 0x0000000000547947 */ /* 0x000fec0003800000 */
.L_x_73:
[----:B------:R-:W-:-:S04]  /*0210*/  IMAD.U32 R8, RZ, RZ, UR19 ;  /* 0x00000013ff087e24 */ /* 0x000fc8000f8e00ff */
[----:B------:R-:W1:Y:S01]  /*0220*/  I2F.U32.RP R6, R8 ;  /* 0x0000000800067306 */ /* 0x000e620000209000 */
[----:B------:R-:W-:-:S07]  /*0230*/  ISETP.NE.U32.AND P2, PT, R8, RZ, PT ;  /* 0x000000ff0800720c */ /* 0x000fce0003f45070 */
[----:B-1----:R-:W1:Y:S02]  /*0240*/  MUFU.RCP R6, R6 ;  /* 0x0000000600067308 */ /* 0x002e640000001000 */
[----:B-1----:R-:W-:-:S06]  /*0250*/  VIADD R4, R6, 0xffffffe ;  /* 0x0ffffffe06047836 */ /* 0x002fcc0000000000 */
[----:B------:R1:W2:Y:S02]  /*0260*/  F2I.FTZ.U32.TRUNC.NTZ R5, R4 ;  /* 0x0000000400057305 */ /* 0x0002a4000021f000 */
[----:B-1----:R-:W-:Y:S01]  /*0270*/  HFMA2.MMA R4, -RZ, RZ, 0, 0 ;  /* 0x00000000ff047435 */ /* 0x002fe200000001ff */
[----:B--2---:R-:W-:-:S04]  /*0280*/  IMAD R7, R5, R8, RZ ;  /* 0x0000000805077224 */ /* 0x004fc800078e02ff */
[----:B------:R-:W-:-:S05]  /*0290*/  IMAD.MOV R7, RZ, RZ, -R7 ;  /* 0x000000ffff077224 */ /* 0x000fca00078e0a07 */
[----:B------:R-:W-:-:S06]  /*02a0*/  IMAD.HI.U32 R5, R5, R7, R4 ;  /* 0x0000000705057227 */ /* 0x000fcc00078e0004 */
[----:B------:R-:W-:-:S04]  /*02b0*/  IMAD.HI.U32 R7, R5, R0, RZ ;  /* 0x0000000005077227 */ /* 0x000fc800078e00ff */
[----:B------:R-:W-:-:S04]  /*02c0*/  IMAD.MOV R5, RZ, RZ, -R7 ;  /* 0x000000ffff057224 */ /* 0x000fc800078e0a07 */
[----:B------:R-:W-:-:S05]  /*02d0*/  IMAD R5, R8, R5, R0 ;  /* 0x0000000508057224 */ /* 0x000fca00078e0200 */
[----:B------:R-:W-:-:S13]  /*02e0*/  ISETP.GE.U32.AND P0, PT, R5, R8, PT ;  /* 0x000000080500720c */ /* 0x000fda0003f06070 */
[----:B------:R-:W-:Y:S01]  /*02f0*/  @P0 IMAD.IADD R5, R5, 0x1, -R8 ;  /* 0x0000000105050824 */ /* 0x000fe200078e0a08 */
[----:B------:R-:W-:-:S04]  /*0300*/  @P0 IADD3 R7, R7, 0x1, RZ ;  /* 0x0000000107070810 */ /* 0x000fc80007ffe0ff */
[----:B------:R-:W-:-:S13]  /*0310*/  ISETP.GE.U32.AND P1, PT, R5, R8, PT ;  /* 0x000000080500720c */ /* 0x000fda0003f26070 */
[----:B------:R-:W-:Y:S01]  /*0320*/  @P1 VIADD R7, R7, 0x1 ;  /* 0x0000000107071836 */ /* 0x000fe20000000000 */
[----:B------:R-:W-:-:S05]  /*0330*/  @!P2 LOP3.LUT R7, RZ, R8, RZ, 0x33, !PT ;  /* 0x00000008ff07a212 */ /* 0x000fca00078e33ff */
[----:B------:R-:W-:-:S04]  /*0340*/  IMAD.MOV R5, RZ, RZ, -R7 ;  /* 0x000000ffff057224 */ /* 0x000fc800078e0a07 */
[----:B------:R-:W-:-:S07]  /*0350*/  IMAD R6, R8, R5, R0 ;  /* 0x0000000508067224 */ /* 0x000fce00078e0200 */
.L_x_74:
[----:B------:R-:W-:Y:S05]  /*0360*/  BSYNC B1 ;  /* 0x0000000000017941 */ /* 0x000fea0003800000 */
.L_x_72:
[----:B------:R-:W-:Y:S01]  /*0370*/  ISETP.LT.AND P0, PT, R6, R8, PT ;  /* 0x000000080600720c */ /* 0x000fe20003f01270 */
[----:B------:R-:W-:Y:S03]  /*0380*/  BSSY B1, `(.L_x_75) ;  /* 0x000000e000017945 */ /* 0x000fe60003800000 */
[----:B------:R-:W-:-:S13]  /*0390*/  ISETP.GE.OR P0, PT, R7, UR18, !P0 ;  /* 0x0000001207007c0c */ /* 0x000fda000c706670 */
[----:B------:R-:W-:Y:S05]  /*03a0*/  @P0 BRA `(.L_x_76) ;  /* 0x00000000002c0947 */ /* 0x000fea0003800000 */
[----:B------:R-:W-:Y:S02]  /*03b0*/  SHF.R.S32.HI R4, RZ, 0x1f, R6 ;  /* 0x0000001fff047819 */ /* 0x000fe40000011406 */
[----:B------:R-:W-:Y:S02]  /*03c0*/  SHF.R.S32.HI R5, RZ, 0x1f, R7 ;  /* 0x0000001fff057819 */ /* 0x000fe40000011407 */
[-C--:B------:R-:W-:Y:S01]  /*03d0*/  ISETP.NE.AND P0, PT, R6, R7.reuse, PT ;  /* 0x000000070600720c */ /* 0x080fe20003f05270 */
[----:B------:R-:W-:Y:S01]  /*03e0*/  IMAD R9, R4, UR14, RZ ;  /* 0x0000000e04097c24 */ /* 0x000fe2000f8e02ff */
[----:B------:R-:W-:Y:S02]  /*03f0*/  MOV R4, R7 ;  /* 0x0000000700047202 */ /* 0x000fe40000000f00 */
[----:B0-----:R-:W-:Y:S01]  /*0400*/  SEL R7, R3, UR12, !P0 ;  /* 0x0000000c03077c07 */ /* 0x001fe2000c000000 */
[C---:B------:R-:W-:Y:S02]  /*0410*/  IMAD R9, R6.reuse, UR15, R9 ;  /* 0x0000000f06097c24 */ /* 0x040fe4000f8e0209 */
[----:B------:R-:W-:-:S03]  /*0420*/  IMAD.WIDE.U32 R4, R6, UR14, R4 ;  /* 0x0000000e06047c25 */ /* 0x000fc6000f8e0004 */
[----:B------:R-:W-:-:S04]  /*0430*/  IADD3 R4, P1, R4, UR16, RZ ;  /* 0x0000001004047c10 */ /* 0x000fc8000ff3e0ff */
[----:B------:R-:W-:-:S05]  /*0440*/  IADD3.X R5, R5, UR17, R9, P1, !PT ;  /* 0x0000001105057c10 */ /* 0x000fca0008ffe409 */
[----:B------:R1:W-:Y:S04]  /*0450*/  STG.E.U8 desc[UR10][R4.64], R7 ;  /* 0x0000000704007986 */ /* 0x0003e8000c10110a */
.L_x_76:
[----:B------:R-:W-:Y:S05]  /*0460*/  BSYNC B1 ;  /* 0x0000000000017941 */ /* 0x000fea0003800000 */
.L_x_75:
[----:B------:R-:W-:-:S05]  /*0470*/  IADD3 R0, P0, R0, UR8, RZ ;  /* 0x0000000800007c10 */ /* 0x000fca000ff1e0ff */
[----:B------:R-:W-:Y:S01]  /*0480*/  IMAD.X R2, RZ, RZ, R2, P0 ;  /* 0x000000ffff027224 */ /* 0x000fe200000e0602 */
[----:B------:R-:W-:-:S04]  /*0490*/  ISETP.GE.U32.AND P0, PT, R0, UR4, PT ;  /* 0x0000000400007c0c */ /* 0x000fc8000bf06070 */
[----:B------:R-:W-:-:S13]  /*04a0*/  ISETP.GE.AND.EX P0, PT, R2, UR5, PT, P0 ;  /* 0x0000000502007c0c */ /* 0x000fda000bf06300 */
[----:B------:R-:W-:Y:S05]  /*04b0*/  @!P0 BRA `(.L_x_77) ;  /* 0xfffffffc002c8947 */ /* 0x000fea000383ffff */
[----:B------:R-:W-:Y:S05]  /*04c0*/  BSYNC B0 ;  /* 0x0000000000007941 */ /* 0x000fea0003800000 */
.L_x_71:
[----:B------:R-:W-:Y:S05]  /*04d0*/  EXIT ;  /* 0x000000000000794d */ /* 0x000fea0003800000 */
        .weak           $__internal_3_$__cuda_sm20_div_s64
        .type           $__internal_3_$__cuda_sm20_div_s64,@function
        .size           $__internal_3_$__cuda_sm20_div_s64,(.L_x_243 - $__internal_3_$__cuda_sm20_div_s64)
$__internal_3_$__cuda_sm20_div_s64:
[----:B------:R-:W-:Y:S01]  /*04e0*/  ULDC UR13, c[0x0][0x214] ;  /* 0x00008500000d7ab9 */ /* 0x000fe20000000800 */
[----:B------:R-:W-:Y:S01]  /*04f0*/  UISETP.GE.AND UP0, UPT, UR9, URZ, UPT ;  /* 0x0000003f0900728c */ /* 0x000fe2000bf06270 */
[----:B------:R-:W-:Y:S01]  /*0500*/  ISETP.GE.AND P3, PT, R2, RZ, PT ;  /* 0x000000ff0200720c */ /* 0x000fe20003f66270 */
        /* <DEDUP_REMOVED lines=8> */
[----:B0-----:R-:W-:-:S04]  /*0590*/  IMAD.WIDE.U32 R8, R6, UR6, RZ ;  /* 0x0000000606087c25 */ /* 0x001fc8000f8e00ff */
[----:B------:R-:W-:Y:S01]  /*05a0*/  IMAD R9, R6, UR7, R9 ;  /* 0x0000000706097c24 */ /* 0x000fe2000f8e0209 */
[----:B------:R-:W-:-:S03]  /*05b0*/  IADD3 R11, P0, RZ, -R8, RZ ;  /* 0x80000008ff0b7210 */ /* 0x000fc60007f1e0ff */
[----:B------:R-:W-:Y:S02]  /*05c0*/  IMAD R9, R7, UR6, R9 ;  /* 0x0000000607097c24 */ /* 0x000fe4000f8e0209 */
[----:B------:R-:W-:-:S03]  /*05d0*/  IMAD.HI.U32 R8, R6, R11, RZ ;  /* 0x0000000b06087227 */ /* 0x000fc600078e00ff */
[----:B------:R-:W-:Y:S01]  /*05e0*/  IADD3.X R13, RZ, ~R9, RZ, P0, !PT ;  /* 0x80000009ff0d7210 */ /* 0x000fe200007fe4ff */
[----:B------:R-:W-:-:S04]  /*05f0*/  IMAD.MOV.U32 R9, RZ, RZ, R6 ;  /* 0x000000ffff097224 */ /* 0x000fc800078e0006 */
[----:B------:R-:W-:-:S04]  /*0600*/  IMAD.WIDE.U32 R8, P0, R6, R13, R8 ;  /* 0x0000000d06087225 */ /* 0x000fc80007800008 */
[C---:B------:R-:W-:Y:S02]  /*0610*/  IMAD R15, R7.reuse, R13, RZ ;  /* 0x0000000d070f7224 */ /* 0x040fe400078e02ff */
[----:B------:R-:W-:-:S04]  /*0620*/  IMAD.HI.U32 R8, P1, R7, R11, R8 ;  /* 0x0000000b07087227 */ /* 0x000fc80007820008 */
[----:B------:R-:W-:Y:S01]  /*0630*/  IMAD.HI.U32 R5, R7, R13, RZ ;  /* 0x0000000d07057227 */ /* 0x000fe200078e00ff */
[----:B------:R-:W-:-:S03]  /*0640*/  IADD3 R9, P2, R15, R8, RZ ;  /* 0x000000080f097210 */ /* 0x000fc60007f5e0ff */
[----:B------:R-:W-:Y:S02]  /*0650*/  IMAD.X R5, R5, 0x1, R7, P0 ;  /* 0x0000000105057824 */ /* 0x000fe400000e0607 */
[----:B------:R-:W-:-:S03]  /*0660*/  IMAD.WIDE.U32 R6, R9, UR6, RZ ;  /* 0x0000000609067c25 */ /* 0x000fc6000f8e00ff */
[----:B------:R-:W-:Y:S01]  /*0670*/  IADD3.X R5, RZ, RZ, R5, P2, P1 ;  /* 0x000000ffff057210 */ /* 0x000fe200017e2405 */
[----:B------:R-:W-:Y:S01]  /*0680*/  IMAD R8, R9, UR7, R7 ;  /* 0x0000000709087c24 */ /* 0x000fe2000f8e0207 */
[----:B------:R-:W-:Y:S02]  /*0690*/  IADD3 R11, P0, RZ, -R6, RZ ;  /* 0x80000006ff0b7210 */ /* 0x000fe40007f1e0ff */
[-C--:B------:R-:W-:Y:S01]  /*06a0*/  IADD3 R7, P4, RZ, -R0.reuse, RZ ;  /* 0x80000000ff077210 */ /* 0x080fe20007f9e0ff */
[----:B------:R-:W-:Y:S02]  /*06b0*/  IMAD R6, R5, UR6, R8 ;  /* 0x0000000605067c24 */ /* 0x000fe4000f8e0208 */
[----:B------:R-:W-:Y:S01]  /*06c0*/  IMAD.HI.U32 R8, R9, R11, RZ ;  /* 0x0000000b09087227 */ /* 0x000fe200078e00ff */
[----:B------:R-:W-:Y:S02]  /*06d0*/  SEL R10, R7, R0, !P3 ;  /* 0x00000000070a7207 */ /* 0x000fe40005800000 */
[----:B------:R-:W-:Y:S01]  /*06e0*/  IADD3.X R6, RZ, ~R6, RZ, P0, !PT ;  /* 0x80000006ff067210 */ /* 0x000fe200007fe4ff */
[----:B------:R-:W-:-:S04]  /*06f0*/  IMAD.X R7, RZ, RZ, ~R2, P4 ;  /* 0x000000ffff077224 */ /* 0x000fc800020e0e02 */
[----:B------:R-:W-:Y:S01]  /*0700*/  IMAD.WIDE.U32 R8, P0, R9, R6, R8 ;  /* 0x0000000609087225 */ /* 0x000fe20007800008 */
[----:B------:R-:W-:Y:S01]  /*0710*/  SEL R12, R7, R2, !P3 ;  /* 0x00000002070c7207 */ /* 0x000fe20005800000 */
[----:B------:R-:W-:Y:S02]  /*0720*/  HFMA2.MMA R7, -RZ, RZ, 0, 0 ;  /* 0x00000000ff077435 */ /* 0x000fe400000001ff */
[----:B------:R-:W-:-:S04]  /*0730*/  IMAD.HI.U32 R9, P1, R5, R11, R8 ;  /* 0x0000000b05097227 */ /* 0x000fc80007820008 */
[CC--:B------:R-:W-:Y:S02]  /*0740*/  IMAD R8, R5.reuse, R6.reuse, RZ ;  /* 0x0000000605087224 */ /* 0x0c0fe400078e02ff */
[----:B------:R-:W-:-:S03]  /*0750*/  IMAD.HI.U32 R6, R5, R6, RZ ;  /* 0x0000000605067227 */ /* 0x000fc600078e00ff */
[----:B------:R-:W-:Y:S01]  /*0760*/  IADD3 R9, P2, R8, R9, RZ ;  /* 0x0000000908097210 */ /* 0x000fe20007f5e0ff */
[----:B------:R-:W-:-:S04]  /*0770*/  IMAD.X R5, R6, 0x1, R5, P0 ;  /* 0x0000000106057824 */ /* 0x000fc800000e0605 */
[----:B------:R-:W-:Y:S01]  /*0780*/  IMAD.HI.U32 R6, R9, R10, RZ ;  /* 0x0000000a09067227 */ /* 0x000fe200078e00ff */
[----:B------:R-:W-:-:S03]  /*0790*/  IADD3.X R5, RZ, RZ, R5, P2, P1 ;  /* 0x000000ffff057210 */ /* 0x000fc600017e2405 */
[----:B------:R-:W-:-:S04]  /*07a0*/  IMAD.WIDE.U32 R6, R9, R12, R6 ;  /* 0x0000000c09067225 */ /* 0x000fc800078e0006 */
[C---:B------:R-:W-:Y:S02]  /*07b0*/  IMAD R9, R5.reuse, R12, RZ ;  /* 0x0000000c05097224 */ /* 0x040fe400078e02ff */
[----:B------:R-:W-:-:S04]  /*07c0*/  IMAD.HI.U32 R6, P0, R5, R10, R6 ;  /* 0x0000000a05067227 */ /* 0x000fc80007800006 */
[----:B------:R-:W-:Y:S01]  /*07d0*/  IMAD.HI.U32 R5, R5, R12, RZ ;  /* 0x0000000c05057227 */ /* 0x000fe200078e00ff */
[----:B------:R-:W-:-:S03]  /*07e0*/  IADD3 R9, P1, R9, R6, RZ ;  /* 0x0000000609097210 */ /* 0x000fc60007f3e0ff */
[----:B------:R-:W-:Y:S02]  /*07f0*/  IMAD.X R5, RZ, RZ, R5, P0 ;  /* 0x000000ffff057224 */ /* 0x000fe400000e0605 */
[----:B------:R-:W-:-:S04]  /*0800*/  IMAD.WIDE.U32 R6, R9, UR6, RZ ;  /* 0x0000000609067c25 */ /* 0x000fc8000f8e00ff */
[----:B------:R-:W-:Y:S01]  /*0810*/  IMAD.X R5, RZ, RZ, R5, P1 ;  /* 0x000000ffff057224 */ /* 0x000fe200008e0605 */
[----:B------:R-:W-:Y:S01]  /*0820*/  IADD3 R10, P1, -R6, R10, RZ ;  /* 0x0000000a060a7210 */ /* 0x000fe20007f3e1ff */
[C---:B------:R-:W-:Y:S02]  /*0830*/  IMAD R8, R9.reuse, UR7, R7 ;  /* 0x0000000709087c24 */ /* 0x040fe4000f8e0207 */
[----:B------:R-:W-:Y:S01]  /*0840*/  VIADD R6, R9, 0x1 ;  /* 0x0000000109067836 */ /* 0x000fe20000000000 */
[----:B------:R-:W-:Y:S01]  /*0850*/  ISETP.GE.U32.AND P0, PT, R10, UR6, PT ;  /* 0x000000060a007c0c */ /* 0x000fe2000bf06070 */
[----:B------:R-:W-:-:S05]  /*0860*/  IMAD R5, R5, UR6, R8 ;  /* 0x0000000605057c24 */ /* 0x000fca000f8e0208 */
[----:B------:R-:W-:Y:S02]  /*0870*/  IADD3.X R7, ~R5, R12, RZ, P1, !PT ;  /* 0x0000000c05077210 */ /* 0x000fe40000ffe5ff */
[----:B------:R-:W-:Y:S02]  /*0880*/  IADD3 R5, P1, R10, -UR6, RZ ;  /* 0x800000060a057c10 */ /* 0x000fe4000ff3e0ff */
[C---:B------:R-:W-:Y:S02]  /*0890*/  ISETP.GE.U32.AND.EX P0, PT, R7.reuse, UR7, PT, P0 ;  /* 0x0000000707007c0c */ /* 0x040fe4000bf06100 */
[----:B------:R-:W-:Y:S02]  /*08a0*/  IADD3.X R8, R7, ~UR7, RZ, P1, !PT ;  /* 0x8000000707087c10 */ /* 0x000fe40008ffe4ff */
[----:B------:R-:W-:Y:S02]  /*08b0*/  SEL R5, R5, R10, P0 ;  /* 0x0000000a05057207 */ /* 0x000fe40000000000 */
[----:B------:R-:W-:-:S02]  /*08c0*/  SEL R6, R6, R9, P0 ;  /* 0x0000000906067207 */ /* 0x000fc40000000000 */
[----:B------:R-:W-:Y:S02]  /*08d0*/  SEL R8, R8, R7, P0 ;  /* 0x0000000708087207 */ /* 0x000fe40000000000 */
[----:B------:R-:W-:Y:S01]  /*08e0*/  ISETP.GE.U32.AND P0, PT, R5, UR6, PT ;  /* 0x0000000605007c0c */ /* 0x000fe2000bf06070 */
[----:B------:R-:W-:Y:S01]  /*08f0*/  VIADD R7, R6, 0x1 ;  /* 0x0000000106077836 */ /* 0x000fe20000000000 */
[----:B------:R-:W-:Y:S02]  /*0900*/  LOP3.LUT R5, R2, UR9, RZ, 0x3c, !PT ;  /* 0x0000000902057c12 */ /* 0x000fe4000f8e3cff */
[----:B------:R-:W-:Y:S02]  /*0910*/  ISETP.GE.U32.AND.EX P0, PT, R8, UR7, PT, P0 ;  /* 0x0000000708007c0c */ /* 0x000fe4000bf06100 */
[----:B------:R-:W-:Y:S01]  /*0920*/  ISETP.GE.AND P1, PT, R5, RZ, PT ;  /* 0x000000ff0500720c */ /* 0x000fe20003f26270 */
[----:B------:R-:W-:Y:S01]  /*0930*/  IMAD.MOV.U32 R5, RZ, RZ, 0x0 ;  /* 0x00000000ff057424 */ /* 0x000fe200078e00ff */
[----:B------:R-:W-:-:S02]  /*0940*/  SEL R7, R7, R6, P0 ;  /* 0x0000000607077207 */ /* 0x000fc40000000000 */
[----:B------:R-:W-:Y:S02]  /*0950*/  ISETP.NE.U32.AND P0, PT, RZ, UR13, PT ;  /* 0x0000000dff007c0c */ /* 0x000fe4000bf05070 */
[-C--:B------:R-:W-:Y:S02]  /*0960*/  IADD3 R6, RZ, -R7.reuse, RZ ;  /* 0x80000007ff067210 */ /* 0x080fe40007ffe0ff */
[----:B------:R-:W-:Y:S02]  /*0970*/  ISETP.NE.AND.EX P0, PT, RZ, UR9, PT, P0 ;  /* 0x00000009ff007c0c */ /* 0x000fe4000bf05300 */
[----:B------:R-:W-:-:S04]  /*0980*/  SEL R7, R6, R7, !P1 ;  /* 0x0000000706077207 */ /* 0x000fc80004800000 */
[----:B------:R-:W-:Y:S01]  /*0990*/  SEL R7, R7, 0xffffffff, P0 ;  /* 0xffffffff07077807 */ /* 0x000fe20000000000 */
[----:B------:R-:W-:Y:S06]  /*09a0*/  RET.REL.NODEC R4 `(_ZN7cutlass9reference6device6kernel13TensorForEachINS1_6detail22TensorFillDiagonalFuncINS_12float_e4m3_tENS_6layout11ColumnMajorEEELi2ENS9_6ParamsEEEvNS_5CoordIXT0_EilEET1_) ;  /* 0xfffffff404947950 */ /* 0x000fec0003c3ffff */
.L_x_78:
        /* <DEDUP_REMOVED lines=13> */
.L_x_243:


//--------------------- .text._ZN7cutlass9reference6device6kernel13TensorForEachINS1_6detail27TensorFillRandomUniformFuncINS_12float_e4m3_tENS_6layout11ColumnMajorEEELi2ENS9_6ParamsEEEvNS_5CoordIXT0_EilEET1_ --------------------------
	.section	.text._ZN7cutlass9reference6device6kernel13TensorForEachINS1_6detail27TensorFillRandomUniformFuncINS_12float_e4m3_tENS_6layout11ColumnMajorEEELi2ENS9_6ParamsEEEvNS_5CoordIXT0_EilEET1_,"ax",@progbits
	.align	128
        .global         _ZN7cutlass9reference6device6kernel13TensorForEachINS1_6detail27TensorFillRandomUniformFuncINS_12float_e4m3_tENS_6layout11ColumnMajorEEELi2ENS9_6ParamsEEEvNS_5CoordIXT0_EilEET1_
        .type           _ZN7cutlass9reference6device6kernel13TensorForEachINS1_6detail27TensorFillRandomUniformFuncINS_12float_e4m3_tENS_6layout11ColumnMajorEEELi2ENS9_6ParamsEEEvNS_5CoordIXT0_EilEET1_,@function
        .size           _ZN7cutlass9reference6device6kernel13TensorForEachINS1_6detail27TensorFillRandomUniformFuncINS_12float_e4m3_tENS_6layout11ColumnMajorEEELi2ENS9_6ParamsEEEvNS_5CoordIXT0_EilEET1_,(.L_x_244 - _ZN7cutlass9reference6device6kernel13TensorForEachINS1_6detail27TensorFillRandomUniformFuncINS_12float_e4m3_tENS_6layout11ColumnMajorEEELi2ENS9_6ParamsEEEvNS_5CoordIXT0_EilEET1_)
        .other          _ZN7cutlass9reference6device6kernel13TensorForEachINS1_6detail27TensorFillRandomUniformFuncINS_12float_e4m3_tENS_6layout11ColumnMajorEEELi2ENS9_6ParamsEEEvNS_5CoordIXT0_EilEET1_,@"STO_CUDA_ENTRY STV_DEFAULT"
_ZN7cutlass9reference6device6kernel13TensorForEachINS1_6detail27TensorFillRandomUniformFuncINS_12float_e4m3_tENS_6layout11ColumnMajorEEELi2ENS9_6ParamsEEEvNS_5CoordIXT0_EilEET1_:
.text._ZN7cutlass9reference6device6kernel13TensorForEachINS1_6detail27TensorFillRandomUniformFuncINS_12float_e4m3_tENS_6layout11ColumnMajorEEELi2ENS9_6ParamsEEEvNS_5CoordIXT0_EilEET1_:
        /* <DEDUP_REMOVED lines=13> */
[----:B--2---:R-:W-:-:S06]  /*00d0*/  IMAD R16, R17, UR4, R16 ;  /* 0x0000000411107c24 */ /* 0x004fcc000f8e0210 */
        /* <DEDUP_REMOVED lines=14> */
[----:B0-----:R0:W-:Y:S06]  /*01c0*/  STL.64 [R1+0x8], R14 ;  /* 0x0000080e01007387 */ /* 0x0011ec0000100a00 */
[----:B------:R-:W5:Y:S01]  /*01d0*/  LDC.64 R18, c[0x0][0x248] ;  /* 0x00009200ff127b82 */ /* 0x000f620000000a00 */
[----:B--2---:R-:W-:Y:S04]  /*01e0*/  STL.64 [R1+0x18], R12 ;  /* 0x0000180c01007387 */ /* 0x004fe80000100a00 */
[----:B------:R2:W-:Y:S03]  /*01f0*/  STL.64 [R1+0x48], R12 ;  /* 0x0000480c01007387 */ /* 0x0005e60000100a00 */
[----:B------:R-:W2:Y:S01]  /*0200*/  LDC.64 R6, c[0x0][0x250] ;  /* 0x00009400ff067b82 */ /* 0x000ea20000000a00 */
[----:B---3--:R-:W-:Y:S07]  /*0210*/  STL.64 [R1], R20 ;  /* 0x0000001401007387 */ /* 0x008fee0000100a00 */
[----:B------:R-:W3:Y:S01]  /*0220*/  LDC R0, c[0x0][0x240] ;  /* 0x00009000ff007b82 */ /* 0x000ee20000000800 */
[C---:B-1----:R-:W-:Y:S01]  /*0230*/  IADD3 R4, R2.reuse, 0x64f0c9, R3 ;  /* 0x0064f0c902047810 */ /* 0x042fe20007ffe003 */
[C---:B------:R-:W-:Y:S01]  /*0240*/  VIADD R5, R2.reuse, 0x75bcd15 ;  /* 0x075bcd1502057836 */ /* 0x040fe20000000000 */
[----:B----4-:R-:W-:Y:S01]  /*0250*/  STL.64 [R1+0x10], R10 ;  /* 0x0000100a01007387 */ /* 0x010fe20000100a00 */
[----:B0-----:R-:W-:Y:S01]  /*0260*/  VIADD R15, R3, 0x1f123bb5 ;  /* 0x1f123bb5030f7836 */ /* 0x001fe20000000000 */
[----:B------:R-:W-:-:S02]  /*0270*/  LOP3.LUT R14, R2, 0x159a55e5, RZ, 0x3c, !PT ;  /* 0x159a55e5020e7812 */ /* 0x000fc400078e3cff */
[----:B------:R-:W-:Y:S01]  /*0280*/  STL.64 [R1+0x78], R4 ;  /* 0x0000780401007387 */ /* 0x000fe20000100a00 */
[----:B------:R-:W0:Y:S03]  /*0290*/  LDC.64 R8, c[0x0][0x238] ;  /* 0x00008e00ff087b82 */ /* 0x000e260000000a00 */
[----:B-----5:R-:W-:Y:S04]  /*02a0*/  STL.64 [R1+0x30], R18 ;  /* 0x0000301201007387 */ /* 0x020fe80000100a00 */
[----:B------:R-:W-:Y:S01]  /*02b0*/  STL.64 [R1+0x60], R18 ;  /* 0x0000601201007387 */ /* 0x000fe20000100a00 */
[----:B--2---:R-:W-:Y:S01]  /*02c0*/  LOP3.LUT R12, R3, 0x5491333, RZ, 0x3c, !PT ;  /* 0x05491333030c7812 */ /* 0x004fe200078e3cff */
[----:B------:R-:W-:-:S02]  /*02d0*/  VIADD R13, R2, 0x583f19 ;  /* 0x00583f19020d7836 */ /* 0x000fc40000000000 */
[----:B------:R-:W-:Y:S04]  /*02e0*/  STL.64 [R1+0x38], R6 ;  /* 0x0000380601007387 */ /* 0x000fe80000100a00 */
[----:B------:R-:W-:Y:S04]  /*02f0*/  STL.64 [R1+0x68], R6 ;  /* 0x0000680601007387 */ /* 0x000fe80000100a00 */
[----:B---3--:R-:W-:Y:S04]  /*0300*/  STL [R1+0x28], R0 ;  /* 0x0000280001007387 */ /* 0x008fe80000100800 */
[----:B------:R-:W-:Y:S04]  /*0310*/  STL [R1+0x58], R0 ;  /* 0x0000580001007387 */ /* 0x000fe80000100800 */
[----:B------:R-:W-:Y:S04]  /*0320*/  STL.64 [R1+0x80], R14 ;  /* 0x0000800e01007387 */ /* 0x000fe80000100a00 */
[----:B------:R-:W-:Y:S04]  /*0330*/  STL.64 [R1+0x88], R12 ;  /* 0x0000880c01007387 */ /* 0x000fe80000100a00 */
[----:B0-----:R-:W-:Y:S04]  /*0340*/  STL.64 [R1+0x20], R8 ;  /* 0x0000200801007387 */ /* 0x001fe80000100a00 */
[----:B------:R0:W-:Y:S02]  /*0350*/  STL.64 [R1+0x50], R8 ;  /* 0x0000500801007387 */ /* 0x0001e40000100a00 */
[----:B0-----:R-:W-:Y:S01]  /*0360*/  IMAD.MOV.U32 R8, RZ, RZ, RZ ;  /* 0x000000ffff087224 */ /* 0x001fe200078e00ff */
[----:B------:R-:W-:Y:S06]  /*0370*/  @!P0 BRA `(.L_x_80) ;  /* 0x0000000c00f88947 */ /* 0x000fec0003800000 */
[----:B------:R-:W-:Y:S01]  /*0380*/  HFMA2.MMA R19, -RZ, RZ, 0, 0 ;  /* 0x00000000ff137435 */ /* 0x000fe200000001ff */
[----:B------:R-:W-:Y:S02]  /*0390*/  MOV R7, R16 ;  /* 0x0000001000077202 */ /* 0x000fe40000000f00 */
[----:B------:R-:W-:-:S08]  /*03a0*/  MOV R2, R8 ;  /* 0x0000000800027202 */ /* 0x000fd00000000f00 */
.L_x_86:
[----:B------:R-:W-:Y:S01]  /*03b0*/  LOP3.LUT P0, RZ, R7, 0x3, RZ, 0xc0, !PT ;  /* 0x0000000307ff7812 */ /* 0x000fe2000780c0ff */
[----:B------:R-:W-:-:S12]  /*03c0*/  BSSY B0, `(.L_x_81) ;  /* 0x00000f2000007945 */ /* 0x000fd80003800000 */
[----:B0-----:R-:W-:Y:S05]  /*03d0*/  @!P0 BRA `(.L_x_82) ;  /* 0x0000000c00c08947 */ /* 0x001fea0003800000 */
[----:B------:R-:W-:Y:S02]  /*03e0*/  HFMA2.MMA R17, -RZ, RZ, 0, 0 ;  /* 0x00000000ff117435 */ /* 0x000fe400000001ff */
.L_x_85:
[----:B------:R-:W-:Y:S01]  /*03f0*/  IMAD.MOV.U32 R22, RZ, RZ, RZ ;  /* 0x000000ffff167224 */ /* 0x000fe200078e00ff */
[----:B0-----:R-:W-:Y:S01]  /*0400*/  CS2R R14, SRZ ;  /* 0x00000000000e7805 */ /* 0x001fe2000001ff00 */
[----:B------:R-:W-:Y:S01]  /*0410*/  IMAD.MOV.U32 R5, RZ, RZ, RZ ;  /* 0x000000ffff057224 */ /* 0x000fe200078e00ff */
[----:B------:R-:W-:-:S07]  /*0420*/  CS2R R12, SRZ ;  /* 0x00000000000c7805 */ /* 0x000fce000001ff00 */
.L_x_84:
        /* <DEDUP_REMOVED lines=8> */
.L_x_83:
[----:B------:R-:W-:Y:S02]  /*04b0*/  IMAD.MOV.U32 R6, RZ, RZ, 0x1 ;  /* 0x00000001ff067424 */ /* 0x000fe400078e00ff */
[----:B------:R-:W-:Y:S02]  /*04c0*/  IMAD.MOV.U32 R20, RZ, RZ, R26 ;  /* 0x000000ffff147224 */ /* 0x000fe400078e001a */
[----:B------:R-:W-:Y:S01]  /*04d0*/  IMAD.MOV.U32 R21, RZ, RZ, R3 ;  /* 0x000000ffff157224 */ /* 0x000fe200078e0003 */
[----:B------:R-:W-:Y:S01]  /*04e0*/  SHF.L.U32 R9, R6, R11, RZ ;  /* 0x0000000b06097219 */ /* 0x000fe200000006ff */
[----:B------:R-:W-:-:S03]  /*04f0*/  IMAD R6, R22, 0x20, R11 ;  /* 0x0000002016067824 */ /* 0x000fc600078e020b */
[----:B-----5:R-:W-:Y:S01]  /*0500*/  LOP3.LUT P0, RZ, R0, R9, RZ, 0xc0, !PT ;  /* 0x0000000900ff7212 */ /* 0x020fe2000780c0ff */
[----:B------:R-:W-:-:S04]  /*0510*/  IMAD R6, R6, 0x5, RZ ;  /* 0x0000000506067824 */ /* 0x000fc800078e02ff */
        /* <DEDUP_REMOVED lines=220> */
.L_x_82:
[----:B------:R-:W-:Y:S05]  /*12e0*/  BSYNC B0 ;  /* 0x0000000000007941 */ /* 0x000fea0003800000 */
.L_x_81:
[--C-:B------:R-:W-:Y:S01]  /*12f0*/  SHF.R.U64 R7, R7, 0x2, R2.reuse ;  /* 0x0000000207077819 */ /* 0x100fe20000001202 */
[----:B------:R-:W-:Y:S01]  /*1300*/  VIADD R19, R19, 0x1 ;  /* 0x0000000113137836 */ /* 0x000fe20000000000 */
[----:B------:R-:W-:Y:S02]  /*1310*/  SHF.R.U32.HI R2, RZ, 0x2, R2 ;  /* 0x00000002ff027819 */ /* 0x000fe40000011602 */
[----:B------:R-:W-:-:S04]  /*1320*/  ISETP.NE.U32.AND P0, PT, R7, RZ, PT ;  /* 0x000000ff0700720c */ /* 0x000fc80003f05070 */
[----:B------:R-:W-:-:S13]  /*1330*/  ISETP.NE.AND.EX P0, PT, R2, RZ, PT, P0 ;  /* 0x000000ff0200720c */ /* 0x000fda0003f05300 */
[----:B------:R-:W-:Y:S05]  /*1340*/  @!P0 BRA `(.L_x_80) ;  /* 0x0000000000048947 */ /* 0x000fea0003800000 */
[----:B------:R-:W-:Y:S05]  /*1350*/  BRA `(.L_x_86) ;  /* 0xfffffff000147947 */ /* 0x000fea000383ffff */
.L_x_80:
[----:B------:R-:W-:Y:S05]  /*1360*/  BSYNC B1 ;  /* 0x0000000000017941 */ /* 0x000fea0003800000 */
.L_x_79:
[----:B------:R-:W-:Y:S01]  /*1370*/  ULDC.64 UR4, c[0x0][0x210] ;  /* 0x0000840000047ab9 */ /* 0x000fe20000000a00 */
[----:B------:R1:W-:Y:S01]  /*1380*/  STL.64 [R1+0x90], RZ ;  /* 0x000090ff01007387 */ /* 0x0003e20000100a00 */
[----:B------:R-:W-:-:S03]  /*1390*/  UIMAD.WIDE UR22, UR4, UR5, URZ ;  /* 0x00000005041672a5 */ /* 0x000fc6000f8e023f */
[----:B------:R1:W-:Y:S03]  /*13a0*/  STL [R1+0x98], RZ ;  /* 0x000098ff01007387 */ /* 0x0003e60000100800 */
[----:B------:R-:W-:Y:S01]  /*13b0*/  IMAD.U32 R3, RZ, RZ, UR23 ;  /* 0x00000017ff037e24 */ /* 0x000fe2000f8e00ff */
[----:B------:R-:W-:Y:S01]  /*13c0*/  ISETP.LT.U32.AND P0, PT, R16, UR22, PT ;  /* 0x0000001610007c0c */ /* 0x000fe2000bf01070 */
[----:B------:R1:W-:Y:S03]  /*13d0*/  STL.64 [R1+0xa0], RZ ;  /* 0x0000a0ff01007387 */ /* 0x0003e60000100a00 */
[----:B------:R-:W-:-:S13]  /*13e0*/  ISETP.GT.AND.EX P0, PT, R3, R8, PT, P0 ;  /* 0x000000080300720c */ /* 0x000fda0003f04300 */
[----:B------:R-:W-:Y:S05]  /*13f0*/  @!P0 EXIT ;  /* 0x000000000000894d */ /* 0x000fea0003800000 */
[----:B------:R-:W2:Y:S01]  /*1400*/  LDC.64 R20, c[0x0][0x238] ;  /* 0x00008e00ff147b82 */ /* 0x000ea20000000a00 */
[----:B------:R-:W-:Y:S01]  /*1410*/  BSSY B3, `(.L_x_87) ;  /* 0x00000c4000037945 */ /* 0x000fe20003800000 */
[----:B------:R-:W-:Y:S01]  /*1420*/  ULDC UR4, c[0x0][0x0] ;  /* 0x0000000000047ab9 */ /* 0x000fe20000000800 */
[----:B------:R-:W-:Y:S01]  /*1430*/  ULDC UR17, c[0x0][0xc] ;  /* 0x0000030000117ab9 */ /* 0x000fe20000000800 */
[----:B------:R-:W-:Y:S02]  /*1440*/  USHF.R.S32.HI UR16, URZ, 0x1f, UR5 ;  /* 0x0000001f3f107899 */ /* 0x000fe40008011405 */
[----:B------:R-:W-:Y:S02]  /*1450*/  UIMAD UR17, UR4, UR17, URZ ;  /* 0x00000011041172a4 */ /* 0x000fe4000f8e023f */
[----:B------:R-:W3:Y:S01]  /*1460*/  LDC R6, c[0x0][0x240] ;  /* 0x00009000ff067b82 */ /* 0x000ee20000000800 */
[----:B------:R-:W-:Y:S01]  /*1470*/  ULDC UR8, c[0x0][0x214] ;  /* 0x0000850000087ab9 */ /* 0x000fe20000000800 */
[----:B------:R-:W-:Y:S01]  /*1480*/  ULDC.64 UR18, c[0x0][0x248] ;  /* 0x0000920000127ab9 */ /* 0x000fe20000000a00 */
[----:B------:R-:W-:Y:S01]  /*1490*/  ULDC UR9, c[0x0][0x258] ;  /* 0x0000960000097ab9 */ /* 0x000fe20000000800 */
[----:B------:R-:W-:Y:S01]  /*14a0*/  ULDC UR12, c[0x0][0x210] ;  /* 0x00008400000c7ab9 */ /* 0x000fe20000000800 */
[----:B------:R-:W-:Y:S01]  /*14b0*/  ULDC UR11, c[0x0][0x250] ;  /* 0x00009400000b7ab9 */ /* 0x000fe20000000800 */
[----:B------:R-:W-:Y:S01]  /*14c0*/  ULDC UR10, c[0x0][0x254] ;  /* 0x00009500000a7ab9 */ /* 0x000fe20000000800 */
[----:B------:R-:W-:Y:S01]  /*14d0*/  ULDC.64 UR6, c[0x0][0x220] ;  /* 0x0000880000067ab9 */ /* 0x000fe20000000a00 */
[----:B------:R-:W4:Y:S01]  /*14e0*/  LDC.64 R10, c[0x0][0x238] ;  /* 0x00008e00ff0a7b82 */ /* 0x000f220000000a00 */
[----:B------:R-:W-:Y:S01]  /*14f0*/  ULDC.64 UR4, c[0x0][0x218] ;  /* 0x0000860000047ab9 */ /* 0x000fe20000000a00 */
[----:B--2---:R-:W-:-:S07]  /*1500*/  FADD R20, -R20, R21 ;  /* 0x0000001514147221 */ /* 0x004fce0000000100 */
.L_x_100:
[----:B------:R-:W-:Y:S01]  /*1510*/  LOP3.LUT R0, R8, UR16, RZ, 0xfc, !PT ;  /* 0x0000001008007c12 */ /* 0x000fe2000f8efcff */
[----:B------:R-:W-:Y:S03]  /*1520*/  BSSY B0, `(.L_x_88) ;  /* 0x0000021000007945 */ /* 0x000fe60003800000 */
[----:B------:R-:W-:Y:S11]  /*1530*/  ISETP.NE.U32.AND P0, PT, R0, RZ, PT ;  /* 0x000000ff0000720c */ /* 0x000ff60003f05070 */
[----:B------:R-:W-:Y:S02]  /*1540*/  @!UPT UIADD3 URZ, URZ, URZ, URZ ;  /* 0x0000003f3f3ff290 */ /* 0x000fe4000fffe03f */
[----:B--2---:R-:W-:Y:S05]  /*1550*/  @!P0 BRA `(.L_x_89) ;  /* 0x0000000000188947 */ /* 0x004fea0003800000 */
[----:B------:R-:W-:Y:S02]  /*1560*/  MOV R22, 0x1580 ;  /* 0x0000158000167802 */ /* 0x000fe40000000f00 */
[----:B01-34-:R-:W-:Y:S05]  /*1570*/  CALL.REL.NOINC `($__internal_4_$__cuda_sm20_div_s64) ;  /* 0x0000000800c87944 */ /* 0x01bfea0003c00000 */
[----:B------:R-:W-:Y:S02]  /*1580*/  IADD3 R17, -R18, RZ, RZ ;  /* 0x000000ff12117210 */ /* 0x000fe40007ffe1ff */
[----:B------:R-:W-:Y:S05]  /*1590*/  MOV R3, UR8 ;  /* 0x0000000800037c02 */ /* 0x000fea0008000f00 */
[----:B------:R-:W-:Y:S01]  /*15a0*/  IMAD R17, R17, R3, R16 ;  /* 0x0000000311117224 */ /* 0x000fe200078e0210 */
[----:B------:R-:W-:Y:S05]  /*15b0*/  BRA `(.L_x_90) ;  /* 0x00000000005c7947 */ /* 0x000fea0003800000 */
.L_x_89:
[----:B------:R-:W-:Y:S01]  /*15c0*/  MOV R3, UR8 ;  /* 0x0000000800037c02 */ /* 0x000fe20008000f00 */
[----:B------:R-:W-:Y:S03]  /*15d0*/  HFMA2.MMA R18, -RZ, RZ, 0, 0 ;  /* 0x00000000ff127435 */ /* 0x000fe600000001ff */
[----:B------:R-:W2:Y:S01]  /*15e0*/  I2F.U32.RP R7, R3 ;  /* 0x0000000300077306 */ /* 0x000ea20000209000 */
[----:B------:R-:W-:Y:S09]  /*15f0*/  ISETP.NE.U32.AND P0, PT, R3, RZ, PT ;  /* 0x000000ff0300720c */ /* 0x000ff20003f05070 */
[----:B--2---:R-:W2:Y:S02]  /*1600*/  MUFU.RCP R0, R7 ;  /* 0x0000000700007308 */ /* 0x004ea40000001000 */
[----:B--2---:R-:W-:Y:S08]  /*1610*/  IADD3 R2, R0, 0xffffffe, RZ ;  /* 0x0ffffffe00027810 */ /* 0x004ff00007ffe0ff */
[----:B------:R-:W2:Y:S02]  /*1620*/  F2I.FTZ.U32.TRUNC.NTZ R19, R2 ;  /* 0x0000000200137305 */ /* 0x000ea4000021f000 */
[CC--:B--2---:R-:W-:Y:S04]  /*1630*/  IMAD R0, R19.reuse, R3.reuse, RZ ;  /* 0x0000000313007224 */ /* 0x0c4fe800078e02ff */
        /* <DEDUP_REMOVED lines=15> */
.L_x_90:
[----:B------:R-:W-:Y:S05]  /*1730*/  BSYNC B0 ;  /* 0x0000000000007941 */ /* 0x000fea0003800000 */
.L_x_88:
[----:B------:R-:W-:Y:S01]  /*1740*/  ISETP.GE.AND P0, PT, R17, R3, PT ;  /* 0x000000031100720c */ /* 0x000fe20003f06270 */
[----:B------:R-:W-:Y:S03]  /*1750*/  BSSY B2, `(.L_x_91) ;  /* 0x0000089000027945 */ /* 0x000fe60003800000 */
[----:B------:R-:W-:Y:S11]  /*1760*/  ISETP.GE.OR P0, PT, R18, UR12, P0 ;  /* 0x0000000c12007c0c */ /* 0x000ff60008706670 */
[----:B------:R-:W-:Y:S02]  /*1770*/  @!UPT UIADD3 URZ, URZ, URZ, URZ ;  /* 0x0000003f3f3ff290 */ /* 0x000fe4000fffe03f */
[----:B------:R-:W-:Y:S05]  /*1780*/  @P0 BRA `(.L_x_92) ;  /* 0x0000000800140947 */ /* 0x000fea0003800000 */
[----:B------:R-:W-:Y:S01]  /*1790*/  MOV R22, R15 ;  /* 0x0000000f00167202 */ /* 0x000fe20000000f00 */
[----:B------:R-:W-:Y:S01]  /*17a0*/  IMAD.MOV.U32 R7, RZ, RZ, R13 ;  /* 0x000000ffff077224 */ /* 0x000fe200078e000d */
[----:B------:R-:W-:Y:S01]  /*17b0*/  DSETP.LT.AND P0, PT, RZ, UR18, PT ;  /* 0x00000012ff007e2a */ /* 0x000fe2000bf01000 */
[----:B------:R-:W-:Y:S01]  /*17c0*/  MOV R21, R14 ;  /* 0x0000000e00157202 */ /* 0x000fe20000000f00 */
[----:B------:R-:W-:Y:S01]  /*17d0*/  IMAD.MOV.U32 R23, RZ, RZ, R12 ;  /* 0x000000ffff177224 */ /* 0x000fe200078e000c */
[----:B------:R-:W-:Y:S11]  /*17e0*/  BSSY B1, `(.L_x_93) ;  /* 0x0000072000017945 */ /* 0x000ff60003800000 */
[----:B------:R-:W-:Y:S05]  /*17f0*/  @!P0 BRA `(.L_x_94) ;  /* 0x00000000004c8947 */ /* 0x000fea0003800000 */
[----:B------:R-:W-:Y:S01]  /*1800*/  SHF.R.U32.HI R22, RZ, 0x2, R5 ;  /* 0x00000002ff167819 */ /* 0x000fe20000011605 */
[----:B------:R-:W-:Y:S01]  /*1810*/  IMAD.MOV.U32 R21, RZ, RZ, R15 ;  /* 0x000000ffff157224 */ /* 0x000fe200078e000f */
[----:B------:R-:W-:Y:S02]  /*1820*/  IADD3 R4, R4, 0x587c5, RZ ;  /* 0x000587c504047810 */ /* 0x000fe40007ffe0ff */
[----:B------:R-:W-:Y:S01]  /*1830*/  LOP3.LUT R9, R22, R5, RZ, 0x3c, !PT ;  /* 0x0000000516097212 */ /* 0x000fe200078e3cff */
[----:B0-----:R-:W-:Y:S01]  /*1840*/  IMAD.SHL.U32 R5, R13, 0x10, RZ ;  /* 0x000000100d057824 */ /* 0x001fe200078e00ff */
[----:B------:R-:W-:Y:S03]  /*1850*/  MOV R3, 0x2f800000 ;  /* 0x2f80000000037802 */ /* 0x000fe60000000f00 */
[----:B------:R-:W-:Y:S05]  /*1860*/  IMAD.SHL.U32 R22, R9, 0x2, RZ ;  /* 0x0000000209167824 */ /* 0x000fea00078e00ff */
[----:B------:R-:W-:Y:S04]  /*1870*/  LOP3.LUT R22, R13, R22, R9, 0x96, !PT ;  /* 0x000000160d167212 */ /* 0x000fe800078e9609 */
[----:B------:R-:W-:Y:S02]  /*1880*/  LOP3.LUT R7, R22, R5, RZ, 0x3c, !PT ;  /* 0x0000000516077212 */ /* 0x000fe400078e3cff */
[----:B------:R-:W-:Y:S03]  /*1890*/  MOV R5, R14 ;  /* 0x0000000e00057202 */ /* 0x000fe60000000f00 */
        /* <DEDUP_REMOVED lines=9> */
.L_x_94:
[----:B0-----:R-:W-:Y:S01]  /*1930*/  SHF.R.U32.HI R12, RZ, 0x2, R5 ;  /* 0x00000002ff0c7819 */ /* 0x001fe20000011605 */
[----:B------:R-:W-:Y:S01]  /*1940*/  VIADD R4, R4, 0x587c5 ;  /* 0x000587c504047836 */ /* 0x000fe20000000000 */
[----:B---3--:R-:W-:Y:S01]  /*1950*/  ISETP.GT.AND P0, PT, R6, -0x1, PT ;  /* 0xffffffff0600780c */ /* 0x008fe20003f04270 */
[----:B------:R-:W-:Y:S01]  /*1960*/  IMAD.MOV.U32 R3, RZ, RZ, 0x2f800000 ;  /* 0x2f800000ff037424 */ /* 0x000fe200078e00ff */
[----:B------:R-:W-:Y:S01]  /*1970*/  LOP3.LUT R13, R12, R5, RZ, 0x3c, !PT ;  /* 0x000000050c0d7212 */ /* 0x000fe200078e3cff */
[----:B------:R-:W-:Y:S04]  /*1980*/  IMAD.SHL.U32 R5, R7, 0x10, RZ ;  /* 0x0000001007057824 */ /* 0x000fe800078e00ff */
[----:B------:R-:W-:Y:S05]  /*1990*/  IMAD.SHL.U32 R12, R13, 0x2, RZ ;  /* 0x000000020d0c7824 */ /* 0x000fea00078e00ff */
[----:B------:R-:W-:Y:S04]  /*19a0*/  LOP3.LUT R12, R7, R12, R13, 0x96, !PT ;  /* 0x0000000c070c7212 */ /* 0x000fe800078e960d */
[----:B------:R-:W-:Y:S05]  /*19b0*/  LOP3.LUT R9, R12, R5, RZ, 0x3c, !PT ;  /* 0x000000050c097212 */ /* 0x000fea00078e3cff */
[----:B------:R-:W-:Y:S05]  /*19c0*/  IMAD.IADD R2, R9, 0x1, R4 ;  /* 0x0000000109027824 */ /* 0x000fea00078e0204 */
[----:B------:R-:W-:Y:S05]  /*19d0*/  I2FP.F32.U32 R2, R2 ;  /* 0x0000000200027245 */ /* 0x000fea0000201000 */
[----:B------:R-:W-:Y:S04]  /*19e0*/  FFMA R0, R2, R3, 1.1641532182693481445e-10 ;  /* 0x2f00000002007423 */ /* 0x000fe80000000003 */
[----:B----4-:R-:W-:Y:S05]  /*19f0*/  FFMA R5, -R0, R10, R11 ;  /* 0x0000000a00057223 */ /* 0x010fea000000010b */
[----:B------:R-:W-:Y:S01]  /*1a00*/  @!P0 F2FP.SATFINITE.E4M3.F32.PACK_AB_MERGE_C R24, RZ, R5, RZ ;  /* 0x00000005ff18823e */ /* 0x000fe200048070ff */
[----:B------:R-:W-:Y:S06]  /*1a10*/  @!P0 BRA `(.L_x_96) ;  /* 0x0000000000bc8947 */ /* 0x000fec0003800000 */
[----:B------:R-:W-:Y:S01]  /*1a20*/  MOV R0, RZ ;  /* 0x000000ff00007202 */ /* 0x000fe20000000f00 */
[----:B------:R-:W-:Y:S01]  /*1a30*/  FMUL R2, R5, UR11 ;  /* 0x0000000b05027c20 */ /* 0x000fe20008400000 */
[----:B------:R-:W-:Y:S01]  /*1a40*/  HFMA2.MMA R5, -RZ, RZ, -0.0 , 0 ;  /* 0x80000000ff057435 */ /* 0x000fe200000001ff */
[----:B------:R-:W-:Y:S03]  /*1a50*/  BSSY B0, `(.L_x_97) ;  /* 0x0000026000007945 */ /* 0x000fe60003800000 */
        /* <DEDUP_REMOVED lines=37> */
.L_x_98:
[----:B------:R-:W-:Y:S05]  /*1cb0*/  BSYNC B0 ;  /* 0x0000000000007941 */ /* 0x000fea0003800000 */
.L_x_97:
[----:B------:R-:W-:Y:S02]  /*1cc0*/  MOV R2, R0 ;  /* 0x0000000000027202 */ /* 0x000fe40000000f00 */
[----:B------:R-:W-:Y:S04]  /*1cd0*/  MOV R3, R5 ;  /* 0x0000000500037202 */ /* 0x000fe80000000f00 */
[----:B------:R-:W0:Y:S02]  /*1ce0*/  I2F.S64 R5, R2 ;  /* 0x0000000200057312 */ /* 0x000e240000301400 */
[----:B0-----:R-:W-:Y:S05]  /*1cf0*/  FMUL R24, R5, UR10 ;  /* 0x0000000a05187c20 */ /* 0x001fea0008400000 */
[----:B------:R-:W-:Y:S02]  /*1d00*/  F2FP.SATFINITE.E4M3.F32.PACK_AB_MERGE_C R24, RZ, R24, RZ ;  /* 0x00000018ff18723e */ /* 0x000fe400048070ff */
.L_x_96:
[----:B------:R-:W-:Y:S11]  /*1d10*/  ISETP.LE.AND P0, PT, RZ, UR9, PT ;  /* 0x00000009ff007c0c */ /* 0x000ff6000bf03270 */
[----:B------:R-:W-:Y:S02]  /*1d20*/  @!UPT UIADD3 URZ, URZ, URZ, URZ ;  /* 0x0000003f3f3ff290 */ /* 0x000fe4000fffe03f */
[----:B------:R-:W-:Y:S05]  /*1d30*/  @!P0 BRA `(.L_x_99) ;  /* 0x0000000000708947 */ /* 0x000fea0003800000 */
        /* <DEDUP_REMOVED lines=9> */
[----:B------:R-:W-:Y:S05]  /*1dd0*/  @P0 BRA `(.L_x_99) ;  /* 0x0000000000480947 */ /* 0x000fea0003800000 */
[C---:B------:R-:W-:Y:S11]  /*1de0*/  FSETP.GT.AND P2, PT, R5.reuse, RZ, PT ;  /* 0x000000ff0500720b */ /* 0x040ff60003f44000 */
[----:B------:R-:W-:Y:S02]  /*1df0*/  @!UPT UIADD3 URZ, URZ, URZ, URZ ;  /* 0x0000003f3f3ff290 */ /* 0x000fe4000fffe03f */
[C---:B------:R-:W-:Y:S01]  /*1e00*/  @!P2 FADD R3, R5.reuse, -1 ;  /* 0xbf8000000503a421 */ /* 0x040fe20000000000 */
[----:B------:R-:W-:Y:S04]  /*1e10*/  @P2 FADD R0, R5, 1 ;  /* 0x3f80000005002421 */ /* 0x000fe80000000000 */
[----:B------:R-:W-:Y:S02]  /*1e20*/  @!P2 FSETP.GEU.AND P1, PT, R20, R3, PT ;  /* 0x000000031400a20b */ /* 0x000fe40003f2e000 */
[CC--:B------:R-:W-:Y:S02]  /*1e30*/  @P2 FSETP.GEU.AND P0, PT, R0.reuse, R11.reuse, PT ;  /* 0x0000000b0000220b */ /* 0x0c0fe40003f0e000 */
[----:B------:R-:W-:Y:S02]  /*1e40*/  @!P2 FSEL R24, R3, R20, !P1 ;  /* 0x000000140318a208 */ /* 0x000fe40004800000 */
[----:B------:R-:W-:Y:S04]  /*1e50*/  @P2 FSEL R24, R0, R11, !P0 ;  /* 0x0000000b00182208 */ /* 0x000fe80004000000 */
[----:B------:R-:W-:Y:S01]  /*1e60*/  F2FP.SATFINITE.E4M3.F32.PACK_AB_MERGE_C R24, RZ, R24, RZ ;  /* 0x00000018ff18723e */ /* 0x000fe200048070ff */
[----:B------:R-:W-:Y:S05]  /*1e70*/  BRA `(.L_x_99) ;  /* 0x0000000000207947 */ /* 0x000fea0003800000 */
.L_x_95:
[----:B------:R-:W-:Y:S01]  /*1e80*/  MOV R21, R14 ;  /* 0x0000000e00157202 */ /* 0x000fe20000000f00 */
[----:B------:R-:W-:Y:S01]  /*1e90*/  UMOV UR13, 0x7fc00000 ;  /* 0x7fc00000000d7882 */ /* 0x000fe20000000000 */
[----:B------:R-:W-:Y:S01]  /*1ea0*/  MOV R23, R12 ;  /* 0x0000000c00177202 */ /* 0x000fe20000000f00 */
[----:B------:R-:W-:Y:S02]  /*1eb0*/  IMAD.U32 R24, RZ, RZ, UR13 ;  /* 0x0000000dff187e24 */ /* 0x000fe4000f8e00ff */
[----:B------:R-:W-:Y:S01]  /*1ec0*/  IMAD.MOV.U32 R9, RZ, RZ, R7 ;  /* 0x000000ffff097224 */ /* 0x000fe200078e0007 */
[----:B------:R-:W-:Y:S01]  /*1ed0*/  MOV R7, R13 ;  /* 0x0000000d00077202 */ /* 0x000fe20000000f00 */
[----:B------:R-:W-:Y:S01]  /*1ee0*/  IMAD.MOV.U32 R22, RZ, RZ, R15 ;  /* 0x000000ffff167224 */ /* 0x000fe200078e000f */
[----:B------:R-:W-:Y:S02]  /*1ef0*/  F2FP.SATFINITE.E4M3.F32.PACK_AB_MERGE_C R24, RZ, R24, RZ ;  /* 0x00000018ff18723e */ /* 0x000fe400048070ff */
.L_x_99:
[----:B------:R-:W-:Y:S05]  /*1f00*/  BSYNC B1 ;  /* 0x0000000000017941 */ /* 0x000fea0003800000 */
.L_x_93:
[----:B------:R-:W-:Y:S01]  /*1f10*/  IMAD.MOV.U32 R13, RZ, RZ, R9 ;  /* 0x000000ffff0d7224 */ /* 0x000fe200078e0009 */
[--C-:B------:R-:W-:Y:S01]  /*1f20*/  SHF.R.S32.HI R19, RZ, 0x1f, R18.reuse ;  /* 0x0000001fff137819 */ /* 0x100fe20000011412 */
[----:B------:R-:W-:Y:S01]  /*1f30*/  IMAD.MOV.U32 R15, RZ, RZ, R23 ;  /* 0x000000ffff0f7224 */ /* 0x000fe200078e0017 */
[----:B------:R-:W-:Y:S01]  /*1f40*/  SHF.R.S32.HI R0, RZ, 0x1f, R17 ;  /* 0x0000001fff007819 */ /* 0x000fe20000011411 */
[----:B------:R-:W-:Y:S01]  /*1f50*/  IMAD.MOV.U32 R5, RZ, RZ, R21 ;  /* 0x000000ffff057224 */ /* 0x000fe200078e0015 */
[----:B------:R-:W-:Y:S01]  /*1f60*/  MOV R12, R7 ;  /* 0x00000007000c7202 */ /* 0x000fe20000000f00 */
[C---:B------:R-:W-:Y:S01]  /*1f70*/  IMAD.WIDE.U32 R18, R17.reuse, UR6, R18 ;  /* 0x0000000611127c25 */ /* 0x040fe2000f8e0012 */
[----:B------:R-:W-:Y:S03]  /*1f80*/  MOV R14, R22 ;  /* 0x00000016000e7202 */ /* 0x000fe60000000f00 */
[----:B------:R-:W-:Y:S01]  /*1f90*/  IMAD R0, R0, UR6, RZ ;  /* 0x0000000600007c24 */ /* 0x000fe2000f8e02ff */
[----:B------:R-:W-:Y:S03]  /*1fa0*/  IADD3 R2, P0, R18, UR4, RZ ;  /* 0x0000000412027c10 */ /* 0x000fe6000ff1e0ff */
[----:B------:R-:W-:Y:S05]  /*1fb0*/  IMAD R0, R17, UR7, R0 ;  /* 0x0000000711007c24 */ /* 0x000fea000f8e0200 */
[----:B------:R-:W-:Y:S05]  /*1fc0*/  IADD3.X R3, R19, UR5, R0, P0, !PT ;  /* 0x0000000513037c10 */ /* 0x000fea00087fe400 */
[----:B------:R2:W-:Y:S02]  /*1fd0*/  STG.E.U8 desc[UR20][R2.64], R24 ;  /* 0x0000001802007986 */ /* 0x0005e4000c101114 */
.L_x_92:
[----:B------:R-:W-:Y:S05]  /*1fe0*/  BSYNC B2 ;  /* 0x0000000000027941 */ /* 0x000fea0003800000 */
.L_x_91:
[----:B------:R-:W-:Y:S05]  /*1ff0*/  IADD3 R16, P0, R16, UR17, RZ ;  /* 0x0000001110107c10 */ /* 0x000fea000ff1e0ff */
[----:B------:R-:W-:Y:S01]  /*2000*/  IMAD.X R8, RZ, RZ, R8, P0 ;  /* 0x000000ffff087224 */ /* 0x000fe200000e0608 */
[----:B------:R-:W-:Y:S04]  /*2010*/  ISETP.GE.U32.AND P0, PT, R16, UR22, PT ;  /* 0x0000001610007c0c */ /* 0x000fe8000bf06070 */
[----:B------:R-:W-:Y:S11]  /*2020*/  ISETP.GE.AND.EX P0, PT, R8, UR23, PT, P0 ;  /* 0x0000001708007c0c */ /* 0x000ff6000bf06300 */
[----:B------:R-:W-:Y:S02]  /*2030*/  @!UPT UIADD3 URZ, URZ, URZ, URZ ;  /* 0x0000003f3f3ff290 */ /* 0x000fe4000fffe03f */
[----:B------:R-:W-:Y:S05]  /*2040*/  @!P0 BRA `(.L_x_100) ;  /* 0xfffffff400308947 */ /* 0x000fea000383ffff */
[----:B------:R-:W-:Y:S05]  /*2050*/  BSYNC B3 ;  /* 0x0000000000037941 */ /* 0x000fea0003800000 */
.L_x_87:
[----:B------:R-:W-:Y:S04]  /*2060*/  STL.64 [R1+0x80], R14 ;  /* 0x0000800e01007387 */ /* 0x000fe80000100a00 */
[----:B------:R-:W-:Y:S04]  /*2070*/  STL.64 [R1+0x88], R12 ;  /* 0x0000880c01007387 */ /* 0x000fe80000100a00 */
[----:B------:R-:W-:Y:S01]  /*2080*/  STL.64 [R1+0x78], R4 ;  /* 0x0000780401007387 */ /* 0x000fe20000100a00 */
[----:B------:R-:W-:Y:S05]  /*2090*/  EXIT ;  /* 0x000000000000794d */ /* 0x000fea0003800000 */
        .weak           $__internal_4_$__cuda_sm20_div_s64
        .type           $__internal_4_$__cuda_sm20_div_s64,@function
        .size           $__internal_4_$__cuda_sm20_div_s64,(.L_x_244 - $__internal_4_$__cuda_sm20_div_s64)
$__internal_4_$__cuda_sm20_div_s64:
[----:B------:R-:W-:Y:S01]  /*20a0*/  ULDC UR13, c[0x0][0x214] ;  /* 0x00008500000d7ab9 */ /* 0x000fe20000000800 */
[----:B------:R-:W-:Y:S01]  /*20b0*/  UISETP.GE.AND UP1, UPT, UR16, URZ, UPT ;  /* 0x0000003f1000728c */ /* 0x000fe2000bf26270 */
[----:B------:R-:W-:Y:S01]  /*20c0*/  HFMA2.MMA R23, -RZ, RZ, 0, 0 ;  /* 0x00000000ff177435 */ /* 0x000fe200000001ff */
        /* <DEDUP_REMOVED lines=14> */
[----:B------:R-:W-:-:S04]  /*21b0*/  IMAD.X R2, RZ, RZ, ~R2, P0 ;  /* 0x000000ffff027224 */ /* 0x000fc800000e0e02 */
        /* <DEDUP_REMOVED lines=8> */
[C---:B------:R-:W-:Y:S01]  /*2240*/  IMAD R7, R3.reuse, UR25, R19 ;  /* 0x0000001903077c24 */ /* 0x040fe2000f8e0213 */
[----:B------:R-:W-:Y:S02]  /*2250*/  IADD3 R9, P0, RZ, -R18, RZ ;  /* 0x80000012ff097210 */ /* 0x000fe40007f1e0ff */
[----:B------:R-:W-:Y:S01]  /*2260*/  ISETP.GE.AND P1, PT, R8, RZ, PT ;  /* 0x000000ff0800720c */ /* 0x000fe20003f26270 */
[----:B------:R-:W-:Y:S02]  /*2270*/  IMAD R7, R0, UR24, R7 ;  /* 0x0000001800077c24 */ /* 0x000fe4000f8e0207 */
[----:B------:R-:W-:-:S03]  /*2280*/  IMAD.HI.U32 R2, R3, R9, RZ ;  /* 0x0000000903027227 */ /* 0x000fc600078e00ff */
[----:B------:R-:W-:-:S05]  /*2290*/  IADD3.X R7, RZ, ~R7, RZ, P0, !PT ;  /* 0x80000007ff077210 */ /* 0x000fca00007fe4ff */
[----:B------:R-:W-:Y:S01]  /*22a0*/  IMAD.WIDE.U32 R18, P4, R3, R7, R2 ;  /* 0x0000000703127225 */ /* 0x000fe20007880002 */
[----:B------:R-:W-:-:S03]  /*22b0*/  IADD3 R3, P0, RZ, -R16, RZ ;  /* 0x80000010ff037210 */ /* 0x000fc60007f1e0ff */
[C---:B------:R-:W-:Y:S01]  /*22c0*/  IMAD R2, R0.reuse, R7, RZ ;  /* 0x0000000700027224 */ /* 0x040fe200078e02ff */
[----:B------:R-:W-:Y:S01]  /*22d0*/  SEL R3, R3, R16, !P1 ;  /* 0x0000001003037207 */ /* 0x000fe20004800000 */
[----:B------:R-:W-:-:S04]  /*22e0*/  IMAD.HI.U32 R9, P3, R0, R9, R18 ;  /* 0x0000000900097227 */ /* 0x000fc80007860012 */
[----:B------:R-:W-:Y:S01]  /*22f0*/  IMAD.X R17, RZ, RZ, ~R8, P0 ;  /* 0x000000ffff117224 */ /* 0x000fe200000e0e08 */
[----:B------:R-:W-:Y:S01]  /*2300*/  IADD3 R9, P2, R2, R9, RZ ;  /* 0x0000000902097210 */ /* 0x000fe20007f5e0ff */
[----:B------:R-:W-:-:S03]  /*2310*/  IMAD.HI.U32 R7, R0, R7, RZ ;  /* 0x0000000700077227 */ /* 0x000fc600078e00ff */
[----:B------:R-:W-:Y:S01]  /*2320*/  SEL R2, R17, R8, !P1 ;  /* 0x0000000811027207 */ /* 0x000fe20004800000 */
[----:B------:R-:W-:Y:S01]  /*2330*/  IMAD.HI.U32 R18, R9, R3, RZ ;  /* 0x0000000309127227 */ /* 0x000fe200078e00ff */
[----:B------:R-:W-:-:S03]  /*2340*/  IADD3.X R7, R7, R0, RZ, P4, !PT ;  /* 0x0000000007077210 */ /* 0x000fc600027fe4ff */
[----:B------:R-:W-:Y:S01]  /*2350*/  IMAD.MOV.U32 R19, RZ, RZ, RZ ;  /* 0x000000ffff137224 */ /* 0x000fe200078e00ff */
[----:B------:R-:W-:Y:S01]  /*2360*/  IADD3.X R7, RZ, RZ, R7, P2, P3 ;  /* 0x000000ffff077210 */ /* 0x000fe200017e6407 */
[----:B------:R-:W-:-:S04]  /*2370*/  IMAD.WIDE.U32 R18, R9, R2, R18 ;  /* 0x0000000209127225 */ /* 0x000fc800078e0012 */
[C---:B------:R-:W-:Y:S02]  /*2380*/  IMAD R0, R7.reuse, R2, RZ ;  /* 0x0000000207007224 */ /* 0x040fe400078e02ff */
[----:B------:R-:W-:-:S04]  /*2390*/  IMAD.HI.U32 R9, P1, R7, R3, R18 ;  /* 0x0000000307097227 */ /* 0x000fc80007820012 */
[----:B------:R-:W-:Y:S01]  /*23a0*/  IMAD.HI.U32 R7, R7, R2, RZ ;  /* 0x0000000207077227 */ /* 0x000fe200078e00ff */
[----:B------:R-:W-:-:S04]  /*23b0*/  IADD3 R0, P0, R0, R9, RZ ;  /* 0x0000000900007210 */ /* 0x000fc80007f1e0ff */
[----:B------:R-:W-:Y:S01]  /*23c0*/  IADD3.X R7, R7, RZ, RZ, P1, !PT ;  /* 0x000000ff07077210 */ /* 0x000fe20000ffe4ff */
        /* <DEDUP_REMOVED lines=14> */
[----:B------:R-:W-:Y:S02]  /*24b0*/  ISETP.GE.U32.AND P0, PT, R18, UR24, PT ;  /* 0x0000001812007c0c */ /* 0x000fe4000bf06070 */
[----:B------:R-:W-:Y:S02]  /*24c0*/  IADD3 R0, R9, 0x1, RZ ;  /* 0x0000000109007810 */ /* 0x000fe40007ffe0ff */
[----:B------:R-:W-:Y:S02]  /*24d0*/  ISETP.GE.U32.AND.EX P0, PT, R7, UR25, PT, P0 ;  /* 0x0000001907007c0c */ /* 0x000fe4000bf06100 */
[----:B------:R-:W-:Y:S02]  /*24e0*/  LOP3.LUT R2, R8, UR16, RZ, 0x3c, !PT ;  /* 0x0000001008027c12 */ /* 0x000fe4000f8e3cff */
[----:B------:R-:W-:-:S02]  /*24f0*/  SEL R0, R0, R9, P0 ;  /* 0x0000000900007207 */ /* 0x000fc40000000000 */
[----:B------:R-:W-:Y:S02]  /*2500*/  ISETP.NE.U32.AND P0, PT, RZ, UR13, PT ;  /* 0x0000000dff007c0c */ /* 0x000fe4000bf05070 */
[----:B------:R-:W-:Y:S01]  /*2510*/  ISETP.GE.AND P1, PT, R2, RZ, PT ;  /* 0x000000ff0200720c */ /* 0x000fe20003f26270 */
[----:B------:R-:W-:Y:S01]  /*2520*/  IMAD.MOV R3, RZ, RZ, -R0 ;  /* 0x000000ffff037224 */ /* 0x000fe200078e0a00 */
[----:B------:R-:W-:-:S04]  /*2530*/  ISETP.NE.AND.EX P0, PT, RZ, UR16, PT, P0 ;  /* 0x00000010ff007c0c */ /* 0x000fc8000bf05300 */
[----:B------:R-:W-:-:S04]  /*2540*/  SEL R3, R3, R0, !P1 ;  /* 0x0000000003037207 */ /* 0x000fc80004800000 */
[----:B------:R-:W-:Y:S01]  /*2550*/  SEL R18, R3, 0xffffffff, P0 ;  /* 0xffffffff03127807 */ /* 0x000fe20000000000 */
[----:B------:R-:W-:Y:S06]  /*2560*/  RET.REL.NODEC R22 `(_ZN7cutlass9reference6device6kernel13TensorForEachINS1_6detail27TensorFillRandomUniformFuncINS_12float_e4m3_tENS_6layout11ColumnMajorEEELi2ENS9_6ParamsEEEvNS_5CoordIXT0_EilEET1_) ;  /* 0xffffffd816a47950 */ /* 0x000fec0003c3ffff */
.L_x_101:
        /* <DEDUP_REMOVED lines=9> */
.L_x_244:


//--------------------- .text._ZN7cutlass9reference6device6kernel13TensorForEachINS1_6detail20TensorFillLinearFuncINS_12float_e4m3_tENS_6layout18PackedVectorLayoutEEELi1ENS9_6ParamsEEEvNS_5CoordIXT0_EilEET1_ --------------------------
	.section	.text._ZN7cutlass9reference6device6kernel13TensorForEachINS1_6detail20TensorFillLinearFuncINS_12float_e4m3_tENS_6layout18PackedVectorLayoutEEELi1ENS9_6ParamsEEEvNS_5CoordIXT0_EilEET1_,"ax",@progbits
	.align	128
        .global         _ZN7cutlass9reference6device6kernel13TensorForEachINS1_6detail20TensorFillLinearFuncINS_12float_e4m3_tENS_6layout18PackedVectorLayoutEEELi1ENS9_6ParamsEEEvNS_5CoordIXT0_EilEET1_
        .type           _ZN7cutlass9reference6device6kernel13TensorForEachINS1_6detail20TensorFillLinearFuncINS_12float_e4m3_tENS_6layout18PackedVectorLayoutEEELi1ENS9_6ParamsEEEvNS_5CoordIXT0_EilEET1_,@function
        .size           _ZN7cutlass9reference6device6kernel13TensorForEachINS1_6detail20TensorFillLinearFuncINS_12float_e4m3_tENS_6layout18PackedVectorLayoutEEELi1ENS9_6ParamsEEEvNS_5CoordIXT0_EilEET1_,(.L_x_257 - _ZN7cutlass9reference6device6kernel13TensorForEachINS1_6detail20TensorFillLinearFuncINS_12float_e4m3_tENS_6layout18PackedVectorLayoutEEELi1ENS9_6ParamsEEEvNS_5CoordIXT0_EilEET1_)
        .other          _ZN7cutlass9reference6device6kernel13TensorForEachINS1_6detail20TensorFillLinearFuncINS_12float_e4m3_tENS_6layout18PackedVectorLayoutEEELi1ENS9_6ParamsEEEvNS_5CoordIXT0_EilEET1_,@"STO_CUDA_ENTRY STV_DEFAULT"
_ZN7cutlass9reference6device6kernel13TensorForEachINS1_6detail20TensorFillLinearFuncINS_12float_e4m3_tENS_6layout18PackedVectorLayoutEEELi1ENS9_6ParamsEEEvNS_5CoordIXT0_EilEET1_:
.text._ZN7cutlass9reference6device6kernel13TensorForEachINS1_6detail20TensorFillLinearFuncINS_12float_e4m3_tENS_6layout18PackedVectorLayoutEEELi1ENS9_6ParamsEEEvNS_5CoordIXT0_EilEET1_:
[----:B------:R-:W-:Y:S01]  /*0000*/  LDC R1, c[0x0][0x28] ;  /* 0x00000a00ff017b82 */ /* 0x000fe20000000800 */
[----:B------:R-:W0:Y:S01]  /*0010*/  S2R R3, SR_CTAID.X ;  /* 0x0000000000037919 */ /* 0x000e220000002500 */
[----:B------:R-:W-:Y:S01]  /*0020*/  ULDC UR4, c[0x0][0x210] ;  /* 0x0000840000047ab9 */ /* 0x000fe20000000800 */
[----:B------:R-:W-:Y:S01]  /*0030*/  ULDC UR8, c[0x0][0x0] ;  /* 0x0000000000087ab9 */ /* 0x000fe20000000800 */
[----:B------:R-:W-:Y:S01]  /*0040*/  USHF.R.S32.HI UR5, URZ, 0x1f, UR4 ;  /* 0x0000001f3f057899 */ /* 0x000fe20008011404 */
[----:B------:R-:W0:Y:S05]  /*0050*/  S2R R2, SR_TID.X ;  /* 0x0000000000027919 */ /* 0x000e2a0000002100 */
[----:B------:R-:W-:Y:S01]  /*0060*/  MOV R0, UR5 ;  /* 0x0000000500007c02 */ /* 0x000fe20008000f00 */
[----:B0-----:R-:W-:-:S05]  /*0070*/  IMAD R2, R3, UR8, R2 ;  /* 0x0000000803027c24 */ /* 0x001fca000f8e0202 */
[----:B------:R-:W-:-:S04]  /*0080*/  ISETP.LT.U32.AND P0, PT, R2, UR4, PT ;  /* 0x0000000402007c0c */ /* 0x000fc8000bf01070 */
[----:B------:R-:W-:-:S13]  /*0090*/  ISETP.GT.AND.EX P0, PT, R0, RZ, PT, P0 ;  /* 0x000000ff0000720c */ /* 0x000fda0003f04300 */
[----:B------:R-:W-:Y:S05]  /*00a0*/  @!P0 EXIT ;  /* 0x000000000000894d */ /* 0x000fea0003800000 */
[----:B------:R-:W-:Y:S01]  /*00b0*/  ULDC.U8 UR4, c[0x0][0x229] ;  /* 0x00008a4000047ab9 */ /* 0x000fe20000000000 */
[----:B------:R-:W-:Y:S01]  /*00c0*/  ULDC.U8 UR6, c[0x0][0x228] ;  /* 0x00008a0000067ab9 */ /* 0x000fe20000000000 */
[----:B------:R-:W-:Y:S01]  /*00d0*/  F2FP.F16.E4M3.UNPACK_B R0, UR4 ;  /* 0x00000004ff007c3e */ /* 0x000fe2000a0006ff */
[----:B------:R-:W-:Y:S01]  /*00e0*/  HFMA2.MMA R8, -RZ, RZ, 0, 0 ;  /* 0x00000000ff087435 */ /* 0x000fe200000001ff */
[----:B------:R-:W-:Y:S01]  /*00f0*/  F2FP.F16.E4M3.UNPACK_B R5, UR6 ;  /* 0x00000006ff057c3e */ /* 0x000fe2000a0006ff */
[----:B------:R-:W-:Y:S01]  /*0100*/  ULDC UR7, c[0x0][0xc] ;  /* 0x0000030000077ab9 */ /* 0x000fe20000000800 */
[----:B------:R-:W-:Y:S01]  /*0110*/  ULDC UR4, c[0x0][0x210] ;  /* 0x0000840000047ab9 */ /* 0x000fe20000000800 */
[----:B------:R-:W-:Y:S01]  /*0120*/  HADD2.F32 R0, -RZ, R0.H0_H0 ;  /* 0x20000000ff007230 */ /* 0x000fe20000004100 */
[----:B------:R-:W-:Y:S01]  /*0130*/  UIMAD UR7, UR8, UR7, URZ ;  /* 0x00000007080772a4 */ /* 0x000fe2000f8e023f */
[----:B------:R-:W-:Y:S02]  /*0140*/  HADD2.F32 R5, -RZ, R5.H0_H0 ;  /* 0x20000005ff057230 */ /* 0x000fe40000004100 */
[----:B------:R-:W-:-:S09]  /*0150*/  ULDC.64 UR8, c[0x0][0x208] ;  /* 0x0000820000087ab9 */ /* 0x000fd20000000a00 */
.L_x_102:
[C---:B------:R-:W-:Y:S11]  /*0160*/  ISETP.LT.AND P0, PT, R2.reuse, UR4, PT ;  /* 0x0000000402007c0c */ /* 0x040ff6000bf01270 */
[----:B------:R-:W-:Y:S02]  /*0170*/  @!UPT UIADD3 URZ, URZ, URZ, URZ ;  /* 0x0000003f3f3ff290 */ /* 0x000fe4000fffe03f */
[----:B------:R-:W-:Y:S01]  /*0180*/  @P0 I2FP.F32.S32 R4, R2 ;  /* 0x0000000200040245 */ /* 0x000fe20000201400 */
[----:B0-----:R-:W0:Y:S04]  /*0190*/  @P0 LDC.64 R6, c[0x0][0x218] ;  /* 0x00008600ff060b82 */ /* 0x001e280000000a00 */
[----:B------:R-:W-:Y:S05]  /*01a0*/  @P0 FFMA R3, R5, R4, R0 ;  /* 0x0000000405030223 */ /* 0x000fea0000000000 */
[----:B------:R-:W-:Y:S02]  /*01b0*/  @P0 F2FP.SATFINITE.E4M3.F32.PACK_AB_MERGE_C R9, RZ, R3, RZ ;  /* 0x00000003ff09023e */ /* 0x000fe400048070ff */
[C---:B0-----:R-:W-:Y:S04]  /*01c0*/  @P0 IADD3 R10, P1, R2.reuse, R6, RZ ;  /* 0x00000006020a0210 */ /* 0x041fe80007f3e0ff */
[C---:B------:R-:W-:Y:S05]  /*01d0*/  @P0 LEA.HI.X.SX32 R11, R2.reuse, R7, 0x1, P1 ;  /* 0x00000007020b0211 */ /* 0x040fea00008f0eff */
[----:B------:R0:W-:Y:S01]  /*01e0*/  @P0 STG.E.U8 desc[UR8][R10.64], R9 ;  /* 0x000000090a000986 */ /* 0x0001e2000c101108 */
[----:B------:R-:W-:Y:S05]  /*01f0*/  IADD3 R2, P0, R2, UR7, RZ ;  /* 0x0000000702027c10 */ /* 0x000fea000ff1e0ff */
[----:B------:R-:W-:Y:S01]  /*0200*/  IMAD.X R8, RZ, RZ, R8, P0 ;  /* 0x000000ffff087224 */ /* 0x000fe200000e0608 */
[----:B------:R-:W-:Y:S04]  /*0210*/  ISETP.GE.U32.AND P0, PT, R2, UR4, PT ;  /* 0x0000000402007c0c */ /* 0x000fe8000bf06070 */
[----:B------:R-:W-:Y:S11]  /*0220*/  ISETP.GE.AND.EX P0, PT, R8, UR5, PT, P0 ;  /* 0x0000000508007c0c */ /* 0x000ff6000bf06300 */
[----:B------:R-:W-:Y:S02]  /*0230*/  @!UPT UIADD3 URZ, URZ, URZ, URZ ;  /* 0x0000003f3f3ff290 */ /* 0x000fe4000fffe03f */
[----:B------:R-:W-:Y:S08]  /*0240*/  @!P0 BRA `(.L_x_102) ;  /* 0xfffffffc00c48947 */ /* 0x000ff0000383ffff */
[----:B------:R-:W-:Y:S05]  /*0250*/  EXIT ;  /* 0x000000000000794d */ /* 0x000fea0003800000 */
.L_x_103:
        /* <DEDUP_REMOVED lines=10> */
.L_x_257:


//--------------------- .text._ZN7cutlass9reference6device6kernel13TensorForEachINS1_6detail28TensorFillRandomGaussianFuncINS_12float_e4m3_tENS_6layout8RowMajorEEELi2ENS9_6ParamsEEEvNS_5CoordIXT0_EilEET1_ --------------------------
	.section	.text._ZN7cutlass9reference6device6kernel13TensorForEachINS1_6detail28TensorFillRandomGaussianFuncINS_12float_e4m3_tENS_6layout8RowMajorEEELi2ENS9_6ParamsEEEvNS_5CoordIXT0_EilEET1_,"ax",@progbits
	.align	128
        .global         _ZN7cutlass9reference6device6kernel13TensorForEachINS1_6detail28TensorFillRandomGaussianFuncINS_12float_e4m3_tENS_6layout8RowMajorEEELi2ENS9_6ParamsEEEvNS_5CoordIXT0_EilEET1_
        .type           _ZN7cutlass9reference6device6kernel13TensorForEachINS1_6detail28TensorFillRandomGaussianFuncINS_12float_e4m3_tENS_6layout8RowMajorEEELi2ENS9_6ParamsEEEvNS_5CoordIXT0_EilEET1_,@function
        .size           _ZN7cutlass9reference6device6kernel13TensorForEachINS1_6detail28TensorFillRandomGaussianFuncINS_12float_e4m3_tENS_6layout8RowMajorEEELi2ENS9_6ParamsEEEvNS_5CoordIXT0_EilEET1_,(.L_x_246 - _ZN7cutlass9reference6device6kernel13TensorForEachINS1_6detail28TensorFillRandomGaussianFuncINS_12float_e4m3_tENS_6layout8RowMajorEEELi2ENS9_6ParamsEEEvNS_5CoordIXT0_EilEET1_)
        .other          _ZN7cutlass9reference6device6kernel13TensorForEachINS1_6detail28TensorFillRandomGaussianFuncINS_12float_e4m3_tENS_6layout8RowMajorEEELi2ENS9_6ParamsEEEvNS_5CoordIXT0_EilEET1_,@"STO_CUDA_ENTRY STV_DEFAULT"
_ZN7cutlass9reference6device6kernel13TensorForEachINS1_6detail28TensorFillRandomGaussianFuncINS_12float_e4m3_tENS_6layout8RowMajorEEELi2ENS9_6ParamsEEEvNS_5CoordIXT0_EilEET1_:
.text._ZN7cutlass9reference6device6kernel13TensorForEachINS1_6detail28TensorFillRandomGaussianFuncINS_12float_e4m3_tENS_6layout8RowMajorEEELi2ENS9_6ParamsEEEvNS_5CoordIXT0_EilEET1_:
        /* <DEDUP_REMOVED lines=46> */
.L_x_111:
[----:B------:R-:W-:Y:S01]  /*02e0*/  LOP3.LUT P0, RZ, R5, 0x3, RZ, 0xc0, !PT ;  /* 0x0000000305ff7812 */ /* 0x000fe2000780c0ff */
[----:B------:R-:W-:-:S12]  /*02f0*/  BSSY B0, `(.L_x_106) ;  /* 0x00000f2000007945 */ /* 0x000fd80003800000 */
[----:B0-----:R-:W-:Y:S05]  /*0300*/  @!P0 BRA `(.L_x_107) ;  /* 0x0000000c00c08947 */ /* 0x001fea0003800000 */
[----:B------:R-:W-:Y:S02]  /*0310*/  MOV R11, RZ ;  /* 0x000000ff000b7202 */ /* 0x000fe40000000f00 */
.L_x_110:
[----:B------:R-:W-:Y:S01]  /*0320*/  IMAD.MOV.U32 R18, RZ, RZ, RZ ;  /* 0x000000ffff127224 */ /* 0x000fe200078e00ff */
[----:B0-----:R-:W-:Y:S01]  /*0330*/  CS2R R24, SRZ ;  /* 0x0000000000187805 */ /* 0x001fe2000001ff00 */
[----:B------:R-:W-:Y:S01]  /*0340*/  IMAD.MOV.U32 R17, RZ, RZ, RZ ;  /* 0x000000ffff117224 */ /* 0x000fe200078e00ff */
[----:B------:R-:W-:-:S07]  /*0350*/  CS2R R22, SRZ ;  /* 0x0000000000167805 */ /* 0x000fce000001ff00 */
.L_x_109:
        /* <DEDUP_REMOVED lines=8> */
.L_x_108:
        /* <DEDUP_REMOVED lines=227> */
.L_x_107:
[----:B------:R-:W-:Y:S05]  /*1210*/  BSYNC B0 ;  /* 0x0000000000007941 */ /* 0x000fea0003800000 */
.L_x_106:
[--C-:B------:R-:W-:Y:S01]  /*1220*/  SHF.R.U64 R5, R5, 0x2, R2.reuse ;  /* 0x0000000205057819 */ /* 0x100fe20000001202 */
[----:B------:R-:W-:Y:S01]  /*1230*/  VIADD R13, R13, 0x1 ;  /* 0x000000010d0d7836 */ /* 0x000fe20000000000 */
[----:B------:R-:W-:Y:S02]  /*1240*/  SHF.R.U32.HI R2, RZ, 0x2, R2 ;  /* 0x00000002ff027819 */ /* 0x000fe40000011602 */
[----:B------:R-:W-:-:S04]  /*1250*/  ISETP.NE.U32.AND P0, PT, R5, RZ, PT ;  /* 0x000000ff0500720c */ /* 0x000fc80003f05070 */
[----:B------:R-:W-:-:S13]  /*1260*/  ISETP.NE.AND.EX P0, PT, R2, RZ, PT, P0 ;  /* 0x000000ff0200720c */ /* 0x000fda0003f05300 */
[----:B------:R-:W-:Y:S05]  /*1270*/  @!P0 BRA `(.L_x_105) ;  /* 0x0000000000048947 */ /* 0x000fea0003800000 */
[----:B------:R-:W-:Y:S05]  /*1280*/  BRA `(.L_x_111) ;  /* 0xfffffff000147947 */ /* 0x000fea000383ffff */
.L_x_105:
[----:B------:R-:W-:Y:S05]  /*1290*/  BSYNC B1 ;  /* 0x0000000000017941 */ /* 0x000fea0003800000 */
.L_x_104:
        /* <DEDUP_REMOVED lines=25> */
.L_x_127:
[----:B------:R-:W-:Y:S01]  /*1430*/  LOP3.LUT R0, R12, UR16, RZ, 0xfc, !PT ;  /* 0x000000100c007c12 */ /* 0x000fe2000f8efcff */
[----:B------:R-:W-:Y:S03]  /*1440*/  BSSY B0, `(.L_x_113) ;  /* 0x0000021000007945 */ /* 0x000fe60003800000 */
[----:B------:R-:W-:Y:S11]  /*1450*/  ISETP.NE.U32.AND P0, PT, R0, RZ, PT ;  /* 0x000000ff0000720c */ /* 0x000ff60003f05070 */
[----:B------:R-:W-:Y:S02]  /*1460*/  @!UPT UIADD3 URZ, URZ, URZ, URZ ;  /* 0x0000003f3f3ff290 */ /* 0x000fe4000fffe03f */
[----:B----4-:R-:W-:Y:S05]  /*1470*/  @!P0 BRA `(.L_x_114) ;  /* 0x0000000000188947 */ /* 0x010fea0003800000 */
[----:B------:R-:W-:Y:S02]  /*1480*/  MOV R6, 0x14a0 ;  /* 0x000014a000067802 */ /* 0x000fe40000000f00 */
[----:B0123--:R-:W-:Y:S05]  /*1490*/  CALL.REL.NOINC `($__internal_5_$__cuda_sm20_div_s64) ;  /* 0x0000000c00387944 */ /* 0x00ffea0003c00000 */
[----:B------:R-:W-:Y:S02]  /*14a0*/  IADD3 R18, -R20, RZ, RZ ;  /* 0x000000ff14127210 */ /* 0x000fe40007ffe1ff */
[----:B------:R-:W-:Y:S05]  /*14b0*/  MOV R3, UR8 ;  /* 0x0000000800037c02 */ /* 0x000fea0008000f00 */
[----:B------:R-:W-:Y:S01]  /*14c0*/  IMAD R18, R18, R3, R14 ;  /* 0x0000000312127224 */ /* 0x000fe200078e020e */
[----:B------:R-:W-:Y:S05]  /*14d0*/  BRA `(.L_x_115) ;  /* 0x00000000005c7947 */ /* 0x000fea0003800000 */
.L_x_114:
        /* <DEDUP_REMOVED lines=23> */
.L_x_115:
[----:B------:R-:W-:Y:S05]  /*1650*/  BSYNC B0 ;  /* 0x0000000000007941 */ /* 0x000fea0003800000 */
.L_x_113:
        /* <DEDUP_REMOVED lines=68> */
[----:B-123--:R-:W-:Y:S05]  /*1aa0*/  CALL.REL.NOINC `($__internal_6_$__cuda_sm20_sqrt_rn_f32_slowpath) ;  /* 0x0000000800f47944 */ /* 0x00efea0003c00000 */
[----:B------:R-:W-:Y:S05]  /*1ab0*/  BRA `(.L_x_122) ;  /* 0x0000000000107947 */ /* 0x000fea0003800000 */
.L_x_121:
[----:B------:R-:W-:Y:S01]  /*1ac0*/  FMUL.FTZ R0, R3, R2 ;  /* 0x0000000203007220 */ /* 0x000fe20000410000 */
[----:B------:R-:W-:Y:S03]  /*1ad0*/  FMUL.FTZ R6, R2, 0.5 ;  /* 0x3f00000002067820 */ /* 0x000fe60000410000 */
[----:B------:R-:W-:Y:S04]  /*1ae0*/  FFMA R3, -R0, R0, R3 ;  /* 0x0000000000037223 */ /* 0x000fe80000000103 */
[----:B------:R-:W-:Y:S07]  /*1af0*/  FFMA R0, R3, R6, R0 ;  /* 0x0000000603007223 */ /* 0x000fee0000000000 */
.L_x_122:
[----:B------:R-:W-:Y:S05]  /*1b00*/  BSYNC B0 ;  /* 0x0000000000007941 */ /* 0x000fea0003800000 */
.L_x_120:
        /* <DEDUP_REMOVED lines=9> */
.L_x_119:
[----:B------:R-:W-:Y:S05]  /*1ba0*/  BSYNC B1 ;  /* 0x0000000000017941 */ /* 0x000fea0003800000 */
.L_x_118:
        /* <DEDUP_REMOVED lines=46> */
.L_x_125:
[----:B------:R-:W-:Y:S05]  /*1e90*/  BSYNC B0 ;  /* 0x0000000000007941 */ /* 0x000fea0003800000 */
.L_x_124:
[----:B------:R-:W0:Y:S02]  /*1ea0*/  I2F.S64 R0, R22 ;  /* 0x0000001600007312 */ /* 0x000e240000301400 */
[----:B0-----:R-:W-:Y:S05]  /*1eb0*/  FMUL R7, R0, UR10 ;  /* 0x0000000a00077c20 */ /* 0x001fea0008400000 */
[----:B------:R-:W-:Y:S02]  /*1ec0*/  F2FP.SATFINITE.E4M3.F32.PACK_AB_MERGE_C R7, RZ, R7, RZ ;  /* 0x00000007ff07723e */ /* 0x000fe400048070ff */
.L_x_123:
        /* <DEDUP_REMOVED lines=25> */
.L_x_126:
[----:B------:R-:W-:Y:S01]  /*2060*/  MOV R23, R21 ;  /* 0x0000001500177202 */ /* 0x000fe20000000f00 */
[----:B------:R4:W-:Y:S01]  /*2070*/  STG.E.U8 desc[UR18][R28.64], R7 ;  /* 0x000000071c007986 */ /* 0x0009e2000c101112 */
[----:B------:R-:W-:Y:S02]  /*2080*/  MOV R22, R19 ;  /* 0x0000001300167202 */ /* 0x000fe40000000f00 */
[----:B------:R-:W-:Y:S02]  /*2090*/  MOV R25, R6 ;  /* 0x0000000600197202 */ /* 0x000fe40000000f00 */
.L_x_117:
[----:B------:R-:W-:Y:S05]  /*20a0*/  BSYNC B2 ;  /* 0x0000000000027941 */ /* 0x000fea0003800000 */
.L_x_116:
[----:B------:R-:W-:Y:S05]  /*20b0*/  IADD3 R14, P0, R14, UR17, RZ ;  /* 0x000000110e0e7c10 */ /* 0x000fea000ff1e0ff */
[----:B------:R-:W-:Y:S01]  /*20c0*/  IMAD.X R12, RZ, RZ, R12, P0 ;  /* 0x000000ffff0c7224 */ /* 0x000fe200000e060c */
[----:B------:R-:W-:Y:S04]  /*20d0*/  ISETP.GE.U32.AND P0, PT, R14, UR20, PT ;  /* 0x000000140e007c0c */ /* 0x000fe8000bf06070 */
[----:B------:R-:W-:Y:S11]  /*20e0*/  ISETP.GE.AND.EX P0, PT, R12, UR21, PT, P0 ;  /* 0x000000150c007c0c */ /* 0x000ff6000bf06300 */
[----:B------:R-:W-:Y:S02]  /*20f0*/  @!UPT UIADD3 URZ, URZ, URZ, URZ ;  /* 0x0000003f3f3ff290 */ /* 0x000fe4000fffe03f */
[----:B------:R-:W-:Y:S05]  /*2100*/  @!P0 BRA `(.L_x_127) ;  /* 0xfffffff000c88947 */ /* 0x000fea000383ffff */
[----:B------:R-:W-:Y:S05]  /*2110*/  BSYNC B3 ;  /* 0x0000000000037941 */ /* 0x000fea0003800000 */
.L_x_112:
[----:B------:R-:W-:Y:S04]  /*2120*/  STL.64 [R1+0x60], R24 ;  /* 0x0000601801007387 */ /* 0x000fe80000100a00 */
[----:B------:R-:W-:Y:S04]  /*2130*/  STL.64 [R1+0x68], R22 ;  /* 0x0000681601007387 */ /* 0x000fe80000100a00 */
[----:B------:R-:W-:Y:S04]  /*2140*/  STL.64 [R1+0x58], R16 ;  /* 0x0000581001007387 */ /* 0x000fe80000100a00 */
[----:B------:R-:W-:Y:S04]  /*2150*/  STL [R1+0x70], R26 ;  /* 0x0000701a01007387 */ /* 0x000fe80000100800 */
[----:B------:R-:W-:Y:S01]  /*2160*/  STL [R1+0x78], R8 ;  /* 0x0000780801007387 */ /* 0x000fe20000100800 */
[----:B------:R-:W-:Y:S05]  /*2170*/  EXIT ;  /* 0x000000000000794d */ /* 0x000fea0003800000 */
        .weak           $__internal_5_$__cuda_sm20_div_s64
        .type           $__internal_5_$__cuda_sm20_div_s64,@function
        .size           $__internal_5_$__cuda_sm20_div_s64,($__internal_6_$__cuda_sm20_sqrt_rn_f32_slowpath - $__internal_5_$__cuda_sm20_div_s64)
$__internal_5_$__cuda_sm20_div_s64:
        /* <DEDUP_REMOVED lines=79> */
[----:B------:R-:W-:Y:S06]  /*2670*/  RET.REL.NODEC R6 `(_ZN7cutlass9reference6device6kernel13TensorForEachINS1_6detail28TensorFillRandomGaussianFuncINS_12float_e4m3_tENS_6layout8RowMajorEEELi2ENS9_6ParamsEEEvNS_5CoordIXT0_EilEET1_) ;  /* 0xffffffd806607950 */ /* 0x000fec0003c3ffff */
        .weak           $__internal_6_$__cuda_sm20_sqrt_rn_f32_slowpath
        .type           $__internal_6_$__cuda_sm20_sqrt_rn_f32_slowpath,@function
        .size           $__internal_6_$__cuda_sm20_sqrt_rn_f32_slowpath,(.L_x_246 - $__internal_6_$__cuda_sm20_sqrt_rn_f32_slowpath)
$__internal_6_$__cuda_sm20_sqrt_rn_f32_slowpath:
        /* <DEDUP_REMOVED lines=20> */
.L_x_128:
[----:B------:R-:W-:Y:S01]  /*27c0*/  HFMA2.MMA R3, -RZ, RZ, 0, 0 ;  /* 0x00000000ff037435 */ /* 0x000fe200000001ff */
[----:B------:R-:W-:-:S05]  /*27d0*/  MOV R0, R11 ;  /* 0x0000000b00007202 */ /* 0x000fca0000000f00 */
[----:B------:R-:W-:Y:S05]  /*27e0*/  RET.REL.NODEC R2 `(_ZN7cutlass9reference6device6kernel13TensorForEachINS1_6detail28TensorFillRandomGaussianFuncINS_12float_e4m3_tENS_6layout8RowMajorEEELi2ENS9_6ParamsEEEvNS_5CoordIXT0_EilEET1_) ;  /* 0xffffffd802047950 */ /* 0x000fea0003c3ffff */
.L_x_129:
        /* <DEDUP_REMOVED lines=9> */
.L_x_246:


//--------------------- .text._ZN7cutlass9reference6device6kernel13TensorForEachINS1_6detail22TensorFillDiagonalFuncINS_12float_e4m3_tENS_6layout8RowMajorEEELi2ENS9_6ParamsEEEvNS_5CoordIXT0_EilEET1_ --------------------------
	.section	.text._ZN7cutlass9reference6device6kernel13TensorForEachINS1_6detail22TensorFillDiagonalFuncINS_12float_e4m3_tENS_6layout8RowMajorEEELi2ENS9_6ParamsEEEvNS_5CoordIXT0_EilEET1_,"ax",@progbits
	.align	128
        .global         _ZN7cutlass9reference6device6kernel13TensorForEachINS1_6detail22TensorFillDiagonalFuncINS_12float_e4m3_tENS_6layout8RowMajorEEELi2ENS9_6ParamsEEEvNS_5CoordIXT0_EilEET1_
        .type           _ZN7cutlass9reference6device6kernel13TensorForEachINS1_6detail22TensorFillDiagonalFuncINS_12float_e4m3_tENS_6layout8RowMajorEEELi2ENS9_6ParamsEEEvNS_5CoordIXT0_EilEET1_,@function
        .size           _ZN7cutlass9reference6device6kernel13TensorForEachINS1_6detail22TensorFillDiagonalFuncINS_12float_e4m3_tENS_6layout8RowMajorEEELi2ENS9_6ParamsEEEvNS_5CoordIXT0_EilEET1_,(.L_x_247 - _ZN7cutlass9reference6device6kernel13TensorForEachINS1_6detail22TensorFillDiagonalFuncINS_12float_e4m3_tENS_6layout8RowMajorEEELi2ENS9_6ParamsEEEvNS_5CoordIXT0_EilEET1_)
        .other          _ZN7cutlass9reference6device6kernel13TensorForEachINS1_6detail22TensorFillDiagonalFuncINS_12float_e4m3_tENS_6layout8RowMajorEEELi2ENS9_6ParamsEEEvNS_5CoordIXT0_EilEET1_,@"STO_CUDA_ENTRY STV_DEFAULT"
_ZN7cutlass9reference6device6kernel13TensorForEachINS1_6detail22TensorFillDiagonalFuncINS_12float_e4m3_tENS_6layout8RowMajorEEELi2ENS9_6ParamsEEEvNS_5CoordIXT0_EilEET1_:
.text._ZN7cutlass9reference6device6kernel13TensorForEachINS1_6detail22TensorFillDiagonalFuncINS_12float_e4m3_tENS_6layout8RowMajorEEELi2ENS9_6ParamsEEEvNS_5CoordIXT0_EilEET1_:
        /* <DEDUP_REMOVED lines=23> */
.L_x_136:
[----:B-1----:R-:W-:Y:S01]  /*0170*/  LOP3.LUT R4, R2, UR9, RZ, 0xfc, !PT ;  /* 0x0000000902047c12 */ /* 0x002fe2000f8efcff */
[----:B------:R-:W-:Y:S03]  /*0180*/  BSSY B1, `(.L_x_131) ;  /* 0x000001e000017945 */ /* 0x000fe60003800000 */
[----:B------:R-:W-:-:S13]  /*0190*/  ISETP.NE.U32.AND P0, PT, R4, RZ, PT ;  /* 0x000000ff0400720c */ /* 0x000fda0003f05070 */
[----:B------:R-:W-:Y:S05]  /*01a0*/  @!P0 BRA `(.L_x_132) ;  /* 0x0000000000188947 */ /* 0x000fea0003800000 */
[----:B------:R-:W-:-:S07]  /*01b0*/  MOV R4, 0x1d0 ;  /* 0x000001d000047802 */ /* 0x000fce0000000f00 */
[----:B0-----:R-:W-:Y:S05]  /*01c0*/  CALL.REL.NOINC `($__internal_7_$__cuda_sm20_div_s64) ;  /* 0x0000000000c47944 */ /* 0x001fea0003c00000 */
[----:B------:R-:W-:Y:S01]  /*01d0*/  MOV R8, UR19 ;  /* 0x0000001300087c02 */ /* 0x000fe20008000f00 */
[----:B------:R-:W-:-:S04]  /*01e0*/  IMAD.MOV R5, RZ, RZ, -R7 ;  /* 0x000000ffff057224 */ /* 0x000fc800078e0a07 */
[----:B------:R-:W-:Y:S01]  /*01f0*/  IMAD R6, R5, R8, R0 ;  /* 0x0000000805067224 */ /* 0x000fe200078e0200 */
[----:B------:R-:W-:Y:S06]  /*0200*/  BRA `(.L_x_133) ;  /* 0x0000000000547947 */ /* 0x000fec0003800000 */
.L_x_132:
        /* <DEDUP_REMOVED lines=21> */
.L_x_133:
[----:B------:R-:W-:Y:S05]  /*0360*/  BSYNC B1 ;  /* 0x0000000000017941 */ /* 0x000fea0003800000 */
.L_x_131:
[----:B------:R-:W-:Y:S01]  /*0370*/  ISETP.LT.AND P0, PT, R6, R8, PT ;  /* 0x000000080600720c */ /* 0x000fe20003f01270 */
[----:B------:R-:W-:Y:S03]  /*0380*/  BSSY B1, `(.L_x_134) ;  /* 0x000000e000017945 */ /* 0x000fe60003800000 */
[----:B------:R-:W-:-:S13]  /*0390*/  ISETP.GE.OR P0, PT, R7, UR18, !P0 ;  /* 0x0000001207007c0c */ /* 0x000fda000c706670 */
[----:B------:R-:W-:Y:S05]  /*03a0*/  @P0 BRA `(.L_x_135) ;  /* 0x00000000002c0947 */ /* 0x000fea0003800000 */
[----:B------:R-:W-:Y:S02]  /*03b0*/  SHF.R.S32.HI R4, RZ, 0x1f, R7 ;  /* 0x0000001fff047819 */ /* 0x000fe40000011407 */
[----:B------:R-:W-:Y:S02]  /*03c0*/  SHF.R.S32.HI R5, RZ, 0x1f, R6 ;  /* 0x0000001fff057819 */ /* 0x000fe40000011406 */
[----:B------:R-:W-:Y:S01]  /*03d0*/  ISETP.NE.AND P0, PT, R6, R7, PT ;  /* 0x000000070600720c */ /* 0x000fe20003f05270 */
[----:B------:R-:W-:Y:S01]  /*03e0*/  IMAD R8, R4, UR14, RZ ;  /* 0x0000000e04087c24 */ /* 0x000fe2000f8e02ff */
[----:B------:R-:W-:-:S03]  /*03f0*/  MOV R4, R6 ;  /* 0x0000000600047202 */ /* 0x000fc60000000f00 */
[C---:B------:R-:W-:Y:S02]  /*0400*/  IMAD R9, R7.reuse, UR15, R8 ;  /* 0x0000000f07097c24 */ /* 0x040fe4000f8e0208 */
[----:B------:R-:W-:Y:S01]  /*0410*/  IMAD.WIDE.U32 R4, R7, UR14, R4 ;  /* 0x0000000e07047c25 */ /* 0x000fe2000f8e0004 */
[----:B0-----:R-:W-:Y:S02]  /*0420*/  SEL R7, R3, UR12, !P0 ;  /* 0x0000000c03077c07 */ /* 0x001fe4000c000000 */
[----:B------:R-:W-:-:S04]  /*0430*/  IADD3 R4, P1, R4, UR16, RZ ;  /* 0x0000001004047c10 */ /* 0x000fc8000ff3e0ff */
[----:B------:R-:W-:-:S05]  /*0440*/  IADD3.X R5, R5, UR17, R9, P1, !PT ;  /* 0x0000001105057c10 */ /* 0x000fca0008ffe409 */
[----:B------:R1:W-:Y:S04]  /*0450*/  STG.E.U8 desc[UR10][R4.64], R7 ;  /* 0x0000000704007986 */ /* 0x0003e8000c10110a */
.L_x_135:
[----:B------:R-:W-:Y:S05]  /*0460*/  BSYNC B1 ;  /* 0x0000000000017941 */ /* 0x000fea0003800000 */
.L_x_134:
[----:B------:R-:W-:-:S05]  /*0470*/  IADD3 R0, P0, R0, UR8, RZ ;  /* 0x0000000800007c10 */ /* 0x000fca000ff1e0ff */
[----:B------:R-:W-:Y:S01]  /*0480*/  IMAD.X R2, RZ, RZ, R2, P0 ;  /* 0x000000ffff027224 */ /* 0x000fe200000e0602 */
[----:B------:R-:W-:-:S04]  /*0490*/  ISETP.GE.U32.AND P0, PT, R0, UR4, PT ;  /* 0x0000000400007c0c */ /* 0x000fc8000bf06070 */
[----:B------:R-:W-:-:S13]  /*04a0*/  ISETP.GE.AND.EX P0, PT, R2, UR5, PT, P0 ;  /* 0x0000000502007c0c */ /* 0x000fda000bf06300 */
[----:B------:R-:W-:Y:S05]  /*04b0*/  @!P0 BRA `(.L_x_136) ;  /* 0xfffffffc002c8947 */ /* 0x000fea000383ffff */
[----:B------:R-:W-:Y:S05]  /*04c0*/  BSYNC B0 ;  /* 0x0000000000007941 */ /* 0x000fea0003800000 */
.L_x_130:
[----:B------:R-:W-:Y:S05]  /*04d0*/  EXIT ;  /* 0x000000000000794d */ /* 0x000fea0003800000 */
        .weak           $__internal_7_$__cuda_sm20_div_s64
        .type           $__internal_7_$__cuda_sm20_div_s64,@function
        .size           $__internal_7_$__cuda_sm20_div_s64,(.L_x_247 - $__internal_7_$__cuda_sm20_div_s64)
$__internal_7_$__cuda_sm20_div_s64:
        /* <DEDUP_REMOVED lines=76> */
[----:B------:R-:W-:Y:S06]  /*09a0*/  RET.REL.NODEC R4 `(_ZN7cutlass9reference6device6kernel13TensorForEachINS1_6detail22TensorFillDiagonalFuncINS_12float_e4m3_tENS_6layout8RowMajorEEELi2ENS9_6ParamsEEEvNS_5CoordIXT0_EilEET1_) ;  /* 0xfffffff404947950 */ /* 0x000fec0003c3ffff */
.L_x_137:
        /* <DEDUP_REMOVED lines=13> */
.L_x_247:


//--------------------- .text._ZN7cutlass9reference6device6kernel13TensorForEachINS1_6detail27TensorFillRandomUniformFuncINS_12float_e4m3_tENS_6layout8RowMajorEEELi2ENS9_6ParamsEEEvNS_5CoordIXT0_EilEET1_ --------------------------
	.section	.text._ZN7cutlass9reference6device6kernel13TensorForEachINS1_6detail27TensorFillRandomUniformFuncINS_12float_e4m3_tENS_6layout8RowMajorEEELi2ENS9_6ParamsEEEvNS_5CoordIXT0_EilEET1_,"ax",@progbits
	.align	128
        .global         _ZN7cutlass9reference6device6kernel13TensorForEachINS1_6detail27TensorFillRandomUniformFuncINS_12float_e4m3_tENS_6layout8RowMajorEEELi2ENS9_6ParamsEEEvNS_5CoordIXT0_EilEET1_
        .type           _ZN7cutlass9reference6device6kernel13TensorForEachINS1_6detail27TensorFillRandomUniformFuncINS_12float_e4m3_tENS_6layout8RowMajorEEELi2ENS9_6ParamsEEEvNS_5CoordIXT0_EilEET1_,@function
        .size           _ZN7cutlass9reference6device6kernel13TensorForEachINS1_6detail27TensorFillRandomUniformFuncINS_12float_e4m3_tENS_6layout8RowMajorEEELi2ENS9_6ParamsEEEvNS_5CoordIXT0_EilEET1_,(.L_x_248 - _ZN7cutlass9reference6device6kernel13TensorForEachINS1_6detail27TensorFillRandomUniformFuncINS_12float_e4m3_tENS_6layout8RowMajorEEELi2ENS9_6ParamsEEEvNS_5CoordIXT0_EilEET1_)
        .other          _ZN7cutlass9reference6device6kernel13TensorForEachINS1_6detail27TensorFillRandomUniformFuncINS_12float_e4m3_tENS_6layout8RowMajorEEELi2ENS9_6ParamsEEEvNS_5CoordIXT0_EilEET1_,@"STO_CUDA_ENTRY STV_DEFAULT"
_ZN7cutlass9reference6device6kernel13TensorForEachINS1_6detail27TensorFillRandomUniformFuncINS_12float_e4m3_tENS_6layout8RowMajorEEELi2ENS9_6ParamsEEEvNS_5CoordIXT0_EilEET1_:
.text._ZN7cutlass9reference6device6kernel13TensorForEachINS1_6detail27TensorFillRandomUniformFuncINS_12float_e4m3_tENS_6layout8RowMajorEEELi2ENS9_6ParamsEEEvNS_5CoordIXT0_EilEET1_:
        /* <DEDUP_REMOVED lines=59> */
.L_x_145:
[----:B------:R-:W-:Y:S01]  /*03b0*/  LOP3.LUT P0, RZ, R7, 0x3, RZ, 0xc0, !PT ;  /* 0x0000000307ff7812 */ /* 0x000fe2000780c0ff */
[----:B------:R-:W-:-:S12]  /*03c0*/  BSSY B0, `(.L_x_140) ;  /* 0x00000f2000007945 */ /* 0x000fd80003800000 */
[----:B0-----:R-:W-:Y:S05]  /*03d0*/  @!P0 BRA `(.L_x_141) ;  /* 0x0000000c00c08947 */ /* 0x001fea0003800000 */
[----:B------:R-:W-:Y:S02]  /*03e0*/  HFMA2.MMA R17, -RZ, RZ, 0, 0 ;  /* 0x00000000ff117435 */ /* 0x000fe400000001ff */
.L_x_144:
[----:B------:R-:W-:Y:S01]  /*03f0*/  IMAD.MOV.U32 R22, RZ, RZ, RZ ;  /* 0x000000ffff167224 */ /* 0x000fe200078e00ff */
[----:B0-----:R-:W-:Y:S01]  /*0400*/  CS2R R14, SRZ ;  /* 0x00000000000e7805 */ /* 0x001fe2000001ff00 */
[----:B------:R-:W-:Y:S01]  /*0410*/  IMAD.MOV.U32 R5, RZ, RZ, RZ ;  /* 0x000000ffff057224 */ /* 0x000fe200078e00ff */
[----:B------:R-:W-:-:S07]  /*0420*/  CS2R R12, SRZ ;  /* 0x00000000000c7805 */ /* 0x000fce000001ff00 */
.L_x_143:
        /* <DEDUP_REMOVED lines=8> */
.L_x_142:
        /* <DEDUP_REMOVED lines=227> */
.L_x_141:
[----:B------:R-:W-:Y:S05]  /*12e0*/  BSYNC B0 ;  /* 0x0000000000007941 */ /* 0x000fea0003800000 */
.L_x_140:
[--C-:B------:R-:W-:Y:S01]  /*12f0*/  SHF.R.U64 R7, R7, 0x2, R2.reuse ;  /* 0x0000000207077819 */ /* 0x100fe20000001202 */
[----:B------:R-:W-:Y:S01]  /*1300*/  VIADD R19, R19, 0x1 ;  /* 0x0000000113137836 */ /* 0x000fe20000000000 */
[----:B------:R-:W-:Y:S02]  /*1310*/  SHF.R.U32.HI R2, RZ, 0x2, R2 ;  /* 0x00000002ff027819 */ /* 0x000fe40000011602 */
[----:B------:R-:W-:-:S04]  /*1320*/  ISETP.NE.U32.AND P0, PT, R7, RZ, PT ;  /* 0x000000ff0700720c */ /* 0x000fc80003f05070 */
[----:B------:R-:W-:-:S13]  /*1330*/  ISETP.NE.AND.EX P0, PT, R2, RZ, PT, P0 ;  /* 0x000000ff0200720c */ /* 0x000fda0003f05300 */
[----:B------:R-:W-:Y:S05]  /*1340*/  @!P0 BRA `(.L_x_139) ;  /* 0x0000000000048947 */ /* 0x000fea0003800000 */
[----:B------:R-:W-:Y:S05]  /*1350*/  BRA `(.L_x_145) ;  /* 0xfffffff000147947 */ /* 0x000fea000383ffff */
.L_x_139:
[----:B------:R-:W-:Y:S05]  /*1360*/  BSYNC B1 ;  /* 0x0000000000017941 */ /* 0x000fea0003800000 */
.L_x_138:
        /* <DEDUP_REMOVED lines=26> */
.L_x_159:
[----:B------:R-:W-:Y:S01]  /*1510*/  LOP3.LUT R0, R8, UR16, RZ, 0xfc, !PT ;  /* 0x0000001008007c12 */ /* 0x000fe2000f8efcff */
[----:B------:R-:W-:Y:S03]  /*1520*/  BSSY B0, `(.L_x_147) ;  /* 0x0000021000007945 */ /* 0x000fe60003800000 */
[----:B------:R-:W-:Y:S11]  /*1530*/  ISETP.NE.U32.AND P0, PT, R0, RZ, PT ;  /* 0x000000ff0000720c */ /* 0x000ff60003f05070 */
[----:B------:R-:W-:Y:S02]  /*1540*/  @!UPT UIADD3 URZ, URZ, URZ, URZ ;  /* 0x0000003f3f3ff290 */ /* 0x000fe4000fffe03f */
[----:B--2---:R-:W-:Y:S05]  /*1550*/  @!P0 BRA `(.L_x_148) ;  /* 0x0000000000188947 */ /* 0x004fea0003800000 */
[----:B------:R-:W-:Y:S02]  /*1560*/  MOV R18, 0x1580 ;  /* 0x0000158000127802 */ /* 0x000fe40000000f00 */
[----:B01-34-:R-:W-:Y:S05]  /*1570*/  CALL.REL.NOINC `($__internal_8_$__cuda_sm20_div_s64) ;  /* 0x0000000800c87944 */ /* 0x01bfea0003c00000 */
[----:B------:R-:W-:Y:S02]  /*1580*/  IADD3 R18, -R17, RZ, RZ ;  /* 0x000000ff11127210 */ /* 0x000fe40007ffe1ff */
[----:B------:R-:W-:Y:S05]  /*1590*/  MOV R3, UR8 ;  /* 0x0000000800037c02 */ /* 0x000fea0008000f00 */
[----:B------:R-:W-:Y:S01]  /*15a0*/  IMAD R18, R18, R3, R16 ;  /* 0x0000000312127224 */ /* 0x000fe200078e0210 */
[----:B------:R-:W-:Y:S05]  /*15b0*/  BRA `(.L_x_149) ;  /* 0x00000000005c7947 */ /* 0x000fea0003800000 */
.L_x_148:
[----:B------:R-:W-:Y:S04]  /*15c0*/  MOV R3, UR8 ;  /* 0x0000000800037c02 */ /* 0x000fe80008000f00 */
[----:B------:R-:W2:Y:S01]  /*15d0*/  I2F.U32.RP R2, R3 ;  /* 0x0000000300027306 */ /* 0x000ea20000209000 */
[----:B------:R-:W-:Y:S09]  /*15e0*/  ISETP.NE.U32.AND P0, PT, R3, RZ, PT ;  /* 0x000000ff0300720c */ /* 0x000ff20003f05070 */
[----:B--2---:R-:W2:Y:S02]  /*15f0*/  MUFU.RCP R0, R2 ;  /* 0x0000000200007308 */ /* 0x004ea40000001000 */
[----:B--2---:R-:W-:Y:S08]  /*1600*/  IADD3 R18, R0, 0xffffffe, RZ ;  /* 0x0ffffffe00127810 */ /* 0x004ff00007ffe0ff */
[----:B------:R-:W2:Y:S02]  /*1610*/  F2I.FTZ.U32.TRUNC.NTZ R19, R18 ;  /* 0x0000001200137305 */ /* 0x000ea4000021f000 */
[CC--:B--2---:R-:W-:Y:S01]  /*1620*/  IMAD R0, R19.reuse, R3.reuse, RZ ;  /* 0x0000000313007224 */ /* 0x0c4fe200078e02ff */
[----:B------:R-:W-:Y:S03]  /*1630*/  HFMA2.MMA R18, -RZ, RZ, 0, 0 ;  /* 0x00000000ff127435 */ /* 0x000fe600000001ff */
[----:B------:R-:W-:Y:S07]  /*1640*/  IMAD.MOV R0, RZ, RZ, -R0 ;  /* 0x000000ffff007224 */ /* 0x000fee00078e0a00 */
[----:B------:R-:W-:Y:S06]  /*1650*/  IMAD.HI.U32 R19, R19, R0, R18 ;  /* 0x0000000013137227 */ /* 0x000fec00078e0012 */
[----:B------:R-:W-:Y:S04]  /*1660*/  IMAD.HI.U32 R17, R19, R16, RZ ;  /* 0x0000001013117227 */ /* 0x000fe800078e00ff */
[----:B------:R-:W-:Y:S04]  /*1670*/  IMAD.MOV R0, RZ, RZ, -R17 ;  /* 0x000000ffff007224 */ /* 0x000fe800078e0a11 */
[--C-:B------:R-:W-:Y:S05]  /*1680*/  IMAD R0, R3, R0, R16.reuse ;  /* 0x0000000003007224 */ /* 0x100fea00078e0210 */
        /* <DEDUP_REMOVED lines=10> */
.L_x_149:
[----:B------:R-:W-:Y:S05]  /*1730*/  BSYNC B0 ;  /* 0x0000000000007941 */ /* 0x000fea0003800000 */
.L_x_147:
        /* <DEDUP_REMOVED lines=31> */
.L_x_153:
        /* <DEDUP_REMOVED lines=56> */
.L_x_157:
[----:B------:R-:W-:Y:S05]  /*1cb0*/  BSYNC B0 ;  /* 0x0000000000007941 */ /* 0x000fea0003800000 */
.L_x_156:
[----:B------:R-:W-:Y:S02]  /*1cc0*/  MOV R2, R0 ;  /* 0x0000000000027202 */ /* 0x000fe40000000f00 */
[----:B------:R-:W-:Y:S04]  /*1cd0*/  MOV R3, R5 ;  /* 0x0000000500037202 */ /* 0x000fe80000000f00 */
[----:B------:R-:W0:Y:S02]  /*1ce0*/  I2F.S64 R5, R2 ;  /* 0x0000000200057312 */ /* 0x000e240000301400 */
[----:B0-----:R-:W-:Y:S05]  /*1cf0*/  FMUL R24, R5, UR10 ;  /* 0x0000000a05187c20 */ /* 0x001fea0008400000 */
[----:B------:R-:W-:Y:S02]  /*1d00*/  F2FP.SATFINITE.E4M3.F32.PACK_AB_MERGE_C R24, RZ, R24, RZ ;  /* 0x00000018ff18723e */ /* 0x000fe400048070ff */
.L_x_155:
        /* <DEDUP_REMOVED lines=23> */
.L_x_154:
        /* <DEDUP_REMOVED lines=8> */
.L_x_158:
[----:B------:R-:W-:Y:S05]  /*1f00*/  BSYNC B1 ;  /* 0x0000000000017941 */ /* 0x000fea0003800000 */
.L_x_152:
        /* <DEDUP_REMOVED lines=13> */
.L_x_151:
[----:B------:R-:W-:Y:S05]  /*1fe0*/  BSYNC B2 ;  /* 0x0000000000027941 */ /* 0x000fea0003800000 */
.L_x_150:
[----:B------:R-:W-:Y:S05]  /*1ff0*/  IADD3 R16, P0, R16, UR17, RZ ;  /* 0x0000001110107c10 */ /* 0x000fea000ff1e0ff */
[----:B------:R-:W-:Y:S01]  /*2000*/  IMAD.X R8, RZ, RZ, R8, P0 ;  /* 0x000000ffff087224 */ /* 0x000fe200000e0608 */
[----:B------:R-:W-:Y:S04]  /*2010*/  ISETP.GE.U32.AND P0, PT, R16, UR22, PT ;  /* 0x0000001610007c0c */ /* 0x000fe8000bf06070 */
[----:B------:R-:W-:Y:S11]  /*2020*/  ISETP.GE.AND.EX P0, PT, R8, UR23, PT, P0 ;  /* 0x0000001708007c0c */ /* 0x000ff6000bf06300 */
[----:B------:R-:W-:Y:S02]  /*2030*/  @!UPT UIADD3 URZ, URZ, URZ, URZ ;  /* 0x0000003f3f3ff290 */ /* 0x000fe4000fffe03f */
[----:B------:R-:W-:Y:S05]  /*2040*/  @!P0 BRA `(.L_x_159) ;  /* 0xfffffff400308947 */ /* 0x000fea000383ffff */
[----:B------:R-:W-:Y:S05]  /*2050*/  BSYNC B3 ;  /* 0x0000000000037941 */ /* 0x000fea0003800000 */
.L_x_146:
[----:B------:R-:W-:Y:S04]  /*2060*/  STL.64 [R1+0x80], R14 ;  /* 0x0000800e01007387 */ /* 0x000fe80000100a00 */
[----:B------:R-:W-:Y:S04]  /*2070*/  STL.64 [R1+0x88], R12 ;  /* 0x0000880c01007387 */ /* 0x000fe80000100a00 */
[----:B------:R-:W-:Y:S01]  /*2080*/  STL.64 [R1+0x78], R4 ;  /* 0x0000780401007387 */ /* 0x000fe20000100a00 */
[----:B------:R-:W-:Y:S05]  /*2090*/  EXIT ;  /* 0x000000000000794d */ /* 0x000fea0003800000 */
        .weak           $__internal_8_$__cuda_sm20_div_s64
        .type           $__internal_8_$__cuda_sm20_div_s64,@function
        .size           $__internal_8_$__cuda_sm20_div_s64,(.L_x_248 - $__internal_8_$__cuda_sm20_div_s64)
$__internal_8_$__cuda_sm20_div_s64:
        /* <DEDUP_REMOVED lines=76> */
[----:B------:R-:W-:Y:S06]  /*2560*/  RET.REL.NODEC R18 `(_ZN7cutlass9reference6device6kernel13TensorForEachINS1_6detail27TensorFillRandomUniformFuncINS_12float_e4m3_tENS_6layout8RowMajorEEELi2ENS9_6ParamsEEEvNS_5CoordIXT0_EilEET1_) ;  /* 0xffffffd812a47950 */ /* 0x000fec0003c3ffff */
.L_x_160:
        /* <DEDUP_REMOVED lines=9> */
.L_x_248:


//--------------------- .text._ZN7cutlass13device_kernelINS_4gemm6kernel13GemmUniversalIN4cute5tupleIJiiiiEEENS1_10collective13CollectiveMmaINS1_46MainloopSm90TmaGmmaWarpSpecializedBlockwiseFP8ILi3ENS5_IJNS4_1CILi1EEENSA_ILi2EEESB_EEENS1_47KernelTmaWarpSpecializedCooperativeFP8BlockwiseEEENS5_IJNSA_ILi256EEENSA_ILi128EEESH_EEENS_12float_e4m3_tENS5_IJNS5_IJlSB_lEEENS4_6LayoutINS5_IJNS5_IJSB_iEEENS5_IJSH_iEEEiEEENS5_IJNS5_IJNSA_ILi0EEESB_EEENS5_IJSP_iEEEiEEEEEEEESJ_NS5_IJSK_NSL_INS5_IJSN_SN_iEEENS5_IJSR_SQ_iEEEEEEEENS4_8TiledMMAINS4_8MMA_AtomIJNS4_4SM904GMMA31MMA_64x128x32_F32E4M3E4M3_SS_TNILNS12_7ScaleInE1ELS14_1EEEEEENSL_INS5_IJSC_SB_SB_EEENS5_IJSB_SP_SP_EEEEENS5_IJNS4_10UnderscoreES1A_S1A_EEEEENS4_23SM90_TMA_LOAD_MULTICASTENS4_14ComposedLayoutINS4_7SwizzleILi3ELi4ELi3EEENS4_18smem_ptr_flag_bitsILi8EEENSL_INS5_IJNSA_ILi8EEESH_EEENS5_IJSH_SB_EEEEEEEvNS4_8identityENS4_13SM90_TMA_LOADES1N_vS1O_EENS_8epilogue10collective18CollectiveEpilogueINS1R_22Sm90TmaWarpSpecializedILi2ELi2ELi64ELb0ELb1EEEJSI_NS5_IJSH_SH_EEEvSK_NS_10bfloat16_tESK_NS1R_6fusion15Sm90TreeVisitorINS1Y_12Sm90AccFetchEJEEES1P_NS1E_IS1G_NS1H_ILi16EEENSL_INS5_IJS1J_NSA_ILi64EEEEEENS5_IJS23_SB_EEEEEEENS4_17SM75_U32x4_LDSM_NENS4_14SM90_TMA_STOREES27_NS4_17SM90_U32x4_STSM_NENS4_9Copy_AtomIJS2A_NS_6half_tEEEEvEEEvvEEEEvNT_6ParamsE --------------------------
	.section	.text._ZN7cutlass13device_kernelINS_4gemm6kernel13GemmUniversalIN4cute5tupleIJiiiiEEENS1_10collective13CollectiveMmaINS1_46MainloopSm90TmaGmmaWarpSpecializedBlockwiseFP8ILi3ENS5_IJNS4_1CILi1EEENSA_ILi2EEESB_EEENS1_47KernelTmaWarpSpecializedCooperativeFP8BlockwiseEEENS5_IJNSA_ILi256EEENSA_ILi128EEESH_EEENS_12float_e4m3_tENS5_IJNS5_IJlSB_lEEENS4_6LayoutINS5_IJNS5_IJSB_iEEENS5_IJSH_iEEEiEEENS5_IJNS5_IJNSA_ILi0EEESB_EEENS5_IJSP_iEEEiEEEEEEEESJ_NS5_IJSK_NSL_INS5_IJSN_SN_iEEENS5_IJSR_SQ_iEEEEEEEENS4_8TiledMMAINS4_8MMA_AtomIJNS4_4SM904GMMA31MMA_64x128x32_F32E4M3E4M3_SS_TNILNS12_7ScaleInE1ELS14_1EEEEEENSL_INS5_IJSC_SB_SB_EEENS5_IJSB_SP_SP_EEEEENS5_IJNS4_10UnderscoreES1A_S1A_EEEEENS4_23SM90_TMA_LOAD_MULTICASTENS4_14ComposedLayoutINS4_7SwizzleILi3ELi4ELi3EEENS4_18smem_ptr_flag_bitsILi8EEENSL_INS5_IJNSA_ILi8EEESH_EEENS5_IJSH_SB_EEEEEEEvNS4_8identityENS4_13SM90_TMA_LOADES1N_vS1O_EENS_8epilogue10collective18CollectiveEpilogueINS1R_22Sm90TmaWarpSpecializedILi2ELi2ELi64ELb0ELb1EEEJSI_NS5_IJSH_SH_EEEvSK_NS_10bfloat16_tESK_NS1R_6fusion15Sm90TreeVisitorINS1Y_12Sm90AccFetchEJEEES1P_NS1E_IS1G_NS1H_ILi16EEENSL_INS5_IJS1J_NSA_ILi64EEEEEENS5_IJS23_SB_EEEEEEENS4_17SM75_U32x4_LDSM_NENS4_14SM90_TMA_STOREES27_NS4_17SM90_U32x4_STSM_NENS4_9Copy_AtomIJS2A_NS_6half_tEEEEvEEEvvEEEEvNT_6ParamsE,"ax",@progbits
	.align	128
.text._ZN7cutlass13device_kernelINS_4gemm6kernel13GemmUniversalIN4cute5tupleIJiiiiEEENS1_10collective13CollectiveMmaINS1_46MainloopSm90TmaGmmaWarpSpecializedBlockwiseFP8ILi3ENS5_IJNS4_1CILi1EEENSA_ILi2EEESB_EEENS1_47KernelTmaWarpSpecializedCooperativeFP8BlockwiseEEENS5_IJNSA_ILi256EEENSA_ILi128EEESH_EEENS_12float_e4m3_tENS5_IJNS5_IJlSB_lEEENS4_6LayoutINS5_IJNS5_IJSB_iEEENS5_IJSH_iEEEiEEENS5_IJNS5_IJNSA_ILi0EEESB_EEENS5_IJSP_iEEEiEEEEEEEESJ_NS5_IJSK_NSL_INS5_IJSN_SN_iEEENS5_IJSR_SQ_iEEEEEEEENS4_8TiledMMAINS4_8MMA_AtomIJNS4_4SM904GMMA31MMA_64x128x32_F32E4M3E4M3_SS_TNILNS12_7ScaleInE1ELS14_1EEEEEENSL_INS5_IJSC_SB_SB_EEENS5_IJSB_SP_SP_EEEEENS5_IJNS4_10UnderscoreES1A_S1A_EEEEENS4_23SM90_TMA_LOAD_MULTICASTENS4_14ComposedLayoutINS4_7SwizzleILi3ELi4ELi3EEENS4_18smem_ptr_flag_bitsILi8EEENSL_INS5_IJNSA_ILi8EEESH_EEENS5_IJSH_SB_EEEEEEEvNS4_8identityENS4_13SM90_TMA_LOADES1N_vS1O_EENS_8epilogue10collective18CollectiveEpilogueINS1R_22Sm90TmaWarpSpecializedILi2ELi2ELi64ELb0ELb1EEEJSI_NS5_IJSH_SH_EEEvSK_NS_10bfloat16_tESK_NS1R_6fusion15Sm90TreeVisitorINS1Y_12Sm90AccFetchEJEEES1P_NS1E_IS1G_NS1H_ILi16EEENSL_INS5_IJS1J_NSA_ILi64EEEEEENS5_IJS23_SB_EEEEEEENS4_17SM75_U32x4_LDSM_NENS4_14SM90_TMA_STOREES27_NS4_17SM90_U32x4_STSM_NENS4_9Copy_AtomIJS2A_NS_6half_tEEEEvEEEvvEEEEvNT_6ParamsE:
        .type           _ZN7cutlass13device_kernelINS_4gemm6kernel13GemmUniversalIN4cute5tupleIJiiiiEEENS1_10collective13CollectiveMmaINS1_46MainloopSm90TmaGmmaWarpSpecializedBlockwiseFP8ILi3ENS5_IJNS4_1CILi1EEENSA_ILi2EEESB_EEENS1_47KernelTmaWarpSpecializedCooperativeFP8BlockwiseEEENS5_IJNSA_ILi256EEENSA_ILi128EEESH_EEENS_12float_e4m3_tENS5_IJNS5_IJlSB_lEEENS4_6LayoutINS5_IJNS5_IJSB_iEEENS5_IJSH_iEEEiEEENS5_IJNS5_IJNSA_ILi0EEESB_EEENS5_IJSP_iEEEiEEEEEEEESJ_NS5_IJSK_NSL_INS5_IJSN_SN_iEEENS5_IJSR_SQ_iEEEEEEEENS4_8TiledMMAINS4_8MMA_AtomIJNS4_4SM904GMMA31MMA_64x128x32_F32E4M3E4M3_SS_TNILNS12_7ScaleInE1ELS14_1EEEEEENSL_INS5_IJSC_SB_SB_EEENS5_IJSB_SP_SP_EEEEENS5_IJNS4_10UnderscoreES1A_S1A_EEEEENS4_23SM90_TMA_LOAD_MULTICASTENS4_14ComposedLayoutINS4_7SwizzleILi3ELi4ELi3EEENS4_18smem_ptr_flag_bitsILi8EEENSL_INS5_IJNSA_ILi8EEESH_EEENS5_IJSH_SB_EEEEEEEvNS4_8identityENS4_13SM90_TMA_LOADES1N_vS1O_EENS_8epilogue10collective18CollectiveEpilogueINS1R_22Sm90TmaWarpSpecializedILi2ELi2ELi64ELb0ELb1EEEJSI_NS5_IJSH_SH_EEEvSK_NS_10bfloat16_tESK_NS1R_6fusion15Sm90TreeVisitorINS1Y_12Sm90AccFetchEJEEES1P_NS1E_IS1G_NS1H_ILi16EEENSL_INS5_IJS1J_NSA_ILi64EEEEEENS5_IJS23_SB_EEEEEEENS4_17SM75_U32x4_LDSM_NENS4_14SM90_TMA_STOREES27_NS4_17SM90_U32x4_STSM_NENS4_9Copy_AtomIJS2A_NS_6half_tEEEEvEEEvvEEEEvNT_6ParamsE,@function
        .size           _ZN7cutlass13device_kernelINS_4gemm6kernel13GemmUniversalIN4cute5tupleIJiiiiEEENS1_10collective13CollectiveMmaINS1_46MainloopSm90TmaGmmaWarpSpecializedBlockwiseFP8ILi3ENS5_IJNS4_1CILi1EEENSA_ILi2EEESB_EEENS1_47KernelTmaWarpSpecializedCooperativeFP8BlockwiseEEENS5_IJNSA_ILi256EEENSA_ILi128EEESH_EEENS_12float_e4m3_tENS5_IJNS5_IJlSB_lEEENS4_6LayoutINS5_IJNS5_IJSB_iEEENS5_IJSH_iEEEiEEENS5_IJNS5_IJNSA_ILi0EEESB_EEENS5_IJSP_iEEEiEEEEEEEESJ_NS5_IJSK_NSL_INS5_IJSN_SN_iEEENS5_IJSR_SQ_iEEEEEEEENS4_8TiledMMAINS4_8MMA_AtomIJNS4_4SM904GMMA31MMA_64x128x32_F32E4M3E4M3_SS_TNILNS12_7ScaleInE1ELS14_1EEEEEENSL_INS5_IJSC_SB_SB_EEENS5_IJSB_SP_SP_EEEEENS5_IJNS4_10UnderscoreES1A_S1A_EEEEENS4_23SM90_TMA_LOAD_MULTICASTENS4_14ComposedLayoutINS4_7SwizzleILi3ELi4ELi3EEENS4_18smem_ptr_flag_bitsILi8EEENSL_INS5_IJNSA_ILi8EEESH_EEENS5_IJSH_SB_EEEEEEEvNS4_8identityENS4_13SM90_TMA_LOADES1N_vS1O_EENS_8epilogue10collective18CollectiveEpilogueINS1R_22Sm90TmaWarpSpecializedILi2ELi2ELi64ELb0ELb1EEEJSI_NS5_IJSH_SH_EEEvSK_NS_10bfloat16_tESK_NS1R_6fusion15Sm90TreeVisitorINS1Y_12Sm90AccFetchEJEEES1P_NS1E_IS1G_NS1H_ILi16EEENSL_INS5_IJS1J_NSA_ILi64EEEEEENS5_IJS23_SB_EEEEEEENS4_17SM75_U32x4_LDSM_NENS4_14SM90_TMA_STOREES27_NS4_17SM90_U32x4_STSM_NENS4_9Copy_AtomIJS2A_NS_6half_tEEEEvEEEvvEEEEvNT_6ParamsE,(.L_x_249 - _ZN7cutlass13device_kernelINS_4gemm6kernel13GemmUniversalIN4cute5tupleIJiiiiEEENS1_10collective13CollectiveMmaINS1_46MainloopSm90TmaGmmaWarpSpecializedBlockwiseFP8ILi3ENS5_IJNS4_1CILi1EEENSA_ILi2EEESB_EEENS1_47KernelTmaWarpSpecializedCooperativeFP8BlockwiseEEENS5_IJNSA_ILi256EEENSA_ILi128EEESH_EEENS_12float_e4m3_tENS5_IJNS5_IJlSB_lEEENS4_6LayoutINS5_IJNS5_IJSB_iEEENS5_IJSH_iEEEiEEENS5_IJNS5_IJNSA_ILi0EEESB_EEENS5_IJSP_iEEEiEEEEEEEESJ_NS5_IJSK_NSL_INS5_IJSN_SN_iEEENS5_IJSR_SQ_iEEEEEEEENS4_8TiledMMAINS4_8MMA_AtomIJNS4_4SM904GMMA31MMA_64x128x32_F32E4M3E4M3_SS_TNILNS12_7ScaleInE1ELS14_1EEEEEENSL_INS5_IJSC_SB_SB_EEENS5_IJSB_SP_SP_EEEEENS5_IJNS4_10UnderscoreES1A_S1A_EEEEENS4_23SM90_TMA_LOAD_MULTICASTENS4_14ComposedLayoutINS4_7SwizzleILi3ELi4ELi3EEENS4_18smem_ptr_flag_bitsILi8EEENSL_INS5_IJNSA_ILi8EEESH_EEENS5_IJSH_SB_EEEEEEEvNS4_8identityENS4_13SM90_TMA_LOADES1N_vS1O_EENS_8epilogue10collective18CollectiveEpilogueINS1R_22Sm90TmaWarpSpecializedILi2ELi2ELi64ELb0ELb1EEEJSI_NS5_IJSH_SH_EEEvSK_NS_10bfloat16_tESK_NS1R_6fusion15Sm90TreeVisitorINS1Y_12Sm90AccFetchEJEEES1P_NS1E_IS1G_NS1H_ILi16EEENSL_INS5_IJS1J_NSA_ILi64EEEEEENS5_IJS23_SB_EEEEEEENS4_17SM75_U32x4_LDSM_NENS4_14SM90_TMA_STOREES27_NS4_17SM90_U32x4_STSM_NENS4_9Copy_AtomIJS2A_NS_6half_tEEEEvEEEvvEEEEvNT_6ParamsE)
        .other          _ZN7cutlass13device_kernelINS_4gemm6kernel13GemmUniversalIN4cute5tupleIJiiiiEEENS1_10collective13CollectiveMmaINS1_46MainloopSm90TmaGmmaWarpSpecializedBlockwiseFP8ILi3ENS5_IJNS4_1CILi1EEENSA_ILi2EEESB_EEENS1_47KernelTmaWarpSpecializedCooperativeFP8BlockwiseEEENS5_IJNSA_ILi256EEENSA_ILi128EEESH_EEENS_12float_e4m3_tENS5_IJNS5_IJlSB_lEEENS4_6LayoutINS5_IJNS5_IJSB_iEEENS5_IJSH_iEEEiEEENS5_IJNS5_IJNSA_ILi0EEESB_EEENS5_IJSP_iEEEiEEEEEEEESJ_NS5_IJSK_NSL_INS5_IJSN_SN_iEEENS5_IJSR_SQ_iEEEEEEEENS4_8TiledMMAINS4_8MMA_AtomIJNS4_4SM904GMMA31MMA_64x128x32_F32E4M3E4M3_SS_TNILNS12_7ScaleInE1ELS14_1EEEEEENSL_INS5_IJSC_SB_SB_EEENS5_IJSB_SP_SP_EEEEENS5_IJNS4_10UnderscoreES1A_S1A_EEEEENS4_23SM90_TMA_LOAD_MULTICASTENS4_14ComposedLayoutINS4_7SwizzleILi3ELi4ELi3EEENS4_18smem_ptr_flag_bitsILi8EEENSL_INS5_IJNSA_ILi8EEESH_EEENS5_IJSH_SB_EEEEEEEvNS4_8identityENS4_13SM90_TMA_LOADES1N_vS1O_EENS_8epilogue10collective18CollectiveEpilogueINS1R_22Sm90TmaWarpSpecializedILi2ELi2ELi64ELb0ELb1EEEJSI_NS5_IJSH_SH_EEEvSK_NS_10bfloat16_tESK_NS1R_6fusion15Sm90TreeVisitorINS1Y_12Sm90AccFetchEJEEES1P_NS1E_IS1G_NS1H_ILi16EEENSL_INS5_IJS1J_NSA_ILi64EEEEEENS5_IJS23_SB_EEEEEEENS4_17SM75_U32x4_LDSM_NENS4_14SM90_TMA_STOREES27_NS4_17SM90_U32x4_STSM_NENS4_9Copy_AtomIJS2A_NS_6half_tEEEEvEEEvvEEEEvNT_6ParamsE,@"STO_CUDA_ENTRY STV_DEFAULT"
_ZN7cutlass13device_kernelINS_4gemm6kernel13GemmUniversalIN4cute5tupleIJiiiiEEENS1_10collective13CollectiveMmaINS1_46MainloopSm90TmaGmmaWarpSpecializedBlockwiseFP8ILi3ENS5_IJNS4_1CILi1EEENSA_ILi2EEESB_EEENS1_47KernelTmaWarpSpecializedCooperativeFP8BlockwiseEEENS5_IJNSA_ILi256EEENSA_ILi128EEESH_EEENS_12float_e4m3_tENS5_IJNS5_IJlSB_lEEENS4_6LayoutINS5_IJNS5_IJSB_iEEENS5_IJSH_iEEEiEEENS5_IJNS5_IJNSA_ILi0EEESB_EEENS5_IJSP_iEEEiEEEEEEEESJ_NS5_IJSK_NSL_INS5_IJSN_SN_iEEENS5_IJSR_SQ_iEEEEEEEENS4_8TiledMMAINS4_8MMA_AtomIJNS4_4SM904GMMA31MMA_64x128x32_F32E4M3E4M3_SS_TNILNS12_7ScaleInE1ELS14_1EEEEEENSL_INS5_IJSC_SB_SB_EEENS5_IJSB_SP_SP_EEEEENS5_IJNS4_10UnderscoreES1A_S1A_EEEEENS4_23SM90_TMA_LOAD_MULTICASTENS4_14ComposedLayoutINS4_7SwizzleILi3ELi4ELi3EEENS4_18smem_ptr_flag_bitsILi8EEENSL_INS5_IJNSA_ILi8EEESH_EEENS5_IJSH_SB_EEEEEEEvNS4_8identityENS4_13SM90_TMA_LOADES1N_vS1O_EENS_8epilogue10collective18CollectiveEpilogueINS1R_22Sm90TmaWarpSpecializedILi2ELi2ELi64ELb0ELb1EEEJSI_NS5_IJSH_SH_EEEvSK_NS_10bfloat16_tESK_NS1R_6fusion15Sm90TreeVisitorINS1Y_12Sm90AccFetchEJEEES1P_NS1E_IS1G_NS1H_ILi16EEENSL_INS5_IJS1J_NSA_ILi64EEEEEENS5_IJS23_SB_EEEEEEENS4_17SM75_U32x4_LDSM_NENS4_14SM90_TMA_STOREES27_NS4_17SM90_U32x4_STSM_NENS4_9Copy_AtomIJS2A_NS_6half_tEEEEvEEEvvEEEEvNT_6ParamsE:
[----:B------:R-:W1:Y:S01]  /*0000*/  LDC R1, c[0x0][0x28] ;  /* 0x00000a00ff017b82 */ /* 0x000e620000000800 */
[----:B------:R-:W2:Y:S01]  /*0010*/  S2R R17, SR_TID.X ;  /* 0x0000000000117919 */ /* 0x000ea20000002100 */
[----:B------:R-:W-:Y:S01]  /*0020*/  ELECT P0, URZ, PT ;  /* 0x00000000003f782f */ /* 0x000fe20003800000 */
[----:B------:R-:W-:Y:S01]  /*0030*/  BSSY B0, `(.L_x_161) ;  /* 0x0000015000007945 */ /* 0x000fe20003800000 */
[--C-:B--2---:R-:W-:Y:S02]  /*0040*/  SHF.R.U32.HI R0, RZ, 0x5, R17.reuse ;  /* 0x00000005ff007819 */ /* 0x104fe40000011611 */
[----:B------:R-:W-:-:S03]  /*0050*/  SHF.R.U32.HI R3, RZ, 0x7, R17 ;  /* 0x00000007ff037819 */ /* 0x000fc60000011611 */
[----:B------:R-:W2:Y:S04]  /*0060*/  SHFL.IDX PT, R2, R0, RZ, 0x1f ;  /* 0x00001fff00027589 */ /* 0x000ea800000e0000 */
[----:B------:R3:W4:Y:S01]  /*0070*/  SHFL.IDX PT, R4, R3, RZ, 0x1f ;  /* 0x00001fff03047589 */ /* 0x00072200000e0000 */
[----:B--2---:R-:W-:-:S13]  /*0080*/  ISETP.NE.OR P0, PT, R2, RZ, !P0 ;  /* 0x000000ff0200720c */ /* 0x004fda0004705670 */
[----:B-1-34-:R-:W-:Y:S05]  /*0090*/  @P0 BRA `(.L_x_162) ;  /* 0x0000000000380947 */ /* 0x01afea0003800000 */
[----:B------:R-:W-:Y:S02]  /*00a0*/  ULDC.64 UR4, c[0x0][0x198] ;  /* 0x0000660000047ab9 */ /* 0x000fe40000000a00 */
[----:B------:R-:W-:Y:S02]  /*00b0*/  UIADD3 UR6, UP0, UR4, 0xf0, URZ ;  /* 0x000000f004067890 */ /* 0x000fe4000ff1e03f */
[----:B------:R-:W-:Y:S02]  /*00c0*/  UIADD3 UR8, UP1, UR4, 0x1f0, URZ ;  /* 0x000001f004087890 */ /* 0x000fe4000ff3e03f */
[----:B------:R-:W-:Y:S02]  /*00d0*/  UIADD3 UR10, UP2, UR4, 0x2f0, URZ ;  /* 0x000002f0040a7890 */ /* 0x000fe4000ff5e03f */
[----:B------:R-:W-:Y:S02]  /*00e0*/  UIADD3 UR4, UP3, UR4, 0x5f0, URZ ;  /* 0x000005f004047890 */ /* 0x000fe4000ff7e03f */
[----:B------:R-:W-:-:S02]  /*00f0*/  UIADD3.X UR7, URZ, UR5, URZ, UP0, !UPT ;  /* 0x000000053f077290 */ /* 0x000fc400087fe43f */
[----:B------:R-:W-:Y:S02]  /*0100*/  UIADD3.X UR9, URZ, UR5, URZ, UP1, !UPT ;  /* 0x000000053f097290 */ /* 0x000fe40008ffe43f */
[----:B------:R-:W-:Y:S02]  /*0110*/  UIADD3.X UR11, URZ, UR5, URZ, UP2, !UPT ;  /* 0x000000053f0b7290 */ /* 0x000fe400097fe43f */
[----:B------:R-:W-:-:S03]  /*0120*/  UIADD3.X UR5, URZ, UR5, URZ, UP3, !UPT ;  /* 0x000000053f057290 */ /* 0x000fc60009ffe43f */
[----:B------:R1:W-:Y:S02]  /*0130*/  UTMACCTL.PF [UR6] ;  /* 0x00000000060079b9 */ /* 0x0003e40008040000 */
[----:B------:R1:W-:Y:S02]  /*0140*/  UTMACCTL.PF [UR8] ;  /* 0x00000000080079b9 */ /* 0x0003e40008040000 */
[----:B------:R1:W-:Y:S02]  /*0150*/  UTMACCTL.PF [UR10] ;  /* 0x000000000a0079b9 */ /* 0x0003e40008040000 */
[----:B------:R1:W-:Y:S02]  /*0160*/  UTMACCTL.PF [UR4] ;  /* 0x00000000040079b9 */ /* 0x0003e40008040000 */
[----:B-1----:R-:W-:Y:S01]  /*0170*/  NOP ;  /* 0x0000000000007918 */ /* 0x002fe20000000000 */
.L_x_162:
[----:B------:R-:W-:Y:S05]  /*0180*/  BSYNC B0 ;  /* 0x0000000000007941 */ /* 0x000fea0003800000 */
.L_x_161:
[----:B------:R-:W1:Y:S02]  /*0190*/  SHFL.IDX PT, R3, R0, RZ, 0x1f ;  /* 0x00001fff00037589 */ /* 0x000e6400000e0000 */
[----:B-1----:R-:W-:-:S13]  /*01a0*/  ISETP.NE.AND P0, PT, R3, RZ, PT ;  /* 0x000000ff0300720c */ /* 0x002fda0003f05270 */
[----:B------:R-:W-:Y:S05]  /*01b0*/  @P0 BRA `(.L_x_163) ;  /* 0x0000000000500947 */ /* 0x000fea0003800000 */
[----:B------:R-:W1:Y:S01]  /*01c0*/  S2UR UR8, SR_CgaCtaId ;  /* 0x00000000000879c3 */ /* 0x000e620000008800 */
[----:B------:R-:W-:Y:S01]  /*01d0*/  UMOV UR4, 0x400 ;  /* 0x0000040000047882 */ /* 0x000fe20000000000 */
[----:B------:R-:W-:Y:S01]  /*01e0*/  UMOV UR5, 0x21 ;  /* 0x0000002100057882 */ /* 0x000fe20000000000 */
[----:B------:R-:W-:Y:S01]  /*01f0*/  UMOV UR6, 0x4 ;  /* 0x0000000400067882 */ /* 0x000fe20000000000 */
[----:B------:R-:W-:Y:S01]  /*0200*/  ELECT P0, URZ, PT ;  /* 0x00000000003f782f */ /* 0x000fe20003800000 */
[----:B------:R-:W-:-:S04]  /*0210*/  UIADD3 UR6, -UR6, 0x100000, URZ ;  /* 0x0010000006067890 */ /* 0x000fc8000fffe13f */
[----:B------:R-:W-:Y:S02]  /*0220*/  USHF.L.U32 UR7, UR6, 0xb, URZ ;  /* 0x0000000b06077899 */ /* 0x000fe4000800063f */
[----:B------:R-:W-:Y:S02]  /*0230*/  USHF.L.U32 UR6, UR6, 0x1, URZ ;  /* 0x0000000106067899 */ /* 0x000fe4000800063f */
[----:B-1----:R-:W-:Y:S02]  /*0240*/  ULEA UR8, UR8, UR4, 0x18 ;  /* 0x0000000408087291 */ /* 0x002fe4000f8ec03f */
[----:B------:R-:W-:-:S04]  /*0250*/  UIADD3 UR4, -UR5, 0x100000, URZ ;  /* 0x0010000005047890 */ /* 0x000fc8000fffe13f */
[----:B------:R-:W-:Y:S02]  /*0260*/  USHF.L.U32 UR5, UR4, 0xb, URZ ;  /* 0x0000000b04057899 */ /* 0x000fe4000800063f */
[----:B------:R-:W-:Y:S01]  /*0270*/  USHF.L.U32 UR4, UR4, 0x1, URZ ;  /* 0x0000000104047899 */ /* 0x000fe2000800063f */
[----:B------:R-:W1:Y:S11]  /*0280*/  FENCE.VIEW.ASYNC.S ;  /* 0x00000000000073c6 */ /* 0x000e760000000000 */
[----:B-1----:R1:W2:Y:S01]  /*0290*/  SYNCS.EXCH.64 URZ, [UR8], UR4 ;  /* 0x00000004083f75b2 */ /* 0x0022a20008000100 */
[----:B------:R1:W3:Y:S01]  /*02a0*/  SYNCS.EXCH.64 URZ, [UR8+0x18], UR6 ;  /* 0x00001806083f75b2 */ /* 0x0002e20008000100 */
[----:B------:R1:W4:Y:S01]  /*02b0*/  SYNCS.EXCH.64 URZ, [UR8+0x8], UR4 ;  /* 0x00000804083f75b2 */ /* 0x0003220008000100 */
[----:B------:R1:W5:Y:S01]  /*02c0*/  SYNCS.EXCH.64 URZ, [UR8+0x20], UR6 ;  /* 0x00002006083f75b2 */ /* 0x0003620008000100 */
[----:B------:R1:W1:Y:S01]  /*02d0*/  SYNCS.EXCH.64 URZ, [UR8+0x10], UR4 ;  /* 0x00001004083f75b2 */ /* 0x0002620008000100 */
[----:B------:R1:W1:Y:S01]  /*02e0*/  SYNCS.EXCH.64 URZ, [UR8+0x28], UR6 ;  /* 0x00002806083f75b2 */ /* 0x0002620008000100 */
[----:B------:R-:W-:Y:S01]  /*02f0*/  NOP ;  /* 0x0000000000007918 */ /* 0x000fe20000000000 */
.L_x_163:
[----:B------:R-:W2:Y:S01]  /*0300*/  S2UR UR14, SR_CTAID.X ;  /* 0x00000000000e79c3 */ /* 0x000ea20000002500 */
[----:B------:R-:W-:Y:S01]  /*0310*/  SHF.R.S32.HI R6, RZ, 0x1f, R17 ;  /* 0x0000001fff067819 */ /* 0x000fe20000011411 */
[----:B-1----:R-:W-:Y:S01]  /*0320*/  ULDC UR4, c[0x0][0x150] ;  /* 0x0000540000047ab9 */ /* 0x002fe20000000800 */
[----:B------:R-:W1:Y:S01]  /*0330*/  SHFL.IDX PT, R9, R0, RZ, 0x1f ;  /* 0x00001fff00097589 */ /* 0x000e6200000e0000 */
[----:B------:R-:W-:Y:S01]  /*0340*/  SHF.R.S32.HI R10, RZ, 0x1f, R3 ;  /* 0x0000001fff0a7819 */ /* 0x000fe20000011403 */
[----:B------:R-:W-:Y:S01]  /*0350*/  ULDC UR8, c[0x0][0x148] ;  /* 0x0000520000087ab9 */ /* 0x000fe20000000800 */
[----:B------:R-:W-:Y:S01]  /*0360*/  LEA.HI R6, R6, R17, RZ, 0x7 ;  /* 0x0000001106067211 */ /* 0x000fe200078f38ff */
[----:B------:R-:W-:Y:S01]  /*0370*/  ULDC UR6, c[0x0][0x144] ;  /* 0x0000510000067ab9 */ /* 0x000fe20000000800 */
[----:B------:R-:W3:Y:S01]  /*0380*/  S2UR UR7, SR_CTAID.Y ;  /* 0x00000000000779c3 */ /* 0x000ee20000002600 */
[----:B------:R-:W-:Y:S01]  /*0390*/  LEA.HI R10, R10, R3, RZ, 0x2 ;  /* 0x000000030a0a7211 */ /* 0x000fe200078f10ff */
[----:B------:R-:W-:Y:S01]  /*03a0*/  NOP ;  /* 0x0000000000007918 */ /* 0x000fe20000000000 */
[----:B------:R-:W-:-:S02]  /*03b0*/  LOP3.LUT R6, R6, 0xffffff80, RZ, 0xc0, !PT ;  /* 0xffffff8006067812 */ /* 0x000fc400078ec0ff */
[----:B------:R-:W-:-:S03]  /*03c0*/  LOP3.LUT R10, R10, 0x3ffffffc, RZ, 0xc0, !PT ;  /* 0x3ffffffc0a0a7812 */ /* 0x000fc600078ec0ff */
[----:B------:R-:W-:Y:S02]  /*03d0*/  IMAD.IADD R6, R17, 0x1, -R6 ;  /* 0x0000000111067824 */ /* 0x000fe400078e0a06 */
[----:B------:R-:W-:Y:S01]  /*03e0*/  IMAD.IADD R3, R3, 0x1, -R10 ;  /* 0x0000000103037824 */ /* 0x000fe200078e0a0a */
[----:B--2---:R-:W-:Y:S02]  /*03f0*/  I2FP.F32.U32 R5, UR14 ;  /* 0x0000000e00057c45 */ /* 0x004fe40008201000 */
[----:B-1----:R-:W-:-:S03]  /*0400*/  ISETP.NE.AND P0, PT, R9, RZ, PT ;  /* 0x000000ff0900720c */ /* 0x002fc60003f05270 */
[----:B------:R-:W-:Y:S01]  /*0410*/  FMUL R11, R5, UR4 ;  /* 0x00000004050b7c20 */ /* 0x000fe20008400000 */
[----:B------:R-:W-:Y:S01]  /*0420*/  ULDC UR4, c[0x0][0x154] ;  /* 0x0000550000047ab9 */ /* 0x000fe20000000800 */
[----:B---3--:R-:W-:-:S04]  /*0430*/  I2FP.F32.U32 R5, UR7 ;  /* 0x0000000700057c45 */ /* 0x008fc80008201000 */
[----:B------:R-:W1:Y:S01]  /*0440*/  F2I.U32.TRUNC.NTZ R11, R11 ;  /* 0x0000000b000b7305 */ /* 0x000e62000020f000 */
[----:B------:R-:W-:Y:S01]  /*0450*/  FMUL R12, R5, UR4 ;  /* 0x00000004050c7c20 */ /* 0x000fe20008400000 */
[----:B------:R-:W-:-:S04]  /*0460*/  SHF.R.S32.HI R5, RZ, 0x1f, R6 ;  /* 0x0000001fff057819 */ /* 0x000fc80000011406 */
[----:B------:R-:W-:Y:S02]  /*0470*/  LEA.HI R5, R5, R6, RZ, 0x3 ;  /* 0x0000000605057211 */ /* 0x000fe400078f18ff */
[----:B------:R-:W2:Y:S02]  /*0480*/  F2I.U32.TRUNC.NTZ R12, R12 ;  /* 0x0000000c000c7305 */ /* 0x000ea4000020f000 */
[--C-:B------:R-:W-:Y:S02]  /*0490*/  SHF.R.S32.HI R7, RZ, 0x3, R5.reuse ;  /* 0x00000003ff077819 */ /* 0x100fe40000011405 */
[----:B------:R-:W-:Y:S02]  /*04a0*/  SHF.R.S32.HI R8, RZ, 0x1f, R5 ;  /* 0x0000001fff087819 */ /* 0x000fe40000011405 */
[----:B-1----:R-:W-:Y:S02]  /*04b0*/  R2UR UR4, R11 ;  /* 0x000000000b0472ca */ /* 0x002fe400000e0000 */
[----:B------:R-:W-:-:S04]  /*04c0*/  LEA.HI R8, R8, R7, RZ, 0x2 ;  /* 0x0000000708087211 */ /* 0x000fc800078f10ff */
[----:B------:R-:W-:Y:S02]  /*04d0*/  LOP3.LUT R8, R8, 0xfffffffc, RZ, 0xc0, !PT ;  /* 0xfffffffc08087812 */ /* 0x000fe400078ec0ff */
[----:B--2---:R-:W-:-:S03]  /*04e0*/  R2UR UR9, R12 ;  /* 0x000000000c0972ca */ /* 0x004fc600000e0000 */
[----:B------:R-:W-:Y:S02]  /*04f0*/  IMAD.IADD R8, R7, 0x1, -R8 ;  /* 0x0000000107087824 */ /* 0x000fe400078e0a08 */
[----:B------:R-:W-:Y:S02]  /*0500*/  UIADD3 UR4, -UR4, URZ, URZ ;  /* 0x0000003f04047290 */ /* 0x000fe4000fffe13f */
[----:B------:R-:W-:Y:S02]  /*0510*/  IMAD R3, R3, 0x4, R8 ;  /* 0x0000000403037824 */ /* 0x000fe400078e0208 */
[----:B------:R-:W-:Y:S02]  /*0520*/  UIMAD UR6, UR6, UR4, UR14 ;  /* 0x00000004060672a4 */ /* 0x000fe4000f8e020e */
[----:B------:R-:W-:Y:S02]  /*0530*/  IMAD.SHL.U32 R16, R3, 0x4, RZ ;  /* 0x0000000403107824 */ /* 0x000fe400078e00ff */
[----:B------:R-:W-:-:S03]  /*0540*/  UIADD3 UR9, -UR9, URZ, URZ ;  /* 0x0000003f09097290 */ /* 0x000fc6000fffe13f */
[----:B------:R-:W-:Y:S01]  /*0550*/  LOP3.LUT R16, R3, 0xc, R16, 0x78, !PT ;  /* 0x0000000c03107812 */ /* 0x000fe200078e7810 */
[----:B------:R-:W-:-:S06]  /*0560*/  UIMAD UR5, UR8, UR9, UR7 ;  /* 0x00000009080572a4 */ /* 0x000fcc000f8e0207 */
[----:B------:R-:W-:-:S04]  /*0570*/  ISETP.NE.AND P1, PT, R16, UR5, PT ;  /* 0x0000000510007c0c */ /* 0x000fc8000bf25270 */
[----:B------:R-:W-:Y:S01]  /*0580*/  ISETP.EQ.OR P1, PT, RZ, UR6, !P1 ;  /* 0x00000006ff007c0c */ /* 0x000fe2000cf22670 */
[----:B------:R-:W-:-:S12]  /*0590*/  @P0 BRA `(.L_x_164) ;  /* 0x0000000000480947 */ /* 0x000fd80003800000 */
[----:B------:R-:W1:Y:S01]  /*05a0*/  S2UR UR5, SR_CgaCtaId ;  /* 0x00000000000579c3 */ /* 0x000e620000008800 */
[----:B------:R-:W-:Y:S01]  /*05b0*/  UMOV UR4, 0x400 ;  /* 0x0000040000047882 */ /* 0x000fe20000000000 */
[----:B------:R-:W-:Y:S01]  /*05c0*/  UMOV UR10, 0x20 ;  /* 0x00000020000a7882 */ /* 0x000fe20000000000 */
[----:B------:R-:W-:Y:S01]  /*05d0*/  UMOV UR11, 0x100 ;  /* 0x00000100000b7882 */ /* 0x000fe20000000000 */
[----:B------:R-:W-:Y:S01]  /*05e0*/  ELECT P0, URZ, PT ;  /* 0x00000000003f782f */ /* 0x000fe20003800000 */
[----:B-1----:R-:W-:Y:S02]  /*05f0*/  ULEA UR12, UR5, UR4, 0x18 ;  /* 0x00000004050c7291 */ /* 0x002fe4000f8ec03f */
[----:B------:R-:W-:-:S04]  /*0600*/  UIADD3 UR4, -UR10, 0x100000, URZ ;  /* 0x001000000a047890 */ /* 0x000fc8000fffe13f */
[----:B------:R-:W-:Y:S02]  /*0610*/  USHF.L.U32 UR5, UR4, 0xb, URZ ;  /* 0x0000000b04057899 */ /* 0x000fe4000800063f */
[----:B------:R-:W-:Y:S02]  /*0620*/  USHF.L.U32 UR4, UR4, 0x1, URZ ;  /* 0x0000000104047899 */ /* 0x000fe4000800063f */
[----:B------:R-:W-:-:S04]  /*0630*/  UIADD3 UR10, -UR11, 0x100000, URZ ;  /* 0x001000000b0a7890 */ /* 0x000fc8000fffe13f */
[----:B------:R-:W-:Y:S02]  /*0640*/  USHF.L.U32 UR11, UR10, 0xb, URZ ;  /* 0x0000000b0a0b7899 */ /* 0x000fe4000800063f */
[----:B------:R-:W-:Y:S01]  /*0650*/  USHF.L.U32 UR10, UR10, 0x1, URZ ;  /* 0x000000010a0a7899 */ /* 0x000fe2000800063f */
[----:B------:R-:W1:Y:S03]  /*0660*/  FENCE.VIEW.ASYNC.S ;  /* 0x00000000000073c6 */ /* 0x000e660000000000 */
[----:B-1----:R1:W2:Y:S08]  /*0670*/  SYNCS.EXCH.64 URZ, [UR12+0x30], UR4 ;  /* 0x000030040c3f75b2 */ /* 0x0022b00008000100 */
[----:B------:R1:W3:Y:S01]  /*0680*/  SYNCS.EXCH.64 URZ, [UR12+0x40], UR10 ;  /* 0x0000400a0c3f75b2 */ /* 0x0002e20008000100 */
[----:B------:R1:W1:Y:S01]  /*0690*/  SYNCS.EXCH.64 URZ, [UR12+0x38], UR4 ;  /* 0x000038040c3f75b2 */ /* 0x0002620008000100 */
[----:B------:R1:W1:Y:S01]  /*06a0*/  SYNCS.EXCH.64 URZ, [UR12+0x48], UR10 ;  /* 0x0000480a0c3f75b2 */ /* 0x0002620008000100 */
[----:B------:R-:W-:Y:S01]  /*06b0*/  NOP ;  /* 0x0000000000007918 */ /* 0x000fe20000000000 */
.L_x_164:
[----:B------:R-:W4:Y:S01]  /*06c0*/  SHFL.IDX PT, R0, R0, RZ, 0x1f ;  /* 0x00001fff00007589 */ /* 0x000f2200000e0000 */
[----:B------:R-:W-:Y:S01]  /*06d0*/  ELECT P0, URZ, PT ;  /* 0x00000000003f782f */ /* 0x000fe20003800000 */
[----:B------:R-:W5:Y:S01]  /*06e0*/  LDC R5, c[0x0][0x140] ;  /* 0x00005000ff057b82 */ /* 0x000f620000000800 */
[----:B------:R-:W-:Y:S01]  /*06f0*/  SHF.R.S32.HI R3, RZ, 0x1f, R2 ;  /* 0x0000001fff037819 */ /* 0x000fe20000011402 */
[----:B-1----:R-:W-:Y:S01]  /*0700*/  UMOV UR4, 0x20 ;  /* 0x0000002000047882 */ /* 0x002fe20000000000 */
[----:B------:R-:W-:Y:S01]  /*0710*/  LOP3.LUT P6, RZ, R6, 0x7, RZ, 0xc0, !PT ;  /* 0x0000000706ff7812 */ /* 0x000fe200078cc0ff */
[----:B------:R-:W-:Y:S01]  /*0720*/  NOP ;  /* 0x0000000000007918 */ /* 0x000fe20000000000 */
[----:B------:R-:W-:Y:S02]  /*0730*/  LEA.HI R3, R3, R2, RZ, 0x2 ;  /* 0x0000000203037211 */ /* 0x000fe400078f10ff */
[----:B------:R-:W-:Y:S02]  /*0740*/  ISETP.LT.U32.AND P6, PT, R16, 0x2, !P6 ;  /* 0x000000021000780c */ /* 0x000fe400077c1070 */
[----:B------:R-:W-:-:S02]  /*0750*/  LOP3.LUT R3, R3, 0xfffffffc, RZ, 0xc0, !PT ;  /* 0xfffffffc03037812 */ /* 0x000fc400078ec0ff */
[----:B------:R-:W-:Y:S02]  /*0760*/  PLOP3.LUT P1, PT, P6, P1, PT, 0x80, 0x0 ;  /* 0x000000000000781c */ /* 0x000fe40003723070 */
[----:B------:R-:W-:Y:S01]  /*0770*/  ISETP.NE.AND P4, PT, R4, RZ, PT ;  /* 0x000000ff0400720c */ /* 0x000fe20003f85270 */
[----:B------:R-:W-:Y:S01]  /*0780*/  IMAD.IADD R3, R2, 0x1, -R3 ;  /* 0x0000000102037824 */ /* 0x000fe200078e0a03 */
[----:B------:R-:W-:Y:S02]  /*0790*/  LOP3.LUT R8, R17, 0x1f, RZ, 0xc0, !PT ;  /* 0x0000001f11087812 */ /* 0x000fe400078ec0ff */
[----:B------:R-:W-:Y:S02]  /*07a0*/  P2R R118, PR, RZ, 0x2 ;  /* 0x00000002ff767803 */ /* 0x000fe40000000000 */
[----:B------:R-:W-:Y:S02]  /*07b0*/  ISETP.NE.AND P2, PT, R3, RZ, PT ;  /* 0x000000ff0300720c */ /* 0x000fe40003f45270 */
[----:B----4-:R-:W-:Y:S01]  /*07c0*/  ISETP.NE.OR P0, PT, R0, RZ, !P0 ;  /* 0x000000ff0000720c */ /* 0x010fe20004705670 */
[----:B------:R-:W-:Y:S01]  /*07d0*/  VIADD R0, R4, 0xffffffff ;  /* 0xffffffff04007836 */ /* 0x000fe20000000000 */
[----:B-----5:R-:W-:-:S04]  /*07e0*/  ISETP.EQ.U32.AND P3, PT, R5, 0x1, PT ;  /* 0x000000010500780c */ /* 0x020fc80003f62070 */
[----:B------:R-:W-:-:S07]  /*07f0*/  ISETP.GE.U32.AND P5, PT, R0, 0x2, PT ;  /* 0x000000020000780c */ /* 0x000fce0003fa6070 */
[----:B------:R-:W-:Y:S01]  /*0800*/  VOTEU.ALL UP0, P0 ;  /* 0x00000000003f7886 */ /* 0x000fe20000000000 */
[----:B------:R-:W-:-:S04]  /*0810*/  VOTEU.ALL UP1, P0 ;  /* 0x00000000003f7886 */ /* 0x000fc80000020000 */
[----:B------:R-:W1:Y:S01]  /*0820*/  @!UP0 S2UR UR11, SR_CgaCtaId ;  /* 0x00000000000b89c3 */ /* 0x000e620000008800 */
[----:B------:R-:W-:Y:S01]  /*0830*/  @!UP0 UMOV UR10, 0x400 ;  /* 0x00000400000a8882 */ /* 0x000fe20000000000 */
[----:B------:R-:W-:-:S04]  /*0840*/  @!UP0 UIADD3 UR4, -UR4, 0x100000, URZ ;  /* 0x0010000004048890 */ /* 0x000fc8000fffe13f */
[----:B------:R-:W-:Y:S02]  /*0850*/  @!UP0 USHF.L.U32 UR5, UR4, 0xb, URZ ;  /* 0x0000000b04058899 */ /* 0x000fe4000800063f */
[----:B------:R-:W-:Y:S02]  /*0860*/  @!UP0 USHF.L.U32 UR4, UR4, 0x1, URZ ;  /* 0x0000000104048899 */ /* 0x000fe4000800063f */
[----:B-1----:R-:W-:Y:S01]  /*0870*/  @!UP0 ULEA UR10, UR11, UR10, 0x18 ;  /* 0x0000000a0b0a8291 */ /* 0x002fe2000f8ec03f */
[----:B------:R-:W-:Y:S01]  /*0880*/  VOTEU.ALL UP0, P0 ;  /* 0x00000000003f7886 */ /* 0x000fe20000000000 */
[----:B------:R-:W-:-:S04]  /*0890*/  ISETP.NE.AND P0, PT, R3, 0x3, PT ;  /* 0x000000030300780c */ /* 0x000fc80003f05270 */
[----:B------:R-:W-:-:S04]  /*08a0*/  ISETP.EQ.OR P0, PT, R3, RZ, !P0 ;  /* 0x000000ff0300720c */ /* 0x000fc80004702670 */
[----:B------:R-:W-:Y:S01]  /*08b0*/  ISETP.EQ.AND P0, PT, R4, RZ, P0 ;  /* 0x000000ff0400720c */ /* 0x000fe20000702270 */
[----:B------:R-:W1:Y:S02]  /*08c0*/  FENCE.VIEW.ASYNC.S ;  /* 0x00000000000073c6 */ /* 0x000e640000000000 */
[----:B-1----:R1:W4:Y:S01]  /*08d0*/  @!UP0 SYNCS.EXCH.64 URZ, [UR10+0x50], UR4 ;  /* 0x000050040a3f85b2 */ /* 0x0023220008000100 */
[----:B------:R-:W-:Y:S02]  /*08e0*/  LOP3.LUT R4, R17, 0x7f, RZ, 0xc0, !PT ;  /* 0x0000007f11047812 */ /* 0x000fe400078ec0ff */
[----:B------:R-:W-:-:S04]  /*08f0*/  SEL R2, RZ, 0x1, !P0 ;  /* 0x00000001ff027807 */ /* 0x000fc80004000000 */
[----:B------:R-:W-:Y:S01]  /*0900*/  SEL R2, R2, 0x2, P5 ;  /* 0x0000000202027807 */ /* 0x000fe20002800000 */
[----:B------:R1:W5:Y:S01]  /*0910*/  @!UP1 SYNCS.EXCH.64 URZ, [UR10+0x58], UR4 ;  /* 0x000058040a3f95b2 */ /* 0x0003620008000100 */
[----:B------:R-:W-:Y:S01]  /*0920*/  NOP ;  /* 0x0000000000007918 */ /* 0x000fe20000000000 */
[----:B------:R-:W-:Y:S05]  /*0930*/  @!P3 BRA `(.L_x_165) ;  /* 0x000000000008b947 */ /* 0x000fea0003800000 */
[----:B--2345:R-:W-:Y:S01]  /*0940*/  UCGABAR_ARV ;  /* 0x00000000000079c7 */ /* 0x03cfe20008000000 */
[----:B------:R-:W-:Y:S05]  /*0950*/  BRA `(.L_x_166) ;  /* 0x0000000000047947 */ /* 0x000fea0003800000 */
.L_x_165:
[----:B--2345:R-:W-:Y:S01]  /*0960*/  NOP ;  /* 0x0000000000007918 */ /* 0x03cfe20000000000 */
.L_x_166:
[----:B-1----:R-:W-:Y:S02]  /*0970*/  ULDC UR4, c[0x0][0xa04] ;  /* 0x0002810000047ab9 */ /* 0x002fe40000000800 */
[----:B------:R-:W-:-:S04]  /*0980*/  UISETP.NE.AND UP0, UPT, UR4, 0x1, UPT ;  /* 0x000000010400788c */ /* 0x000fc8000bf05270 */
[----:B------:R-:W-:-:S07]  /*0990*/  UP2UR UR38, UPR, URZ, 0x1 ;  /* 0x000000013f267883 */ /* 0x000fce0008000000 */
[----:B------:R-:W-:Y:S01]  /*09a0*/  @UP0 ULDC UR12, c[0x0][0x10] ;  /* 0x00000400000c0ab9 */ /* 0x000fe20000000800 */
[----:B------:R-:W-:Y:S01]  /*09b0*/  @!UP0 ULDC UR15, c[0x0][0xc] ;  /* 0x00000300000f8ab9 */ /* 0x000fe20000000800 */
[----:B------:R-:W-:Y:S01]  /*09c0*/  ULDC UR10, c[0x0][0xc] ;  /* 0x00000300000a7ab9 */ /* 0x000fe20000000800 */
[----:B------:R-:W-:Y:S01]  /*09d0*/  ULDC UR11, c[0x0][0x10] ;  /* 0x00000400000b7ab9 */ /* 0x000fe20000000800 */
[----:B------:R-:W-:Y:S01]  /*09e0*/  @UP0 UMOV UR4, UR7 ;  /* 0x0000000700040c82 */ /* 0x000fe20008000000 */
[----:B------:R-:W-:Y:S01]  /*09f0*/  @UP0 UMOV UR5, URZ ;  /* 0x0000003f00050c82 */ /* 0x000fe20008000000 */
[----:B------:R-:W-:Y:S02]  /*0a00*/  UIMAD.WIDE.U32 UR10, UR10, UR11, URZ ;  /* 0x0000000b0a0a72a5 */ /* 0x000fe4000f8e003f */
[----:B------:R-:W-:Y:S01]  /*0a10*/  @UP0 UIMAD.WIDE.U32 UR12, UR14, UR12, UR4 ;  /* 0x0000000c0e0c02a5 */ /* 0x000fe2000f8e0004 */
[----:B------:R-:W-:Y:S02]  /*0a20*/  @UP0 UMOV UR41, URZ ;  /* 0x0000003f00290c82 */ /* 0x000fe40008000000 */
[----:B------:R-:W-:Y:S01]  /*0a30*/  ULDC UR4, c[0x0][0x14] ;  /* 0x0000050000047ab9 */ /* 0x000fe20000000800 */
[----:B------:R-:W-:Y:S01]  /*0a40*/  UMOV UR5, URZ ;  /* 0x0000003f00057c82 */ /* 0x000fe20008000000 */
[----:B------:R-:W-:-:S02]  /*0a50*/  UIMAD.WIDE.U32 UR36, UR10, UR4, URZ ;  /* 0x000000040a2472a5 */ /* 0x000fc4000f8e003f */
[----:B------:R-:W-:Y:S02]  /*0a60*/  UIMAD UR39, UR11, UR4, URZ ;  /* 0x000000040b2772a4 */ /* 0x000fe4000f8e023f */
[----:B------:R-:W-:Y:S01]  /*0a70*/  @UP0 UIADD3 UR41, UR13, UR41, URZ ;  /* 0x000000290d290290 */ /* 0x000fe2000fffe03f */
[----:B------:R-:W-:Y:S01]  /*0a80*/  UMOV UR4, UR14 ;  /* 0x0000000e00047c82 */ /* 0x000fe20008000000 */
[----:B------:R-:W-:Y:S01]  /*0a90*/  @UP0 UMOV UR40, UR12 ;  /* 0x0000000c00280c82 */ /* 0x000fe20008000000 */
[----:B------:R-:W-:Y:S02]  /*0aa0*/  @!UP0 UIMAD.WIDE.U32 UR4, UR7, UR15, UR4 ;  /* 0x0000000f070482a5 */ /* 0x000fe4000f8e0004 */
[----:B------:R-:W-:-:S05]  /*0ab0*/  UIADD3 UR39, UR37, UR39, URZ ;  /* 0x0000002725277290 */ /* 0x000fca000fffe03f */
[----:B------:R-:W-:Y:S01]  /*0ac0*/  @!UP0 UMOV UR40, UR4 ;  /* 0x0000000400288c82 */ /* 0x000fe20008000000 */
[----:B------:R-:W-:Y:S01]  /*0ad0*/  @!UP0 UMOV UR41, UR5 ;  /* 0x0000000500298c82 */ /* 0x000fe20008000000 */
[----:B------:R-:W-:Y:S05]  /*0ae0*/  @!P3 BRA `(.L_x_167) ;  /* 0x00000000000cb947 */ /* 0x000fea0003800000 */
[----:B------:R-:W-:Y:S01]  /*0af0*/  UCGABAR_WAIT ;  /* 0x0000000000007dc7 */ /* 0x000fe20008000000 */
[----:B------:R-:W-:Y:S01]  /*0b00*/  CCTL.IVALL ;  /* 0x00000000ff00798f */ /* 0x000fe20002000000 */
[----:B------:R-:W-:Y:S05]  /*0b10*/  BRA `(.L_x_168) ;  /* 0x0000000000047947 */ /* 0x000fea0003800000 */
.L_x_167:
[----:B------:R-:W-:Y:S06]  /*0b20*/  BAR.SYNC.DEFER_BLOCKING 0x0 ;  /* 0x0000000000007b1d */ /* 0x000fec0000010000 */
.L_x_168:
[----:B------:R-:W-:Y:S05]  /*0b30*/  @!P4 BRA `(.L_x_169) ;  /* 0x0000003c005cc947 */ /* 0x000fea0003800000 */
[----:B------:R-:W-:-:S13]  /*0b40*/  ISETP.GT.U32.AND P0, PT, R0, 0x1, PT ;  /* 0x000000010000780c */ /* 0x000fda0003f04070 */
[----:B------:R-:W-:Y:S05]  /*0b50*/  @P0 EXIT ;  /* 0x000000000000094d */ /* 0x000fea0003800000 */
[----:B------:R-:W1:Y:S01]  /*0b60*/  LDC.64 R4, c[0x0][0x9f8] ;  /* 0x00027e00ff047b82 */ /* 0x000e620000000a00 */
[----:B------:R-:W-:Y:S01]  /*0b70*/  IMAD.U32 R0, RZ, RZ, UR41 ;  /* 0x00000029ff007e24 */ /* 0x000fe2000f8e00ff */
[----:B------:R-:W-:Y:S01]  /*0b80*/  UMOV UR46, 0xffffffff ;  /* 0xffffffff002e7882 */ /* 0x000fe20000000000 */
[----:B------:R-:W-:Y:S01]  /*0b90*/  UMOV UR45, 0xffffffff ;  /* 0xffffffff002d7882 */ /* 0x000fe20000000000 */
[----:B------:R-:W-:Y:S01]  /*0ba0*/  UMOV UR47, 0xffffffff ;  /* 0xffffffff002f7882 */ /* 0x000fe20000000000 */
[----:B-1----:R-:W-:-:S04]  /*0bb0*/  ISETP.LE.U32.AND P0, PT, R4, UR40, PT ;  /* 0x0000002804007c0c */ /* 0x002fc8000bf03070 */
[----:B------:R-:W-:Y:S02]  /*0bc0*/  ISETP.GE.U32.AND.EX P0, PT, R0, R5, PT, P0 ;  /* 0x000000050000720c */ /* 0x000fe40003f06100 */
[----:B------:R-:W-:-:S11]  /*0bd0*/  PRMT R0, RZ, 0x7610, R0 ;  /* 0x00007610ff007816 */ /* 0x000fd60000000000 */
[----:B------:R-:W-:Y:S05]  /*0be0*/  @P0 BRA `(.L_x_170) ;  /* 0x0000000400340947 */ /* 0x000fea0003800000 */
[----:B------:R-:W-:Y:S01]  /*0bf0*/  ULDC.64 UR16, c[0x0][0x9d0] ;  /* 0x0002740000107ab9 */ /* 0x000fe20000000a00 */
[----:B------:R-:W-:Y:S01]  /*0c00*/  UMOV UR4, UR40 ;  /* 0x0000002800047c82 */ /* 0x000fe20008000000 */
[----:B------:R-:W-:Y:S01]  /*0c10*/  ISETP.NE.U32.AND P0, PT, RZ, UR16, PT ;  /* 0x00000010ff007c0c */ /* 0x000fe2000bf05070 */
[----:B------:R-:W-:Y:S01]  /*0c20*/  UMOV UR5, UR41 ;  /* 0x0000002900057c82 */ /* 0x000fe20008000000 */
[----:B------:R-:W-:Y:S02]  /*0c30*/  ULDC UR15, c[0x0][0x9d8] ;  /* 0x00027600000f7ab9 */ /* 0x000fe40000000800 */
[----:B------:R-:W-:-:S13]  /*0c40*/  ISETP.NE.AND.EX P0, PT, RZ, UR17, PT, P0 ;  /* 0x00000011ff007c0c */ /* 0x000fda000bf05300 */
[----:B------:R-:W-:Y:S05]  /*0c50*/  @!P0 BRA `(.L_x_171) ;  /* 0x0000000000288947 */ /* 0x000fea0003800000 */
[----:B------:R-:W-:Y:S02]  /*0c60*/  ULDC UR12, c[0x0][0x9dc] ;  /* 0x00027700000c7ab9 */ /* 0x000fe40000000800 */
[----:B------:R-:W-:-:S04]  /*0c70*/  UIADD3 UR12, UP0, UR40, UR12, URZ ;  /* 0x0000000c280c7290 */ /* 0x000fc8000ff1e03f */
[----:B------:R-:W-:-:S04]  /*0c80*/  UIADD3.X UR14, URZ, UR41, URZ, UP0, !UPT ;  /* 0x000000293f0e7290 */ /* 0x000fc800087fe43f */
[----:B------:R-:W-:-:S04]  /*0c90*/  UIMAD.WIDE.U32 UR4, UR14, UR16, URZ ;  /* 0x000000100e0472a5 */ /* 0x000fc8000f8e003f */
[----:B------:R-:W-:Y:S02]  /*0ca0*/  UIMAD.WIDE.U32 UR10, UP0, UR12, UR17, UR4 ;  /* 0x000000110c0a72a5 */ /* 0x000fe4000f800004 */
[----:B------:R-:W-:Y:S02]  /*0cb0*/  UIMAD.WIDE.U32 UR4, UR12, UR16, URZ ;  /* 0x000000100c0472a5 */ /* 0x000fe4000f8e003f */
[----:B------:R-:W-:Y:S02]  /*0cc0*/  UIADD3.X UR13, URZ, URZ, URZ, UP0, !UPT ;  /* 0x0000003f3f0d7290 */ /* 0x000fe400087fe43f */
[----:B------:R-:W-:Y:S01]  /*0cd0*/  UIADD3 URZ, UP0, UR5, UR10, URZ ;  /* 0x0000000a053f7290 */ /* 0x000fe2000ff1e03f */
[----:B------:R-:W-:-:S03]  /*0ce0*/  UMOV UR12, UR11 ;  /* 0x0000000b000c7c82 */ /* 0x000fc60008000000 */
[----:B------:R-:W-:-:S12]  /*0cf0*/  UIMAD.WIDE.U32.X UR4, UR14, UR17, UR12, UP0 ;  /* 0x000000110e0472a5 */ /* 0x000fd800080e040c */
.L_x_171:
[----:B------:R-:W-:Y:S02]  /*0d00*/  USHF.R.U64 UR47, UR4, UR15, UR5 ;  /* 0x0000000f042f7299 */ /* 0x000fe40008001205 */
[----:B------:R-:W-:Y:S02]  /*0d10*/  USHF.R.U32.HI UR4, URZ, UR15, UR5 ;  /* 0x0000000f3f047299 */ /* 0x000fe40008011605 */
[----:B------:R-:W-:Y:S01]  /*0d20*/  UIADD3 UR5, UP0, URZ, -UR47, URZ ;  /* 0x8000002f3f057290 */ /* 0x000fe2000ff1e03f */
[----:B------:R-:W-:Y:S01]  /*0d30*/  ULDC.64 UR12, c[0x0][0x9c8] ;  /* 0x00027200000c7ab9 */ /* 0x000fe20000000a00 */
[----:B------:R-:W-:Y:S02]  /*0d40*/  ULDC UR14, c[0x0][0x9c0] ;  /* 0x00027000000e7ab9 */ /* 0x000fe40000000800 */
[----:B------:R-:W-:Y:S02]  /*0d50*/  UIADD3.X UR4, URZ, ~UR4, URZ, UP0, !UPT ;  /* 0x800000043f047290 */ /* 0x000fe400087fe43f */
[----:B------:R-:W-:-:S02]  /*0d60*/  UIMAD.WIDE.U32 UR10, UR5, UR12, UR40 ;  /* 0x0000000c050a72a5 */ /* 0x000fc4000f8e0028 */
[----:B------:R-:W-:Y:S02]  /*0d70*/  UIMAD UR4, UR4, UR12, URZ ;  /* 0x0000000c040472a4 */ /* 0x000fe4000f8e023f */
[----:B------:R-:W-:Y:S02]  /*0d80*/  UIMAD UR12, UR8, UR9, UR7 ;  /* 0x00000009080c72a4 */ /* 0x000fe4000f8e0207 */
[----:B------:R-:W-:Y:S01]  /*0d90*/  UIMAD UR4, UR5, UR13, UR4 ;  /* 0x0000000d050472a4 */ /* 0x000fe2000f8e0204 */
[----:B------:R-:W-:Y:S01]  /*0da0*/  ULDC UR8, c[0x0][0x9b0] ;  /* 0x00026c0000087ab9 */ /* 0x000fe20000000800 */
[----:B------:R-:W-:Y:S02]  /*0db0*/  UISETP.NE.AND UP1, UPT, UR38, URZ, UPT ;  /* 0x0000003f2600728c */ /* 0x000fe4000bf25270 */
[----:B------:R-:W-:Y:S01]  /*0dc0*/  UIADD3 UR7, UR11, UR4, URZ ;  /* 0x000000040b077290 */ /* 0x000fe2000fffe03f */
[----:B------:R-:W-:Y:S02]  /*0dd0*/  ULDC UR18, c[0x0][0xa00] ;  /* 0x0002800000127ab9 */ /* 0x000fe40000000800 */
[----:B------:R-:W-:Y:S01]  /*0de0*/  ULDC.64 UR4, c[0x0][0x9e8] ;  /* 0x00027a0000047ab9 */ /* 0x000fe20000000a00 */
[----:B------:R-:W-:Y:S01]  /*0df0*/  USHF.R.U64 UR16, UR10, UR14, UR7 ;  /* 0x0000000e0a107299 */ /* 0x000fe20008001207 */
[----:B------:R-:W-:Y:S01]  /*0e00*/  ISETP.NE.U32.AND P0, PT, RZ, UR4, PT ;  /* 0x00000004ff007c0c */ /* 0x000fe2000bf05070 */
[----:B------:R-:W-:Y:S01]  /*0e10*/  USHF.R.U32.HI UR7, URZ, UR14, UR7 ;  /* 0x0000000e3f077299 */ /* 0x000fe20008011607 */
[----:B------:R-:W-:-:S02]  /*0e20*/  UMOV UR9, 0xffffffff ;  /* 0xffffffff00097882 */ /* 0x000fc40000000000 */
[----:B------:R-:W-:Y:S01]  /*0e30*/  ISETP.NE.AND.EX P0, PT, RZ, UR5, PT, P0 ;  /* 0x00000005ff007c0c */ /* 0x000fe2000bf05300 */
[----:B------:R-:W-:Y:S02]  /*0e40*/  USHF.R.U64 UR22, UR16, UR8, UR7 ;  /* 0x0000000810167299 */ /* 0x000fe40008001207 */
[----:B------:R-:W-:Y:S02]  /*0e50*/  USHF.R.U32.HI UR7, URZ, UR8, UR7 ;  /* 0x000000083f077299 */ /* 0x000fe40008011607 */
[----:B------:R-:W-:Y:S02]  /*0e60*/  USEL UR12, UR6, UR12, !UP1 ;  /* 0x0000000c060c7287 */ /* 0x000fe4000c800000 */
[----:B------:R-:W-:Y:S02]  /*0e70*/  USHF.L.U32 UR6, UR9, UR18, URZ ;  /* 0x0000001209067299 */ /* 0x000fe4000800063f */
[----:B------:R-:W-:Y:S01]  /*0e80*/  USHF.R.U64 UR23, UR22, UR18, UR7 ;  /* 0x0000001216177299 */ /* 0x000fe20008001207 */
[----:B------:R-:W-:Y:S01]  /*0e90*/  ULDC UR17, c[0x0][0x9a8] ;  /* 0x00026a0000117ab9 */ /* 0x000fe20000000800 */
[----:B------:R-:W-:-:S02]  /*0ea0*/  ULOP3.LUT UR13, URZ, UR6, URZ, 0x33, !UPT ;  /* 0x000000063f0d7292 */ /* 0x000fc4000f8e333f */
[----:B------:R-:W-:Y:S02]  /*0eb0*/  UIADD3 UR15, UR17, -0x1, URZ ;  /* 0xffffffff110f7890 */ /* 0x000fe4000fffe03f */
[----:B------:R-:W-:Y:S01]  /*0ec0*/  USHF.R.U32.HI UR7, URZ, UR18, UR7 ;  /* 0x000000123f077299 */ /* 0x000fe20008011607 */
[----:B------:R-:W-:Y:S01]  /*0ed0*/  ULDC UR19, c[0x0][0x9f0] ;  /* 0x00027c0000137ab9 */ /* 0x000fe20000000800 */
[----:B------:R-:W-:Y:S01]  /*0ee0*/  ULDC UR20, c[0x0][0x9e0] ;  /* 0x0002780000147ab9 */ /* 0x000fe20000000800 */
[----:B------:R-:W-:Y:S01]  /*0ef0*/  UMOV UR21, 0x1 ;  /* 0x0000000100157882 */ /* 0x000fe20000000000 */
[----:B------:R-:W-:Y:S01]  /*0f00*/  UMOV UR6, UR23 ;  /* 0x0000001700067c82 */ /* 0x000fe20008000000 */
[----:B------:R-:W-:Y:S07]  /*0f10*/  @!P0 BRA `(.L_x_172) ;  /* 0x0000000000308947 */ /* 0x000fee0003800000 */
        /* <DEDUP_REMOVED lines=9> */
[----:B------:R-:W-:-:S07]  /*0fb0*/  UIMAD.WIDE.U32.X UR4, UR14, UR5, UR10, UP0 ;  /* 0x000000050e0472a5 */ /* 0x000fce00080e040a */
[----:B------:R-:W-:Y:S01]  /*0fc0*/  UMOV UR6, UR4 ;  /* 0x0000000400067c82 */ /* 0x000fe20008000000 */
[----:B------:R-:W-:-:S05]  /*0fd0*/  UMOV UR7, UR5 ;  /* 0x0000000500077c82 */ /* 0x000fca0008000000 */
.L_x_172:
[----:B------:R-:W-:Y:S01]  /*0fe0*/  USHF.R.U64 UR5, UR6, UR19, UR7 ;  /* 0x0000001306057299 */ /* 0x000fe20008001207 */
[----:B------:R-:W-:Y:S01]  /*0ff0*/  IMAD.MOV.U32 R0, RZ, RZ, 0x1 ;  /* 0x00000001ff007424 */ /* 0x000fe200078e00ff */
[----:B------:R-:W-:Y:S02]  /*1000*/  USHF.L.U32 UR4, UR21, UR18, URZ ;  /* 0x0000001215047299 */ /* 0x000fe4000800063f */
[----:B------:R-:W-:Y:S02]  /*1010*/  ULOP3.LUT UR13, UR22, UR13, URZ, 0xc0, !UPT ;  /* 0x0000000d160d7292 */ /* 0x000fe4000f8ec03f */
[----:B------:R-:W-:Y:S02]  /*1020*/  UIADD3 UR6, -UR5, URZ, URZ ;  /* 0x0000003f05067290 */ /* 0x000fe4000fffe13f */
[----:B------:R-:W-:Y:S02]  /*1030*/  UIMAD UR13, UR4, UR5, UR13 ;  /* 0x00000005040d72a4 */ /* 0x000fe4000f8e020d */
[----:B------:R-:W-:-:S02]  /*1040*/  ULOP3.LUT UR15, UR16, UR15, URZ, 0xc0, !UPT ;  /* 0x0000000f100f7292 */ /* 0x000fc4000f8ec03f */
[----:B------:R-:W-:Y:S01]  /*1050*/  UIMAD UR4, UR6, UR20, UR23 ;  /* 0x00000014060472a4 */ /* 0x000fe2000f8e0217 */
[----:B------:R-:W-:Y:S01]  /*1060*/  ULDC UR5, c[0x0][0x9b8] ;  /* 0x00026e0000057ab9 */ /* 0x000fe20000000800 */
[----:B------:R-:W-:Y:S02]  /*1070*/  UISETP.NE.AND UP0, UPT, UR38, URZ, UPT ;  /* 0x0000003f2600728c */ /* 0x000fe4000bf05270 */
[----:B------:R-:W-:Y:S02]  /*1080*/  UIMAD UR12, UR13, UR5, UR12 ;  /* 0x000000050d0c72a4 */ /* 0x000fe4000f8e020c */
[----:B------:R-:W-:-:S04]  /*1090*/  UIMAD UR4, UR4, UR17, UR15 ;  /* 0x00000011040472a4 */ /* 0x000fc8000f8e020f */
[----:B------:R-:W-:Y:S02]  /*10a0*/  USEL UR45, UR4, UR12, !UP0 ;  /* 0x0000000c042d7287 */ /* 0x000fe4000c000000 */
[----:B------:R-:W-:-:S12]  /*10b0*/  USEL UR46, UR12, UR4, !UP0 ;  /* 0x000000040c2e7287 */ /* 0x000fd8000c000000 */
.L_x_170:
[----:B------:R-:W-:-:S08]  /*10c0*/  NOP ;  /* 0x0000000000007918 */ /* 0x000fd00000000000 */
[----:B------:R-:W1:Y:S02]  /*10d0*/  USETMAXREG.TRY_ALLOC.CTAPOOL UP0, 0xe8 ;  /* 0x000000e8000079c8 */ /* 0x000e640008000600 */
[----:B-1----:R-:W-:-:S13]  /*10e0*/  PLOP3.LUT P0, PT, PT, PT, UP0, 0x80, 0x0 ;  /* 0x000000000000781c */ /* 0x002fda0003f0f008 */
[----:B------:R-:W-:Y:S05]  /*10f0*/  @!P0 BRA `(.L_x_170) ;  /* 0xfffffffc00f08947 */ /* 0x000fea000383ffff */
[----:B------:R-:W-:-:S13]  /*1100*/  LOP3.LUT P0, RZ, R0, 0xff, RZ, 0xc0, !PT ;  /* 0x000000ff00ff7812 */ /* 0x000fda000780c0ff */
[----:B------:R-:W-:Y:S05]  /*1110*/  @!P0 EXIT ;  /* 0x000000000000894d */ /* 0x000fea0003800000 */
[----:B------:R-:W-:Y:S01]  /*1120*/  ULDC UR4, c[0x0][0x28c] ;  /* 0x0000a30000047ab9 */ /* 0x000fe20000000800 */
[----:B------:R-:W-:Y:S01]  /*1130*/  LOP3.LUT R183, R2, 0x1, RZ, 0xfc, !PT ;  /* 0x0000000102b77812 */ /* 0x000fe200078efcff */
[----:B------:R-:W-:Y:S01]  /*1140*/  UIADD3 UR4, UR4, 0x7f, URZ ;  /* 0x0000007f04047890 */ /* 0x000fe2000fffe03f */
[----:B------:R-:W-:Y:S01]  /*1150*/  ULDC.64 UR42, c[0x0][0x198] ;  /* 0x00006600002a7ab9 */ /* 0x000fe20000000a00 */
[----:B------:R-:W-:Y:S02]  /*1160*/  UMOV UR48, URZ ;  /* 0x0000003f00307c82 */ /* 0x000fe40008000000 */
[----:B------:R-:W-:Y:S01]  /*1170*/  USHF.R.S32.HI UR5, URZ, 0x1f, UR4 ;  /* 0x0000001f3f057899 */ /* 0x000fe20008011404 */
[----:B------:R-:W-:-:S03]  /*1180*/  UMOV UR20, URZ ;  /* 0x0000003f00147c82 */ /* 0x000fc60008000000 */
[----:B------:R-:W-:-:S04]  /*1190*/  ULEA.HI UR5, UR5, UR4, URZ, 0x7 ;  /* 0x0000000405057291 */ /* 0x000fc8000f8f383f */
[----:B------:R-:W-:-:S12]  /*11a0*/  USHF.R.S32.HI UR49, URZ, 0x7, UR5 ;  /* 0x000000073f317899 */ /* 0x000fd80008011405 */
.L_x_201:
[----:B------:R-:W-:Y:S01]  /*11b0*/  LOP3.LUT R0, R17, 0x80, RZ, 0xc0, !PT ;  /* 0x0000008011007812 */ /* 0x000fe200078ec0ff */
[----:B------:R-:W1:Y:S01]  /*11c0*/  S2UR UR6, SR_CgaCtaId ;  /* 0x00000000000679c3 */ /* 0x000e620000008800 */
[----:B------:R-:W-:Y:S01]  /*11d0*/  UMOV UR50, 0x400 ;  /* 0x0000040000327882 */ /* 0x000fe20000000000 */
[----:B------:R-:W-:Y:S02]  /*11e0*/  ISETP.NE.AND P0, PT, R183, 0x3, PT ;  /* 0x00000003b700780c */ /* 0x000fe40003f05270 */
[----:B------:R-:W-:-:S06]  /*11f0*/  SHF.R.U32.HI R0, RZ, 0x7, R0 ;  /* 0x00000007ff007819 */ /* 0x000fcc0000011600 */
[----:B------:R-:W2:Y:S01]  /*1200*/  SHFL.IDX PT, R0, R0, RZ, 0x1f ;  /* 0x00001fff00007589 */ /* 0x000ea200000e0000 */
[----:B-1----:R-:W-:Y:S01]  /*1210*/  ULEA UR50, UR6, UR50, 0x18 ;  /* 0x0000003206327291 */ /* 0x002fe2000f8ec03f */
[----:B--2---:R-:W-:-:S13]  /*1220*/  R2UR UR4, R0 ;  /* 0x00000000000472ca */ /* 0x004fda00000e0000 */
[----:B------:R-:W-:-:S04]  /*1230*/  ULEA.HI UR5, UR4, UR4, URZ, 0x1 ;  /* 0x0000000404057291 */ /* 0x000fc8000f8f083f */
[----:B------:R-:W-:-:S04]  /*1240*/  ULOP3.LUT UR5, UR5, 0x7fffe, URZ, 0xc0, !UPT ;  /* 0x0007fffe05057892 */ /* 0x000fc8000f8ec03f */
[----:B------:R-:W-:-:S04]  /*1250*/  UIADD3 UR5, UR4, -UR5, URZ ;  /* 0x8000000504057290 */ /* 0x000fc8000fffe03f */
[----:B------:R-:W-:-:S04]  /*1260*/  ULEA UR5, UR5, UR50, 0xd ;  /* 0x0000003205057291 */ /* 0x000fc8000f8e683f */
[----:B------:R-:W-:-:S04]  /*1270*/  UIADD3 UR5, UR5, 0x10800, URZ ;  /* 0x0001080005057890 */ /* 0x000fc8000fffe03f */
[----:B------:R-:W-:-:S04]  /*1280*/  USHF.R.U32.HI UR5, URZ, 0x4, UR5 ;  /* 0x000000043f057899 */ /* 0x000fc80008011605 */
[----:B------:R-:W-:Y:S01]  /*1290*/  ULOP3.LUT UR22, UR5, 0x3fff, URZ, 0xc0, !UPT ;  /* 0x00003fff05167892 */ /* 0x000fe2000f8ec03f */
[----:B------:R-:W-:Y:S11]  /*12a0*/  @!P0 BRA `(.L_x_173) ;  /* 0x0000000000048947 */ /* 0x000ff60003800000 */
[----:B------:R-:W-:Y:S01]  /*12b0*/  BPT.TRAP 0x1 ;  /* 0x000000040000795c */ /* 0x000fe20000300000 */
.L_x_173:
[----:B------:R-:W-:Y:S01]  /*12c0*/  ULEA UR4, UR20, UR50, 0x3 ;  /* 0x0000003214047291 */ /* 0x000fe2000f8e183f */
[----:B------:R-:W-:-:S05]  /*12d0*/  IMAD.U32 R0, RZ, RZ, UR48 ;  /* 0x00000030ff007e24 */ /* 0x000fca000f8e00ff */
[----:B------:R-:W-:-:S04]  /*12e0*/  SHF.L.U32 R0, R0, 0x1f, RZ ;  /* 0x0000001f00007819 */ /* 0x000fc800000006ff */
[----:B------:R-:W1:Y:S02]  /*12f0*/  SYNCS.PHASECHK.TRANS64.TRYWAIT P1, [UR4], R0 ;  /* 0x00000000ff0075a7 */ /* 0x000e640008020144 */
[----:B-1----:R-:W-:Y:S01]  /*1300*/  SEL R3, RZ, 0x1, !P1 ;  /* 0x00000001ff037807 */ /* 0x002fe20004800000 */
[----:B------:R-:W-:Y:S06]  /*1310*/  @!P0 BRA `(.L_x_174) ;  /* 0x0000000000048947 */ /* 0x000fec0003800000 */
[----:B------:R-:W-:Y:S01]  /*1320*/  BPT.TRAP 0x1 ;  /* 0x000000040000795c */ /* 0x000fe20000300000 */
.L_x_174:
[----:B------:R-:W1:Y:S01]  /*1330*/  LDC R4, c[0x0][0x28c] ;  /* 0x0000a300ff047b82 */ /* 0x000e620000000800 */
[----:B------:R-:W-:Y:S01]  /*1340*/  IMAD.MOV.U32 R134, RZ, RZ, RZ ;  /* 0x000000ffff867224 */ /* 0x000fe200078e00ff */
[----:B-1----:R-:W-:Y:S01]  /*1350*/  ISETP.GE.AND P2, PT, R4, 0x81, PT ;  /* 0x000000810400780c */ /* 0x002fe20003f46270 */
[----:B------:R-:W-:-:S12]  /*1360*/  @P1 BRA `(.L_x_175) ;  /* 0x0000000000081947 */ /* 0x000fd80003800000 */
[----:B------:R-:W1:Y:S02]  /*1370*/  SYNCS.PHASECHK.TRANS64.TRYWAIT P1, [UR4], R0 ;  /* 0x00000000ff0075a7 */ /* 0x000e640008020144 */
[----:B-1----:R-:W-:Y:S05]  /*1380*/  @!P1 BRA `(.L_x_176) ;  /* 0x0000005400789947 */ /* 0x002fea0003800000 */
.L_x_175:
[----:B------:R-:W-:Y:S01]  /*1390*/  UMOV UR21, UR20 ;  /* 0x0000001400157c82 */ /* 0x000fe20008000000 */
[----:B------:R-:W-:Y:S02]  /*13a0*/  CS2R R132, SRZ ;  /* 0x0000000000847805 */ /* 0x000fe4000001ff00 */
[----:B------:R-:W-:Y:S02]  /*13b0*/  CS2R R130, SRZ ;  /* 0x0000000000827805 */ /* 0x000fe4000001ff00 */
[----:B------:R-:W-:Y:S02]  /*13c0*/  CS2R R128, SRZ ;  /* 0x0000000000807805 */ /* 0x000fe4000001ff00 */
[----:B------:R-:W-:Y:S02]  /*13d0*/  CS2R R126, SRZ ;  /* 0x00000000007e7805 */ /* 0x000fe4000001ff00 */
[----:B------:R-:W-:Y:S02]  /*13e0*/  CS2R R124, SRZ ;  /* 0x00000000007c7805 */ /* 0x000fe4000001ff00 */
[----:B------:R-:W-:-:S02]  /*13f0*/  CS2R R122, SRZ ;  /* 0x00000000007a7805 */ /* 0x000fc4000001ff00 */
[----:B------:R-:W-:Y:S01]  /*1400*/  CS2R R120, SRZ ;  /* 0x0000000000787805 */ /* 0x000fe2000001ff00 */
[----:B------:R-:W-:Y:S01]  /*1410*/  IMAD.MOV.U32 R119, RZ, RZ, RZ ;  /* 0x000000ffff777224 */ /* 0x000fe200078e00ff */
[----:B------:R-:W-:Y:S02]  /*1420*/  CS2R R116, SRZ ;  /* 0x0000000000747805 */ /* 0x000fe4000001ff00 */
[----:B------:R-:W-:Y:S02]  /*1430*/  CS2R R114, SRZ ;  /* 0x0000000000727805 */ /* 0x000fe4000001ff00 */
[----:B------:R-:W-:Y:S02]  /*1440*/  CS2R R112, SRZ ;  /* 0x0000000000707805 */ /* 0x000fe4000001ff00 */
[----:B------:R-:W-:Y:S02]  /*1450*/  CS2R R110, SRZ ;  /* 0x00000000006e7805 */ /* 0x000fe4000001ff00 */
[----:B------:R-:W-:-:S02]  /*1460*/  CS2R R108, SRZ ;  /* 0x00000000006c7805 */ /* 0x000fc4000001ff00 */
[----:B------:R-:W-:Y:S02]  /*1470*/  CS2R R106, SRZ ;  /* 0x00000000006a7805 */ /* 0x000fe4000001ff00 */
        /* <DEDUP_REMOVED lines=10> */
[----:B------:R-:W-:Y:S01]  /*1520*/  CS2R R136, SRZ ;  /* 0x0000000000887805 */ /* 0x000fe2000001ff00 */
[----:B------:R-:W-:Y:S01]  /*1530*/  IMAD.MOV.U32 R135, RZ, RZ, RZ ;  /* 0x000000ffff877224 */ /* 0x000fe200078e00ff */
        /* <DEDUP_REMOVED lines=21> */
[----:B------:R-:W-:Y:S01]  /*1690*/  CS2R R180, SRZ ;  /* 0x0000000000b47805 */ /* 0x000fe2000001ff00 */
[----:B------:R-:W-:Y:S01]  /*16a0*/  IMAD.MOV.U32 R182, RZ, RZ, RZ ;  /* 0x000000ffffb67224 */ /* 0x000fe200078e00ff */
        /* <DEDUP_REMOVED lines=15> */
[----:B------:R-:W-:Y:S01]  /*17a0*/  CS2R R212, SRZ ;  /* 0x0000000000d47805 */ /* 0x000fe2000001ff00 */
[----:B-1----:R-:W-:Y:S02]  /*17b0*/  IMAD.U32 R0, RZ, RZ, UR20 ;  /* 0x00000014ff007e24 */ /* 0x002fe4000f8e00ff */
[----:B------:R-:W-:Y:S02]  /*17c0*/  IMAD.U32 R4, RZ, RZ, UR48 ;  /* 0x00000030ff047e24 */ /* 0x000fe4000f8e00ff */
[----:B------:R-:W-:Y:S01]  /*17d0*/  IMAD.U32 R5, RZ, RZ, UR49 ;  /* 0x00000031ff057e24 */ /* 0x000fe2000f8e00ff */
[----:B------:R-:W-:Y:S06]  /*17e0*/  @!P2 BRA `(.L_x_177) ;  /* 0x0000000c00cca947 */ /* 0x000fec0003800000 */
[----:B------:R-:W-:Y:S01]  /*17f0*/  MOV R134, RZ ;  /* 0x000000ff00867202 */ /* 0x000fe20000000f00 */
[----:B------:R-:W-:Y:S01]  /*1800*/  IMAD.U32 R5, RZ, RZ, UR49 ;  /* 0x00000031ff057e24 */ /* 0x000fe2000f8e00ff */
[----:B------:R-:W-:Y:S01]  /*1810*/  UMOV UR21, UR20 ;  /* 0x0000001400157c82 */ /* 0x000fe20008000000 */
[----:B------:R-:W-:Y:S02]  /*1820*/  IMAD.U32 R4, RZ, RZ, UR48 ;  /* 0x00000030ff047e24 */ /* 0x000fe4000f8e00ff */
[----:B------:R-:W-:-:S07]  /*1830*/  IMAD.U32 R0, RZ, RZ, UR20 ;  /* 0x00000014ff007e24 */ /* 0x000fce000f8e00ff */
.L_x_184:
[----:B------:R-:W-:Y:S05]  /*1840*/  @!P0 BRA `(.L_x_178) ;  /* 0x0000000000048947 */ /* 0x000fea0003800000 */
[----:B------:R-:W-:Y:S01]  /*1850*/  BPT.TRAP 0x1 ;  /* 0x000000040000795c */ /* 0x000fe20000300000 */
.L_x_178:
[----:B------:R-:W-:-:S13]  /*1860*/  ISETP.NE.AND P1, PT, R3, RZ, PT ;  /* 0x000000ff0300720c */ /* 0x000fda0003f25270 */
[----:B------:R-:W-:Y:S05]  /*1870*/  @P1 BRA `(.L_x_179) ;  /* 0x0000000000101947 */ /* 0x000fea0003800000 */
[----:B------:R-:W-:Y:S01]  /*1880*/  ULEA UR4, UR21, UR50, 0x3 ;  /* 0x0000003215047291 */ /* 0x000fe2000f8e183f */
[----:B------:R-:W-:-:S08]  /*1890*/  SHF.L.U32 R3, R4, 0x1f, RZ ;  /* 0x0000001f04037819 */ /* 0x000fd000000006ff */
[----:B------:R-:W1:Y:S02]  /*18a0*/  SYNCS.PHASECHK.TRANS64.TRYWAIT P1, [UR4], R3 ;  /* 0x00000003ff0075a7 */ /* 0x000e640008020144 */
[----:B-1----:R-:W-:Y:S05]  /*18b0*/  @!P1 BRA `(.L_x_180) ;  /* 0x0000005000449947 */ /* 0x002fea0003800000 */
.L_x_179:
[----:B------:R-:W-:Y:S01]  /*18c0*/  UIADD3 UR4, UR50, 0x28800, URZ ;  /* 0x0002880032047890 */ /* 0x000fe2000fffe03f */
[----:B------:R-:W-:Y:S01]  /*18d0*/  WARPGROUP.ARRIVE ;  /* 0x00000000000079c5 */ /* 0x000fe20000000000 */
[----:B------:R-:W-:Y:S01]  /*18e0*/  ULOP3.LUT UR23, UR22, 0x10000, URZ, 0xfc, !UPT ;  /* 0x0001000016177892 */ /* 0x000fe2000f8efc3f */
[----:B-1----:R-:W-:Y:S01]  /*18f0*/  LOP3.LUT R3, R17, 0x60, RZ, 0xc0, !PT ;  /* 0x0000006011037812 */ /* 0x002fe200078ec0ff */
[----:B------:R-:W-:Y:S01]  /*1900*/  USHF.R.U32.HI UR4, URZ, 0x4, UR4 ;  /* 0x000000043f047899 */ /* 0x000fe20008011604 */
[----:B------:R-:W-:Y:S01]  /*1910*/  SHF.R.U32.HI R6, RZ, 0x2, R17 ;  /* 0x00000002ff067819 */ /* 0x000fe20000011611 */
[----:B------:R-:W-:Y:S01]  /*1920*/  ULEA UR23, UR21, UR23, 0xb ;  /* 0x0000001715177291 */ /* 0x000fe2000f8e583f */
[----:B------:R-:W-:Y:S01]  /*1930*/  SHF.R.U32.HI R3, RZ, 0x5, R3 ;  /* 0x00000005ff037819 */ /* 0x000fe20000011603 */
[----:B------:R-:W-:Y:S01]  /*1940*/  ULOP3.LUT UR4, UR4, 0x3fff, URZ, 0xc0, !UPT ;  /* 0x00003fff04047892 */ /* 0x000fe2000f8ec03f */
[----:B------:R-:W-:Y:S01]  /*1950*/  LOP3.LUT R6, R6, 0x7, RZ, 0xc0, !PT ;  /* 0x0000000706067812 */ /* 0x000fe200078ec0ff */
[----:B------:R-:W-:Y:S01]  /*1960*/  UMOV UR17, 0x40000040 ;  /* 0x4000004000117882 */ /* 0x000fe20000000000 */
[----:B------:R-:W-:Y:S01]  /*1970*/  UMOV UR19, 0x40000040 ;  /* 0x4000004000137882 */ /* 0x000fe20000000000 */
[----:B------:R-:W-:Y:S01]  /*1980*/  ULOP3.LUT UR4, UR4, 0x10000, URZ, 0xfc, !UPT ;  /* 0x0001000004047892 */ /* 0x000fe2000f8efc3f */
[----:B------:R-:W-:Y:S01]  /*1990*/  IMAD.SHL.U32 R7, R3, 0x10, RZ ;  /* 0x0000001003077824 */ /* 0x000fe200078e00ff */
[----:B------:R-:W-:Y:S01]  /*19a0*/  UMOV UR16, UR23 ;  /* 0x0000001700107c82 */ /* 0x000fe20008000000 */
[----:B------:R-:W-:Y:S01]  /*19b0*/  UIADD3 UR12, UR23, 0x2, URZ ;  /* 0x00000002170c7890 */ /* 0x000fe2000fffe03f */
[----:B------:R-:W-:Y:S01]  /*19c0*/  SHF.R.U32.HI R3, RZ, 0x1, R17 ;  /* 0x00000001ff037819 */ /* 0x000fe20000011611 */
[----:B------:R-:W-:Y:S01]  /*19d0*/  ULEA UR18, UR21, UR4, 0xa ;  /* 0x0000000415127291 */ /* 0x000fe2000f8e503f */
[----:B------:R-:W-:Y:S01]  /*19e0*/  LOP3.LUT R6, R7, 0xfffffff0, R6, 0xe2, !PT ;  /* 0xfffffff007067812 */ /* 0x000fe200078ee206 */
[----:B------:R-:W-:Y:S01]  /*19f0*/  UMOV UR13, 0x40000040 ;  /* 0x40000040000d7882 */ /* 0x000fe20000000000 */
[----:B------:R-:W-:Y:S01]  /*1a00*/  UMOV UR15, 0x40000040 ;  /* 0x40000040000f7882 */ /* 0x000fe20000000000 */
[----:B------:R-:W-:Y:S01]  /*1a10*/  UIADD3 UR14, UR18, 0x2, URZ ;  /* 0x00000002120e7890 */ /* 0x000fe2000fffe03f */
[----:B------:R-:W-:Y:S01]  /*1a20*/  LOP3.LUT R3, R6, 0x40, R3, 0xf8, !PT ;  /* 0x0000004006037812 */ /* 0x000fe200078ef803 */
[----:B------:R-:W-:-:S02]  /*1a30*/  UIADD3 UR8, UR23, 0x4, URZ ;  /* 0x0000000417087890 */ /* 0x000fc4000fffe03f */
[----:B------:R-:W-:Y:S02]  /*1a40*/  UIADD3 UR10, UR18, 0x4, URZ ;  /* 0x00000004120a7890 */ /* 0x000fe4000fffe03f */
[----:B------:R-:W-:Y:S01]  /*1a50*/  QGMMA.64x128x32.F32.E4M3.E4M3 R24, gdesc[UR16], RZ, !UPT, gsb0 ;  /* 0x01e00000101879f3 */ /* 0x000fe2000c0008ff */
[----:B------:R-:W-:Y:S01]  /*1a60*/  UMOV UR9, 0x40000040 ;  /* 0x4000004000097882 */ /* 0x000fe20000000000 */
[----:B------:R-:W-:Y:S01]  /*1a70*/  UMOV UR11, 0x40000040 ;  /* 0x40000040000b7882 */ /* 0x000fe20000000000 */
[----:B------:R-:W-:Y:S02]  /*1a80*/  UIADD3 UR4, UR23, 0x6, URZ ;  /* 0x0000000617047890 */ /* 0x000fe4000fffe03f */
[----:B------:R-:W-:Y:S01]  /*1a90*/  UIADD3 UR6, UR18, 0x6, URZ ;  /* 0x0000000612067890 */ /* 0x000fe2000fffe03f */
[----:B------:R-:W-:Y:S01]  /*1aa0*/  UMOV UR5, 0x40000040 ;  /* 0x4000004000057882 */ /* 0x000fe20000000000 */
[----:B------:R-:W-:Y:S01]  /*1ab0*/  UMOV UR7, 0x40000040 ;  /* 0x4000004000077882 */ /* 0x000fe20000000000 */
[----:B------:R-:W-:Y:S01]  /*1ac0*/  UIADD3 UR16, UR23, 0x400, URZ ;  /* 0x0000040017107890 */ /* 0x000fe2000fffe03f */
[----:B------:R-:W-:Y:S01]  /*1ad0*/  UMOV UR17, 0x40000040 ;  /* 0x4000004000117882 */ /* 0x000fe20000000000 */
[----:B------:R-:W-:-:S02]  /*1ae0*/  WARPGROUP.DEPBAR.LE gsb0, 0x0 ;  /* 0x00008000000079c5 */ /* 0x000fc40000010000 */
[----:B------:R-:W-:-:S06]  /*1af0*/  WARPGROUP.ARRIVE ;  /* 0x00000000000079c5 */ /* 0x000fcc0000000000 */
[----:B------:R-:W-:Y:S01]  /*1b00*/  QGMMA.64x128x32.F32.E4M3.E4M3 R24, gdesc[UR12], R24, gsb0 ;  /* 0x01e000000c1879f3 */ /* 0x000fe20008000818 */
[----:B------:R-:W-:Y:S01]  /*1b10*/  UIADD3 UR12, UR23, 0x402, URZ ;  /* 0x00000402170c7890 */ /* 0x000fe2000fffe03f */
[----:B------:R-:W-:Y:S01]  /*1b20*/  UMOV UR13, 0x40000040 ;  /* 0x40000040000d7882 */ /* 0x000fe20000000000 */
[----:B------:R-:W-:Y:S02]  /*1b30*/  WARPGROUP.DEPBAR.LE gsb0, 0x0 ;  /* 0x00008000000079c5 */ /* 0x000fe40000010000 */
[----:B------:R-:W-:-:S07]  /*1b40*/  WARPGROUP.ARRIVE ;  /* 0x00000000000079c5 */ /* 0x000fce0000000000 */
[----:B------:R-:W-:Y:S01]  /*1b50*/  QGMMA.64x128x32.F32.E4M3.E4M3 R24, gdesc[UR8], R24, gsb0 ;  /* 0x01e00000081879f3 */ /* 0x000fe20008000818 */
[----:B------:R-:W-:Y:S01]  /*1b60*/  UIADD3 UR8, UR23, 0x404, URZ ;  /* 0x0000040417087890 */ /* 0x000fe2000fffe03f */
[----:B------:R-:W-:Y:S01]  /*1b70*/  UMOV UR9, 0x40000040 ;  /* 0x4000004000097882 */ /* 0x000fe20000000000 */
[----:B------:R-:W-:Y:S02]  /*1b80*/  WARPGROUP.DEPBAR.LE gsb0, 0x0 ;  /* 0x00008000000079c5 */ /* 0x000fe40000010000 */
[----:B------:R-:W-:-:S07]  /*1b90*/  WARPGROUP.ARRIVE ;  /* 0x00000000000079c5 */ /* 0x000fce0000000000 */
[----:B------:R-:W-:Y:S01]  /*1ba0*/  QGMMA.64x128x32.F32.E4M3.E4M3 R24, gdesc[UR4], R24, gsb0 ;  /* 0x01e00000041879f3 */ /* 0x000fe20008000818 */
[----:B------:R-:W-:Y:S02]  /*1bb0*/  USHF.L.U32 UR5, UR21, 0x8, URZ ;  /* 0x0000000815057899 */ /* 0x000fe4000800063f */
[----:B------:R-:W-:-:S04]  /*1bc0*/  ULEA UR4, UR21, UR50, 0x2 ;  /* 0x0000003215047291 */ /* 0x000fc8000f8e103f */
[----:B------:R-:W-:Y:S01]  /*1bd0*/  LOP3.LUT R3, R3, UR5, RZ, 0xfc, !PT ;  /* 0x0000000503037c12 */ /* 0x000fe2000f8efcff */
[----:B------:R-:W-:-:S03]  /*1be0*/  UMOV UR5, 0x40000040 ;  /* 0x4000004000057882 */ /* 0x000fc60000000000 */
[----:B------:R-:W-:Y:S01]  /*1bf0*/  LEA R6, R3, UR50, 0x2 ;  /* 0x0000003203067c11 */ /* 0x000fe2000f8e10ff */
[----:B------:R-:W-:Y:S02]  /*1c00*/  WARPGROUP.DEPBAR.LE gsb0, 0x0 ;  /* 0x00008000000079c5 */ /* 0x000fe40000010000 */
[----:B------:R-:W-:Y:S01]  /*1c10*/  LDS R3, [UR4+0x35400] ;  /* 0x03540004ff037984 */ /* 0x000fe20008000800 */
[----:B------:R-:W-:-:S03]  /*1c20*/  UIADD3 UR4, UR23, 0x406, URZ ;  /* 0x0000040617047890 */ /* 0x000fc6000fffe03f */
[----:B------:R-:W1:Y:S04]  /*1c30*/  LDS R8, [R6+0x34800] ;  /* 0x0348000006087984 */ /* 0x000e680000000800 */
[----:B------:R-:W2:Y:S01]  /*1c40*/  LDS R10, [R6+0x34820] ;  /* 0x03482000060a7984 */ /* 0x000ea20000000800 */
[C---:B-1----:R-:W-:Y:S01]  /*1c50*/  FMUL R8, R3.reuse, R8 ;  /* 0x0000000803087220 */ /* 0x042fe20000400000 */
[----:B--2---:R-:W-:-:S03]  /*1c60*/  FMUL R10, R3, R10 ;  /* 0x0000000a030a7220 */ /* 0x004fc60000400000 */
[-C--:B------:R-:W-:Y:S01]  /*1c70*/  FFMA R213, R24, R8.reuse, R213 ;  /* 0x0000000818d57223 */ /* 0x080fe200000000d5 */
[----:B------:R-:W-:-:S01]  /*1c80*/  FFMA R212, R25, R8, R212 ;  /* 0x0000000819d47223 */ /* 0x000fc200000000d4 */
        /* <DEDUP_REMOVED lines=61> */
[----:B------:R-:W-:-:S02]  /*2060*/  FFMA R152, R87, R10, R152 ;  /* 0x0000000a57987223 */ /* 0x000fc40000000098 */
[----:B------:R-:W-:-:S06]  /*2070*/  WARPGROUP.ARRIVE ;  /* 0x00000000000079c5 */ /* 0x000fcc0000000000 */
[----:B------:R-:W-:Y:S03]  /*2080*/  QGMMA.64x128x32.F32.E4M3.E4M3 R24, gdesc[UR16], RZ, !UPT, gsb0 ;  /* 0x01e00000101879f3 */ /* 0x000fe6000c0008ff */
[----:B------:R-:W-:Y:S02]  /*2090*/  WARPGROUP.DEPBAR.LE gsb0, 0x0 ;  /* 0x00008000000079c5 */ /* 0x000fe40000010000 */
[----:B------:R-:W-:-:S07]  /*20a0*/  WARPGROUP.ARRIVE ;  /* 0x00000000000079c5 */ /* 0x000fce0000000000 */
[----:B------:R-:W-:Y:S03]  /*20b0*/  QGMMA.64x128x32.F32.E4M3.E4M3 R24, gdesc[UR12], R24, gsb0 ;  /* 0x01e000000c1879f3 */ /* 0x000fe60008000818 */
[----:B------:R-:W-:Y:S02]  /*20c0*/  WARPGROUP.DEPBAR.LE gsb0, 0x0 ;  /* 0x00008000000079c5 */ /* 0x000fe40000010000 */
[----:B------:R-:W-:-:S07]  /*20d0*/  WARPGROUP.ARRIVE ;  /* 0x00000000000079c5 */ /* 0x000fce0000000000 */
[----:B------:R-:W-:Y:S03]  /*20e0*/  QGMMA.64x128x32.F32.E4M3.E4M3 R24, gdesc[UR8], R24, gsb0 ;  /* 0x01e00000081879f3 */ /* 0x000fe60008000818 */
[----:B------:R-:W-:Y:S02]  /*20f0*/  WARPGROUP.DEPBAR.LE gsb0, 0x0 ;  /* 0x00008000000079c5 */ /* 0x000fe40000010000 */
[----:B------:R-:W-:-:S07]  /*2100*/  WARPGROUP.ARRIVE ;  /* 0x00000000000079c5 */ /* 0x000fce0000000000 */
[----:B------:R-:W-:Y:S03]  /*2110*/  QGMMA.64x128x32.F32.E4M3.E4M3 R24, gdesc[UR4], R24, gsb0 ;  /* 0x01e00000041879f3 */ /* 0x000fe60008000818 */
[----:B------:R-:W-:Y:S02]  /*2120*/  WARPGROUP.DEPBAR.LE gsb0, 0x0 ;  /* 0x00008000000079c5 */ /* 0x000fe40000010000 */
[----:B------:R-:W1:Y:S04]  /*2130*/  LDS R8, [R6+0x34a00] ;  /* 0x034a000006087984 */ /* 0x000e680000000800 */
[----:B------:R-:W2:Y:S01]  /*2140*/  LDS R10, [R6+0x34a20] ;  /* 0x034a2000060a7984 */ /* 0x000ea20000000800 */
[C---:B-1----:R-:W-:Y:S01]  /*2150*/  FMUL R8, R3.reuse, R8 ;  /* 0x0000000803087220 */ /* 0x042fe20000400000 */
[----:B--2---:R-:W-:Y:S01]  /*2160*/  FMUL R10, R3, R10 ;  /* 0x0000000a030a7220 */ /* 0x004fe20000400000 */
[----:B------:R-:W-:Y:S06]  /*2170*/  @!P0 BRA `(.L_x_181) ;  /* 0x0000000000048947 */ /* 0x000fec0003800000 */
[----:B------:R-:W-:Y:S01]  /*2180*/  BPT.TRAP 0x1 ;  /* 0x000000040000795c */ /* 0x000fe20000300000 */
.L_x_181:
[----:B------:R-:W-:-:S13]  /*2190*/  ISETP.NE.AND P1, PT, R118, RZ, PT ;  /* 0x000000ff7600720c */ /* 0x000fda0003f25270 */
[----:B------:R-:W-:-:S05]  /*21a0*/  @P1 LEA R3, R0, UR50, 0x3 ;  /* 0x0000003200031c11 */ /* 0x000fca000f8e18ff */
[----:B------:R-:W-:-:S05]  /*21b0*/  @P1 VIADD R3, R3, 0x18 ;  /* 0x0000001803031836 */ /* 0x000fca0000000000 */
[----:B------:R-:W-:-:S04]  /*21c0*/  @P1 PRMT R3, R16, 0x654, R3 ;  /* 0x0000065410031816 */ /* 0x000fc80000000003 */
[----:B------:R1:W-:Y:S01]  /*21d0*/  @P1 SYNCS.ARRIVE.TRANS64.RED.A1T0 RZ, [R3+URZ], RZ ;  /* 0x000000ff03ff19a7 */ /* 0x0003e2000810043f */
[----:B------:R-:W-:-:S13]  /*21e0*/  ISETP.GT.U32.AND P1, PT, R2, 0x1, PT ;  /* 0x000000010200780c */ /* 0x000fda0003f24070 */
[----:B-1----:R-:W-:Y:S05]  /*21f0*/  @P1 BRA `(.L_x_182) ;  /* 0x0000000000041947 */ /* 0x002fea0003800000 */
[----:B------:R-:W-:Y:S01]  /*2200*/  BPT.TRAP 0x1 ;  /* 0x000000040000795c */ /* 0x000fe20000300000 */
.L_x_182:
[----:B------:R-:W-:-:S04]  /*2210*/  UIADD3 UR21, UR21, 0x1, URZ ;  /* 0x0000000115157890 */ /* 0x000fc8000fffe03f */
[----:B------:R-:W-:-:S04]  /*2220*/  UISETP.NE.AND UP0, UPT, UR21, 0x3, UPT ;  /* 0x000000031500788c */ /* 0x000fc8000bf05270 */
[----:B------:R-:W-:Y:S02]  /*2230*/  USEL UR4, URZ, 0x1, UP0 ;  /* 0x000000013f047887 */ /* 0x000fe40008000000 */
[----:B------:R-:W-:-:S04]  /*2240*/  USEL UR21, UR21, URZ, UP0 ;  /* 0x0000003f15157287 */ /* 0x000fc80008000000 */
[----:B------:R-:W-:Y:S01]  /*2250*/  LOP3.LUT R4, R4, UR4, RZ, 0x3c, !PT ;  /* 0x0000000404047c12 */ /* 0x000fe2000f8e3cff */
[----:B------:R-:W-:Y:S07]  /*2260*/  @!P0 BRA `(.L_x_183) ;  /* 0x0000000000048947 */ /* 0x000fee0003800000 */
[----:B------:R-:W-:Y:S01]  /*2270*/  BPT.TRAP 0x1 ;  /* 0x000000040000795c */ /* 0x000fe20000300000 */
.L_x_183:
[----:B------:R-:W-:Y:S01]  /*2280*/  ULEA UR4, UR21, UR50, 0x3 ;  /* 0x0000003215047291 */ /* 0x000fe2000f8e183f */
[----:B------:R-:W-:Y:S01]  /*2290*/  SHF.L.U32 R6, R4, 0x1f, RZ ;  /* 0x0000001f04067819 */ /* 0x000fe200000006ff */
[----:B------:R-:W-:Y:S01]  /*22a0*/  VIADD R0, R0, 0x1 ;  /* 0x0000000100007836 */ /* 0x000fe20000000000 */
[----:B------:R-:W-:Y:S01]  /*22b0*/  ISETP.GT.AND P3, PT, R5, 0x2, PT ;  /* 0x000000020500780c */ /* 0x000fe20003f64270 */
[----:B------:R-:W-:-:S01]  /*22c0*/  FFMA R149, R24, R8, R149 ;  /* 0x0000000818957223 */ /* 0x000fc20000000095 */
[-C--:B------:R-:W-:Y:S01]  /*22d0*/  FFMA R150, R25, R8.reuse, R150 ;  /* 0x0000000819967223 */ /* 0x080fe20000000096 */
[----:B------:R-:W-:-:S01]  /*22e0*/  FFMA R145, R28, R8, R145 ;  /* 0x000000081c917223 */ /* 0x000fc20000000091 */
[----:B------:R-:W-:Y:S01]  /*22f0*/  ISETP.NE.AND P2, PT, R0, 0x3, PT ;  /* 0x000000030000780c */ /* 0x000fe20003f45270 */
[----:B------:R-:W-:-:S01]  /*2300*/  FFMA R146, R29, R8, R146 ;  /* 0x000000081d927223 */ /* 0x000fc20000000092 */
[----:B------:R-:W1:Y:S01]  /*2310*/  SYNCS.PHASECHK.TRANS64.TRYWAIT P1, [UR4], R6 ;  /* 0x00000006ff0075a7 */ /* 0x000e620008020144 */
        /* <DEDUP_REMOVED lines=27> */
[----:B------:R-:W-:Y:S01]  /*24d0*/  FFMA R132, R85, R8, R132 ;  /* 0x0000000855847223 */ /* 0x000fe20000000084 */
        /* <DEDUP_REMOVED lines=29> */
[----:B------:R-:W-:-:S02]  /*26b0*/  VIADD R5, R5, 0xffffffff ;  /* 0xffffffff05057836 */ /* 0x000fc40000000000 */
[----:B------:R-:W-:-:S01]  /*26c0*/  FFMA R130, R83, R10, R130 ;  /* 0x0000000a53827223 */ /* 0x000fc20000000082 */
[-C--:B------:R-:W-:Y:S01]  /*26d0*/  FFMA R133, R86, R10.reuse, R133 ;  /* 0x0000000a56857223 */ /* 0x080fe20000000085 */
[----:B------:R-:W-:-:S01]  /*26e0*/  FFMA R134, R87, R10, R134 ;  /* 0x0000000a57867223 */ /* 0x000fc20000000086 */
[----:B------:R-:W-:Y:S02]  /*26f0*/  SEL R0, R0, RZ, P2 ;  /* 0x000000ff00007207 */ /* 0x000fe40001000000 */
[----:B-1----:R-:W-:Y:S01]  /*2700*/  SEL R3, RZ, 0x1, !P1 ;  /* 0x00000001ff037807 */ /* 0x002fe20004800000 */
[----:B------:R-:W-:Y:S06]  /*2710*/  @P3 BRA `(.L_x_184) ;  /* 0xfffffff000483947 */ /* 0x000fec000383ffff */
.L_x_177:
[----:B------:R-:W-:-:S13]  /*2720*/  ISETP.NE.AND P1, PT, R5, RZ, PT ;  /* 0x000000ff0500720c */ /* 0x000fda0003f25270 */
[----:B------:R-:W-:Y:S05]  /*2730*/  @!P1 BRA `(.L_x_185) ;  /* 0x0000000c00749947 */ /* 0x000fea0003800000 */
[----:B------:R-:W-:Y:S05]  /*2740*/  @!P0 BRA `(.L_x_186) ;  /* 0x0000000000048947 */ /* 0x000fea0003800000 */
[----:B------:R-:W-:Y:S01]  /*2750*/  BPT.TRAP 0x1 ;  /* 0x000000040000795c */ /* 0x000fe20000300000 */
.L_x_186:
[----:B------:R-:W-:-:S13]  /*2760*/  ISETP.NE.AND P1, PT, R3, RZ, PT ;  /* 0x000000ff0300720c */ /* 0x000fda0003f25270 */
[----:B------:R-:W-:Y:S05]  /*2770*/  @P1 BRA `(.L_x_187) ;  /* 0x0000000000101947 */ /* 0x000fea0003800000 */
[----:B------:R-:W-:Y:S01]  /*2780*/  ULEA UR4, UR21, UR50, 0x3 ;  /* 0x0000003215047291 */ /* 0x000fe2000f8e183f */
[----:B------:R-:W-:-:S08]  /*2790*/  SHF.L.U32 R4, R4, 0x1f, RZ ;  /* 0x0000001f04047819 */ /* 0x000fd000000006ff */
[----:B------:R-:W1:Y:S02]  /*27a0*/  SYNCS.PHASECHK.TRANS64.TRYWAIT P1, [UR4], R4 ;  /* 0x00000004ff0075a7 */ /* 0x000e640008020144 */
[----:B-1----:R-:W-:Y:S05]  /*27b0*/  @!P1 BRA `(.L_x_188) ;  /* 0x00000040009c9947 */ /* 0x002fea0003800000 */
.L_x_187:
        /* <DEDUP_REMOVED lines=141> */
.L_x_189:
        /* <DEDUP_REMOVED lines=8> */
.L_x_190:
        /* <DEDUP_REMOVED lines=63> */
[----:B------:R-:W-:-:S07]  /*3500*/  FFMA R134, R87, R8, R134 ;  /* 0x0000000857867223 */ /* 0x000fce0000000086 */
.L_x_185:
[----:B------:R-:W-:Y:S01]  /*3510*/  UIADD3 UR51, UR49, UR20, URZ ;  /* 0x0000001431337290 */ /* 0x000fe2000fffe03f */
[----:B------:R-:W-:Y:S01]  /*3520*/  MOV R0, RZ ;  /* 0x000000ff00007202 */ /* 0x000fe20000000f00 */
[----:B------:R-:W-:Y:S02]  /*3530*/  UISETP.GE.U32.AND UP1, UPT, UR49, 0x3, UPT ;  /* 0x000000033100788c */ /* 0x000fe4000bf26070 */
[----:B------:R-:W-:Y:S01]  /*3540*/  UISETP.GT.U32.AND UP0, UPT, UR51, 0x2, UPT ;  /* 0x000000023300788c */ /* 0x000fe2000bf04070 */
[----:B------:R-:W-:Y:S01]  /*3550*/  LOP3.LUT P0, RZ, R0, 0x3ff, RZ, 0xc0, !PT ;  /* 0x000003ff00ff7812 */ /* 0x000fe2000780c0ff */
[----:B------:R-:W-:Y:S02]  /*3560*/  USHF.L.U32 UR46, UR46, 0x8, URZ ;  /* 0x000000082e2e7899 */ /* 0x000fe4000800063f */
[----:B------:R-:W-:Y:S02]  /*3570*/  UISETP.LT.U32.AND UP0, UPT, UR49, 0x3, UP0 ;  /* 0x000000033100788c */ /* 0x000fe40008701070 */
[----:B------:R-:W-:-:S02]  /*3580*/  USHF.L.U32 UR45, UR45, 0x7, URZ ;  /* 0x000000072d2d7899 */ /* 0x000fc4000800063f */
[----:B------:R-:W-:Y:S02]  /*3590*/  USEL UR6, URZ, 0x1, !UP0 ;  /* 0x000000013f067887 */ /* 0x000fe4000c000000 */
[----:B------:R-:W-:Y:S02]  /*35a0*/  @UP1 UIMAD.WIDE.U32 UR4, UR51, -0x55555555, URZ ;  /* 0xaaaaaaab330418a5 */ /* 0x000fe4000f8e003f */
[----:B------:R-:W-:Y:S02]  /*35b0*/  ULOP3.LUT UR48, UR48, UR6, URZ, 0x3c, !UPT ;  /* 0x0000000630307292 */ /* 0x000fe4000f8e3c3f */
[----:B------:R-:W-:-:S04]  /*35c0*/  @UP1 USHF.R.U32.HI UR4, URZ, 0x1, UR5 ;  /* 0x000000013f041899 */ /* 0x000fc80008011605 */
[----:B------:R-:W-:Y:S01]  /*35d0*/  @UP1 ULOP3.LUT UR48, UR48, 0x1, UR4, 0x78, !UPT ;  /* 0x0000000130301892 */ /* 0x000fe2000f8e7804 */
[----:B------:R-:W-:Y:S11]  /*35e0*/  @!P0 BRA `(.L_x_191) ;  /* 0x0000000000408947 */ /* 0x000ff60003800000 */
[----:B------:R-:W-:Y:S01]  /*35f0*/  MOV R14, 0xb0 ;  /* 0x000000b0000e7802 */ /* 0x000fe20000000f00 */
[----:B------:R-:W-:Y:S01]  /*3600*/  ULDC.64 UR4, c[0x4][0xa0] ;  /* 0x0100280000047ab9 */ /* 0x000fe20000000a00 */
[----:B------:R-:W-:Y:S01]  /*3610*/  ULDC.64 UR6, c[0x4][0x40] ;  /* 0x0100100000067ab9 */ /* 0x000fe20000000a00 */
[----:B------:R-:W-:Y:S01]  /*3620*/  IMAD.U32 R4, RZ, RZ, UR4 ;  /* 0x00000004ff047e24 */ /* 0x000fe2000f8e00ff */
[----:B------:R-:W-:Y:S01]  /*3630*/  MOV R11, UR7 ;  /* 0x00000007000b7c02 */ /* 0x000fe20008000f00 */
[----:B------:R-:W-:Y:S01]  /*3640*/  IMAD.U32 R5, RZ, RZ, UR5 ;  /* 0x00000005ff057e24 */ /* 0x000fe2000f8e00ff */
[----:B------:R-:W1:Y:S01]  /*3650*/  LDC.64 R14, c[0x4][R14] ;  /* 0x010000000e0e7b82 */ /* 0x000e620000000a00 */
[----:B------:R-:W-:Y:S01]  /*3660*/  ULDC.64 UR4, c[0x4][0xa8] ;  /* 0x01002a0000047ab9 */ /* 0x000fe20000000a00 */
[----:B------:R-:W-:Y:S02]  /*3670*/  IMAD.U32 R10, RZ, RZ, UR6 ;  /* 0x00000006ff0a7e24 */ /* 0x000fe4000f8e00ff */
[----:B------:R-:W-:-:S02]  /*3680*/  IMAD.U32 R6, RZ, RZ, UR4 ;  /* 0x00000004ff067e24 */ /* 0x000fc4000f8e00ff */
[----:B------:R-:W-:Y:S02]  /*3690*/  IMAD.U32 R7, RZ, RZ, UR5 ;  /* 0x00000005ff077e24 */ /* 0x000fe4000f8e00ff */
[----:B------:R-:W-:Y:S02]  /*36a0*/  IMAD.MOV.U32 R8, RZ, RZ, 0x70 ;  /* 0x00000070ff087424 */ /* 0x000fe400078e00ff */
[----:B------:R-:W-:Y:S02]  /*36b0*/  IMAD.MOV.U32 R12, RZ, RZ, 0x1 ;  /* 0x00000001ff0c7424 */ /* 0x000fe400078e00ff */
[----:B------:R-:W-:-:S07]  /*36c0*/  IMAD.MOV.U32 R13, RZ, RZ, RZ ;  /* 0x000000ffff0d7224 */ /* 0x000fce00078e00ff */
[----:B------:R-:W-:-:S07]  /*36d0*/  LEPC R20, `(.L_x_191) ;  /* 0x000000001014794e */ /* 0x000fce0000000000 */
[----:B-1----:R-:W-:Y:S05]  /*36e0*/  CALL.ABS.NOINC R14 ;  /* 0x000000000e007343 */ /* 0x002fea0003c00000 */
.L_x_191:
[----:B------:R-:W-:-:S04]  /*36f0*/  UIADD3 UR4, UR50, 0x400, URZ ;  /* 0x0000040032047890 */ /* 0x000fc8000fffe03f */
[----:B------:R-:W-:-:S06]  /*3700*/  ULOP3.LUT UP0, URZ, UR4, 0x3ff, URZ, 0xc0, !UPT ;  /* 0x000003ff043f7892 */ /* 0x000fcc000f80c03f */
[----:B------:R-:W-:-:S13]  /*3710*/  PLOP3.LUT P0, PT, PT, PT, UP0, 0x80, 0x0 ;  /* 0x000000000000781c */ /* 0x000fda0003f0f008 */
[----:B------:R-:W-:Y:S05]  /*3720*/  @!P0 BRA `(.L_x_192) ;  /* 0x0000000000408947 */ /* 0x000fea0003800000 */
[----:B------:R-:W-:Y:S01]  /*3730*/  MOV R14, 0xb0 ;  /* 0x000000b0000e7802 */ /* 0x000fe20000000f00 */
[----:B------:R-:W-:Y:S01]  /*3740*/  ULDC.64 UR4, c[0x4][0xa0] ;  /* 0x0100280000047ab9 */ /* 0x000fe20000000a00 */
[----:B------:R-:W-:Y:S01]  /*3750*/  ULDC.64 UR6, c[0x4][0x40] ;  /* 0x0100100000067ab9 */ /* 0x000fe20000000a00 */
[----:B------:R-:W-:Y:S02]  /*3760*/  IMAD.U32 R4, RZ, RZ, UR4 ;  /* 0x00000004ff047e24 */ /* 0x000fe4000f8e00ff */
[----:B------:R-:W-:Y:S01]  /*3770*/  IMAD.U32 R5, RZ, RZ, UR5 ;  /* 0x00000005ff057e24 */ /* 0x000fe2000f8e00ff */
[----:B------:R-:W1:Y:S01]  /*3780*/  LDC.64 R14, c[0x4][R14] ;  /* 0x010000000e0e7b82 */ /* 0x000e620000000a00 */
[----:B------:R-:W-:Y:S01]  /*3790*/  ULDC.64 UR4, c[0x4][0xa8] ;  /* 0x01002a0000047ab9 */ /* 0x000fe20000000a00 */
[----:B------:R-:W-:Y:S02]  /*37a0*/  IMAD.U32 R10, RZ, RZ, UR6 ;  /* 0x00000006ff0a7e24 */ /* 0x000fe4000f8e00ff */
[----:B------:R-:W-:-:S02]  /*37b0*/  IMAD.U32 R6, RZ, RZ, UR4 ;  /* 0x00000004ff067e24 */ /* 0x000fc4000f8e00ff */
[----:B------:R-:W-:Y:S02]  /*37c0*/  IMAD.U32 R7, RZ, RZ, UR5 ;  /* 0x00000005ff077e24 */ /* 0x000fe4000f8e00ff */
[----:B------:R-:W-:Y:S02]  /*37d0*/  IMAD.U32 R11, RZ, RZ, UR7 ;  /* 0x00000007ff0b7e24 */ /* 0x000fe4000f8e00ff */
[----:B------:R-:W-:Y:S02]  /*37e0*/  IMAD.MOV.U32 R8, RZ, RZ, 0x70 ;  /* 0x00000070ff087424 */ /* 0x000fe400078e00ff */
[----:B------:R-:W-:Y:S02]  /*37f0*/  IMAD.MOV.U32 R12, RZ, RZ, 0x1 ;  /* 0x00000001ff0c7424 */ /* 0x000fe400078e00ff */
[----:B------:R-:W-:-:S07]  /*3800*/  IMAD.MOV.U32 R13, RZ, RZ, RZ ;  /* 0x000000ffff0d7224 */ /* 0x000fce00078e00ff */
[----:B------:R-:W-:-:S07]  /*3810*/  LEPC R20, `(.L_x_192) ;  /* 0x000000001014794e */ /* 0x000fce0000000000 */
[----:B-1----:R-:W-:Y:S05]  /*3820*/  CALL.ABS.NOINC R14 ;  /* 0x000000000e007343 */ /* 0x002fea0003c00000 */
.L_x_192:
[C---:B------:R-:W-:Y:S01]  /*3830*/  LOP3.LUT R0, R17.reuse, 0xff, RZ, 0xc0, !PT ;  /* 0x000000ff11007812 */ /* 0x040fe200078ec0ff */
[C---:B------:R-:W-:Y:S01]  /*3840*/  IMAD.SHL.U32 R3, R17.reuse, 0x40, RZ ;  /* 0x0000004011037824 */ /* 0x040fe200078e00ff */
[----:B------:R-:W-:Y:S01]  /*3850*/  SHF.R.U32.HI R6, RZ, 0x1, R17 ;  /* 0x00000001ff067819 */ /* 0x000fe20000011611 */
[----:B------:R-:W-:Y:S01]  /*3860*/  IMAD.SHL.U32 R4, R17, 0x20, RZ ;  /* 0x0000002011047824 */ /* 0x000fe200078e00ff */
[----:B------:R-:W-:Y:S01]  /*3870*/  F2FP.BF16.F32.PACK_AB R8, R212, R213 ;  /* 0x000000d5d408723e */ /* 0x000fe200000010ff */
[----:B------:R-:W-:Y:S01]  /*3880*/  VIADD R0, R0, 0x1f ;  /* 0x0000001f00007836 */ /* 0x000fe20000000000 */
[C---:B------:R-:W-:Y:S02]  /*3890*/  LOP3.LUT R5, R3.reuse, 0x1c0, RZ, 0xc0, !PT ;  /* 0x000001c003057812 */ /* 0x040fe400078ec0ff */
[----:B------:R-:W-:Y:S02]  /*38a0*/  LOP3.LUT R3, R3, 0x200, RZ, 0xc0, !PT ;  /* 0x0000020003037812 */ /* 0x000fe400078ec0ff */
[----:B------:R-:W-:-:S02]  /*38b0*/  ISETP.GT.U32.AND P0, PT, R0, 0x3e, PT ;  /* 0x0000003e0000780c */ /* 0x000fc40003f04070 */
[----:B------:R-:W-:Y:S02]  /*38c0*/  LOP3.LUT R5, R5, 0x8, R6, 0xf8, !PT ;  /* 0x0000000805057812 */ /* 0x000fe400078ef806 */
[----:B------:R-:W-:Y:S02]  /*38d0*/  SHF.L.U32 R6, R17, 0x3, RZ ;  /* 0x0000000311067819 */ /* 0x000fe400000006ff */
[----:B------:R-:W-:Y:S02]  /*38e0*/  LOP3.LUT R3, R3, 0x1c00, R4, 0xf8, !PT ;  /* 0x00001c0003037812 */ /* 0x000fe400078ef804 */
[----:B------:R-:W-:Y:S02]  /*38f0*/  LOP3.LUT R6, R5, 0x38, R6, 0x78, !PT ;  /* 0x0000003805067812 */ /* 0x000fe400078e7806 */
[----:B------:R-:W-:Y:S02]  /*3900*/  F2FP.BF16.F32.PACK_AB R9, R210, R211 ;  /* 0x000000d3d209723e */ /* 0x000fe400000010ff */
[----:B------:R-:W-:-:S02]  /*3910*/  LOP3.LUT R3, R3, R6, RZ, 0xfc, !PT ;  /* 0x0000000603037212 */ /* 0x000fc400078efcff */
[----:B------:R-:W-:Y:S02]  /*3920*/  F2FP.BF16.F32.PACK_AB R10, R208, R209 ;  /* 0x000000d1d00a723e */ /* 0x000fe400000010ff */
[----:B------:R-:W-:Y:S02]  /*3930*/  F2FP.BF16.F32.PACK_AB R11, R206, R207 ;  /* 0x000000cfce0b723e */ /* 0x000fe400000010ff */
[----:B------:R-:W-:Y:S02]  /*3940*/  F2FP.BF16.F32.PACK_AB R12, R204, R205 ;  /* 0x000000cdcc0c723e */ /* 0x000fe400000010ff */
[----:B------:R-:W-:Y:S01]  /*3950*/  F2FP.BF16.F32.PACK_AB R13, R202, R203 ;  /* 0x000000cbca0d723e */ /* 0x000fe200000010ff */
[----:B------:R-:W-:Y:S06]  /*3960*/  @P0 BRA `(.L_x_193) ;  /* 0x0000000000040947 */ /* 0x000fec0003800000 */
[----:B------:R-:W-:-:S04]  /*3970*/  DEPBAR.LE SB0, 0x1 ;  /* 0x000080400000791a */ /* 0x000fc80000000000 */
.L_x_193:
[----:B------:R-:W-:Y:S05]  /*3980*/  WARPSYNC.ALL ;  /* 0x0000000000007948 */ /* 0x000fea0003800000 */
[----:B------:R-:W-:Y:S01]  /*3990*/  BAR.SYNC.DEFER_BLOCKING 0x1, 0x100 ;  /* 0x0044000000007b1d */ /* 0x000fe20000010000 */
[----:B------:R-:W-:Y:S01]  /*39a0*/  R2P PR, R17, 0x6 ;  /* 0x0000000611007804 */ /* 0x000fe20000000000 */
[----:B------:R-:W-:Y:S01]  /*39b0*/  IMAD.MOV.U32 R0, RZ, RZ, 0x20 ;  /* 0x00000020ff007424 */ /* 0x000fe200078e00ff */
[----:B------:R-:W-:Y:S01]  /*39c0*/  LEA R3, R3, UR50, 0x1 ;  /* 0x0000003203037c11 */ /* 0x000fe2000f8e08ff */
[----:B------:R-:W-:Y:S01]  /*39d0*/  IMAD.MOV.U32 R30, RZ, RZ, 0x40 ;  /* 0x00000040ff1e7424 */ /* 0x000fe200078e00ff */
[----:B------:R-:W-:Y:S01]  /*39e0*/  F2FP.BF16.F32.PACK_AB R14, R200, R201 ;  /* 0x000000c9c80e723e */ /* 0x000fe200000010ff */
[----:B------:R-:W-:Y:S01]  /*39f0*/  BSSY B0, `(.L_x_194) ;  /* 0x0000048000007945 */ /* 0x000fe20003800000 */
[----:B------:R-:W-:-:S02]  /*3a00*/  SEL R0, R0, 0xffffffe0, !P1 ;  /* 0xffffffe000007807 */ /* 0x000fc40004800000 */
[----:B------:R-:W-:Y:S02]  /*3a10*/  SEL R30, R30, 0xffffffc0, !P2 ;  /* 0xffffffc01e1e7807 */ /* 0x000fe40005000000 */
[----:B------:R-:W-:Y:S02]  /*3a20*/  IADD3 R28, R0, 0x400, R3 ;  /* 0x00000400001c7810 */ /* 0x000fe40007ffe003 */
[----:B------:R-:W-:Y:S02]  /*3a30*/  F2FP.BF16.F32.PACK_AB R15, R198, R199 ;  /* 0x000000c7c60f723e */ /* 0x000fe400000010ff */
[----:B------:R-:W-:Y:S01]  /*3a40*/  F2FP.BF16.F32.PACK_AB R4, R196, R197 ;  /* 0x000000c5c404723e */ /* 0x000fe200000010ff */
[----:B------:R-:W-:Y:S01]  /*3a50*/  IMAD.IADD R31, R28, 0x1, R30 ;  /* 0x000000011c1f7824 */ /* 0x000fe200078e021e */
[----:B------:R-:W-:Y:S02]  /*3a60*/  F2FP.BF16.F32.PACK_AB R5, R194, R195 ;  /* 0x000000c3c205723e */ /* 0x000fe400000010ff */
[----:B------:R-:W-:-:S02]  /*3a70*/  F2FP.BF16.F32.PACK_AB R6, R192, R193 ;  /* 0x000000c1c006723e */ /* 0x000fc400000010ff */
[----:B------:R-:W-:Y:S02]  /*3a80*/  F2FP.BF16.F32.PACK_AB R7, R190, R191 ;  /* 0x000000bfbe07723e */ /* 0x000fe400000010ff */
[----:B------:R-:W-:Y:S01]  /*3a90*/  IADD3 R29, R30, 0x400, R3 ;  /* 0x000004001e1d7810 */ /* 0x000fe20007ffe003 */
[----:B------:R1:W-:Y:S01]  /*3aa0*/  STSM.16.M88.4 [R3+0x400], R8 ;  /* 0x0004000803007844 */ /* 0x0003e20000000200 */
[----:B------:R-:W-:Y:S02]  /*3ab0*/  F2FP.BF16.F32.PACK_AB R20, R188, R189 ;  /* 0x000000bdbc14723e */ /* 0x000fe400000010ff */
[----:B------:R-:W-:Y:S01]  /*3ac0*/  F2FP.BF16.F32.PACK_AB R21, R186, R187 ;  /* 0x000000bbba15723e */ /* 0x000fe200000010ff */
[----:B------:R2:W-:Y:S01]  /*3ad0*/  STSM.16.M88.4 [R28], R12 ;  /* 0x0000000c1c007844 */ /* 0x0005e20000000200 */
[----:B------:R-:W-:Y:S02]  /*3ae0*/  F2FP.BF16.F32.PACK_AB R22, R22, R185 ;  /* 0x000000b91616723e */ /* 0x000fe400000010ff */
[----:B------:R-:W-:Y:S01]  /*3af0*/  F2FP.BF16.F32.PACK_AB R23, R184, R23 ;  /* 0x00000017b817723e */ /* 0x000fe200000010ff */
[----:B------:R3:W-:Y:S01]  /*3b00*/  STSM.16.M88.4 [R29], R4 ;  /* 0x000000041d007844 */ /* 0x0007e20000000200 */
[----:B------:R-:W-:-:S02]  /*3b10*/  F2FP.BF16.F32.PACK_AB R24, R166, R165 ;  /* 0x000000a5a618723e */ /* 0x000fc400000010ff */
[----:B------:R-:W-:Y:S01]  /*3b20*/  F2FP.BF16.F32.PACK_AB R25, R164, R163 ;  /* 0x000000a3a419723e */ /* 0x000fe200000010ff */
[----:B------:R4:W-:Y:S01]  /*3b30*/  STSM.16.M88.4 [R31], R20 ;  /* 0x000000141f007844 */ /* 0x0009e20000000200 */
[----:B------:R-:W-:Y:S02]  /*3b40*/  F2FP.BF16.F32.PACK_AB R26, R162, R161 ;  /* 0x000000a1a21a723e */ /* 0x000fe400000010ff */
[----:B------:R-:W-:Y:S02]  /*3b50*/  F2FP.BF16.F32.PACK_AB R27, R160, R159 ;  /* 0x0000009fa01b723e */ /* 0x000fe400000010ff */
[----:B-1----:R-:W-:Y:S02]  /*3b60*/  F2FP.BF16.F32.PACK_AB R8, R182, R181 ;  /* 0x000000b5b608723e */ /* 0x002fe400000010ff */
[----:B------:R-:W-:Y:S02]  /*3b70*/  F2FP.BF16.F32.PACK_AB R9, R180, R179 ;  /* 0x000000b3b409723e */ /* 0x000fe400000010ff */
[----:B------:R-:W-:-:S02]  /*3b80*/  F2FP.BF16.F32.PACK_AB R10, R178, R177 ;  /* 0x000000b1b20a723e */ /* 0x000fc400000010ff */
[----:B------:R-:W-:Y:S02]  /*3b90*/  F2FP.BF16.F32.PACK_AB R11, R176, R175 ;  /* 0x000000afb00b723e */ /* 0x000fe400000010ff */
[----:B--2---:R-:W-:Y:S02]  /*3ba0*/  F2FP.BF16.F32.PACK_AB R12, R174, R173 ;  /* 0x000000adae0c723e */ /* 0x004fe400000010ff */
[----:B------:R-:W-:Y:S01]  /*3bb0*/  F2FP.BF16.F32.PACK_AB R13, R172, R171 ;  /* 0x000000abac0d723e */ /* 0x000fe200000010ff */
[----:B------:R1:W-:Y:S01]  /*3bc0*/  STSM.16.M88.4 [R3+0x4400], R8 ;  /* 0x0044000803007844 */ /* 0x0003e20000000200 */
[----:B------:R-:W-:Y:S02]  /*3bd0*/  F2FP.BF16.F32.PACK_AB R14, R170, R169 ;  /* 0x000000a9aa0e723e */ /* 0x000fe400000010ff */
[----:B------:R-:W-:Y:S02]  /*3be0*/  F2FP.BF16.F32.PACK_AB R15, R168, R167 ;  /* 0x000000a7a80f723e */ /* 0x000fe400000010ff */
[----:B---3--:R-:W-:-:S02]  /*3bf0*/  F2FP.BF16.F32.PACK_AB R4, R158, R157 ;  /* 0x0000009d9e04723e */ /* 0x008fc400000010ff */
[----:B------:R-:W-:Y:S01]  /*3c00*/  F2FP.BF16.F32.PACK_AB R5, R156, R155 ;  /* 0x0000009b9c05723e */ /* 0x000fe200000010ff */
[----:B------:R2:W-:Y:S01]  /*3c10*/  STSM.16.M88.4 [R28+0x4000], R12 ;  /* 0x0040000c1c007844 */ /* 0x0005e20000000200 */
[----:B------:R-:W-:Y:S02]  /*3c20*/  F2FP.BF16.F32.PACK_AB R6, R154, R153 ;  /* 0x000000999a06723e */ /* 0x000fe400000010ff */
[----:B------:R-:W-:Y:S01]  /*3c30*/  F2FP.BF16.F32.PACK_AB R7, R152, R151 ;  /* 0x000000979807723e */ /* 0x000fe200000010ff */
[----:B------:R3:W-:Y:S01]  /*3c40*/  STSM.16.M88.4 [R29+0x4000], R24 ;  /* 0x004000181d007844 */ /* 0x0007e20000000200 */
[----:B----4-:R-:W-:Y:S02]  /*3c50*/  F2FP.BF16.F32.PACK_AB R20, R142, R141 ;  /* 0x0000008d8e14723e */ /* 0x010fe400000010ff */
[----:B------:R-:W-:Y:S01]  /*3c60*/  F2FP.BF16.F32.PACK_AB R21, R140, R139 ;  /* 0x0000008b8c15723e */ /* 0x000fe200000010ff */
[----:B------:R3:W-:Y:S01]  /*3c70*/  STSM.16.M88.4 [R31+0x4000], R4 ;  /* 0x004000041f007844 */ /* 0x0007e20000000200 */
[----:B-1----:R-:W-:-:S02]  /*3c80*/  F2FP.BF16.F32.PACK_AB R8, R150, R149 ;  /* 0x000000959608723e */ /* 0x002fc400000010ff */
[----:B------:R-:W-:Y:S01]  /*3c90*/  F2FP.BF16.F32.PACK_AB R9, R148, R147 ;  /* 0x000000939409723e */ /* 0x000fe200000010ff */
[----:B------:R-:W-:Y:S01]  /*3ca0*/  @!PT LDS RZ, [RZ] ;  /* 0x00000000fffff984 */ /* 0x000fe20000000800 */
[----:B------:R-:W-:Y:S01]  /*3cb0*/  @!PT LDS RZ, [RZ] ;  /* 0x00000000fffff984 */ /* 0x000fe20000000800 */
[----:B------:R-:W-:Y:S01]  /*3cc0*/  @!PT LDS RZ, [RZ] ;  /* 0x00000000fffff984 */ /* 0x000fe20000000800 */
[----:B------:R-:W-:Y:S01]  /*3cd0*/  @!PT LDS RZ, [RZ] ;  /* 0x00000000fffff984 */ /* 0x000fe20000000800 */
[----:B------:R1:W-:Y:S06]  /*3ce0*/  MEMBAR.ALL.CTA ;  /* 0x0000000000007992 */ /* 0x0003ec0000008000 */
[----:B-1----:R-:W1:Y:S01]  /*3cf0*/  FENCE.VIEW.ASYNC.S ;  /* 0x00000000000073c6 */ /* 0x002e620000000000 */
[----:B------:R-:W-:Y:S02]  /*3d00*/  F2FP.BF16.F32.PACK_AB R10, R146, R145 ;  /* 0x00000091920a723e */ /* 0x000fe400000010ff */
[----:B------:R-:W-:-:S02]  /*3d10*/  F2FP.BF16.F32.PACK_AB R11, R144, R143 ;  /* 0x0000008f900b723e */ /* 0x000fc400000010ff */
[----:B--2---:R-:W-:Y:S02]  /*3d20*/  F2FP.BF16.F32.PACK_AB R12, R18, R19 ;  /* 0x00000013120c723e */ /* 0x004fe400000010ff */
[----:B------:R-:W-:Y:S02]  /*3d30*/  IADD3 R19, R0, 0x8400, R3 ;  /* 0x0000840000137810 */ /* 0x000fe40007ffe003 */
[----:B------:R-:W-:Y:S02]  /*3d40*/  F2FP.BF16.F32.PACK_AB R22, R138, R137 ;  /* 0x000000898a16723e */ /* 0x000fe400000010ff */
[----:B------:R-:W-:Y:S02]  /*3d50*/  F2FP.BF16.F32.PACK_AB R23, R136, R135 ;  /* 0x000000878817723e */ /* 0x000fe400000010ff */
[----:B------:R-:W-:Y:S02]  /*3d60*/  F2FP.BF16.F32.PACK_AB R13, R88, R89 ;  /* 0x00000059580d723e */ /* 0x000fe400000010ff */
[----:B------:R-:W-:-:S02]  /*3d70*/  F2FP.BF16.F32.PACK_AB R14, R90, R91 ;  /* 0x0000005b5a0e723e */ /* 0x000fc400000010ff */
[----:B------:R-:W-:Y:S02]  /*3d80*/  F2FP.BF16.F32.PACK_AB R15, R92, R93 ;  /* 0x0000005d5c0f723e */ /* 0x000fe400000010ff */
[----:B------:R-:W-:Y:S01]  /*3d90*/  IADD3 R0, R30, 0x8400, R3 ;  /* 0x000084001e007810 */ /* 0x000fe20007ffe003 */
[----:B-1----:R-:W-:Y:S06]  /*3da0*/  BAR.SYNC.DEFER_BLOCKING 0x1, 0x100 ;  /* 0x0044000000007b1d */ /* 0x002fec0000010000 */
[----:B---3--:R-:W-:Y:S05]  /*3db0*/  @P0 BRA `(.L_x_195) ;  /* 0x00000000002c0947 */ /* 0x008fea0003800000 */
[----:B------:R-:W-:Y:S02]  /*3dc0*/  UIADD3 UR8, UP0, UR42, 0x5f0, URZ ;  /* 0x000005f02a087890 */ /* 0x000fe4000ff1e03f */
[----:B------:R-:W-:Y:S02]  /*3dd0*/  UIADD3 UR44, UR50, 0x400, URZ ;  /* 0x00000400322c7890 */ /* 0x000fe4000fffe03f */
[----:B------:R-:W-:Y:S02]  /*3de0*/  UIADD3.X UR9, URZ, UR43, URZ, UP0, !UPT ;  /* 0x0000002b3f097290 */ /* 0x000fe400087fe43f */
[----:B------:R-:W-:Y:S02]  /*3df0*/  UIADD3 UR5, UR45, 0x40, URZ ;  /* 0x000000402d057890 */ /* 0x000fe4000fffe03f */
[----:B------:R-:W-:Y:S01]  /*3e00*/  UIADD3 UR4, UR50, 0x4400, URZ ;  /* 0x0000440032047890 */ /* 0x000fe2000fffe03f */
[----:B------:R-:W-:Y:S01]  /*3e10*/  UMOV UR6, UR46 ;  /* 0x0000002e00067c82 */ /* 0x000fe20008000000 */
[----:B------:R-:W-:-:S03]  /*3e20*/  UMOV UR7, UR47 ;  /* 0x0000002f00077c82 */ /* 0x000fc60008000000 */
[----:B------:R1:W-:Y:S04]  /*3e30*/  UTMASTG.3D [UR44], [UR8] ;  /* 0x0000002c080073b5 */ /* 0x0003e80008010000 */
[----:B------:R1:W-:Y:S01]  /*3e40*/  UTMASTG.3D [UR4], [UR8] ;  /* 0x00000004080073b5 */ /* 0x0003e20008010000 */
[----:B------:R0:W-:Y:S01]  /*3e50*/  UTMACMDFLUSH ;  /* 0x00000000000079b7 */ /* 0x0001e20000000000 */
[----:B-1----:R-:W-:-:S04]  /*3e60*/  DEPBAR.LE SB0, 0x1 ;  /* 0x000080400000791a */ /* 0x002fc80000000000 */
.L_x_195:
[----:B------:R-:W-:Y:S05]  /*3e70*/  BSYNC B0 ;  /* 0x0000000000007941 */ /* 0x000fea0003800000 */
.L_x_194:
[----:B------:R-:W-:Y:S01]  /*3e80*/  BAR.SYNC.DEFER_BLOCKING 0x1, 0x100 ;  /* 0x0044000000007b1d */ /* 0x000fe20000010000 */
[----:B------:R-:W-:Y:S01]  /*3e90*/  F2FP.BF16.F32.PACK_AB R4, R94, R95 ;  /* 0x0000005f5e04723e */ /* 0x000fe200000010ff */
[----:B------:R-:W-:Y:S01]  /*3ea0*/  IMAD.IADD R30, R30, 0x1, R19 ;  /* 0x000000011e1e7824 */ /* 0x000fe200078e0213 */
[----:B------:R-:W-:Y:S02]  /*3eb0*/  F2FP.BF16.F32.PACK_AB R5, R96, R97 ;  /* 0x000000616005723e */ /* 0x000fe400000010ff */
[----:B------:R-:W-:Y:S01]  /*3ec0*/  F2FP.BF16.F32.PACK_AB R6, R98, R99 ;  /* 0x000000636206723e */ /* 0x000fe200000010ff */
[----:B------:R-:W-:Y:S01]  /*3ed0*/  BSSY B0, `(.L_x_196) ;  /* 0x0000030000007945 */ /* 0x000fe20003800000 */
[----:B------:R-:W-:Y:S02]  /*3ee0*/  F2FP.BF16.F32.PACK_AB R7, R100, R101 ;  /* 0x000000656407723e */ /* 0x000fe400000010ff */
[----:B------:R-:W-:Y:S02]  /*3ef0*/  F2FP.BF16.F32.PACK_AB R24, R102, R103 ;  /* 0x000000676618723e */ /* 0x000fe400000010ff */
[----:B------:R-:W-:-:S02]  /*3f00*/  F2FP.BF16.F32.PACK_AB R25, R104, R105 ;  /* 0x000000696819723e */ /* 0x000fc400000010ff */
[----:B------:R-:W-:Y:S02]  /*3f10*/  F2FP.BF16.F32.PACK_AB R26, R106, R107 ;  /* 0x0000006b6a1a723e */ /* 0x000fe400000010ff */
[----:B------:R-:W-:Y:S02]  /*3f20*/  F2FP.BF16.F32.PACK_AB R27, R108, R109 ;  /* 0x0000006d6c1b723e */ /* 0x000fe400000010ff */
[----:B------:R-:W-:Y:S02]  /*3f30*/  F2FP.BF16.F32.PACK_AB R121, R122, R121 ;  /* 0x000000797a79723e */ /* 0x000fe400000010ff */
[----:B------:R-:W-:Y:S02]  /*3f40*/  F2FP.BF16.F32.PACK_AB R122, R124, R123 ;  /* 0x0000007b7c7a723e */ /* 0x000fe400000010ff */
[----:B------:R-:W-:Y:S02]  /*3f50*/  F2FP.BF16.F32.PACK_AB R129, R130, R129 ;  /* 0x000000818281723e */ /* 0x000fe400000010ff */
[----:B------:R-:W-:Y:S01]  /*3f60*/  F2FP.BF16.F32.PACK_AB R120, R120, R119 ;  /* 0x000000777878723e */ /* 0x000fe200000010ff */
[----:B------:R1:W-:Y:S01]  /*3f70*/  STSM.16.M88.4 [R3+0x8400], R8 ;  /* 0x0084000803007844 */ /* 0x0003e20000000200 */
[----:B------:R-:W-:-:S02]  /*3f80*/  F2FP.BF16.F32.PACK_AB R123, R126, R125 ;  /* 0x0000007d7e7b723e */ /* 0x000fc400000010ff */
[----:B------:R-:W-:Y:S01]  /*3f90*/  F2FP.BF16.F32.PACK_AB R130, R132, R131 ;  /* 0x000000838482723e */ /* 0x000fe200000010ff */
[----:B------:R2:W-:Y:S01]  /*3fa0*/  STSM.16.M88.4 [R19], R20 ;  /* 0x0000001413007844 */ /* 0x0005e20000000200 */
[----:B------:R-:W-:Y:S02]  /*3fb0*/  F2FP.BF16.F32.PACK_AB R128, R128, R127 ;  /* 0x0000007f8080723e */ /* 0x000fe400000010ff */
[----:B------:R-:W-:Y:S01]  /*3fc0*/  F2FP.BF16.F32.PACK_AB R131, R134, R133 ;  /* 0x000000858683723e */ /* 0x000fe200000010ff */
[----:B------:R3:W-:Y:S04]  /*3fd0*/  STSM.16.M88.4 [R0], R12 ;  /* 0x0000000c00007844 */ /* 0x0007e80000000200 */
[----:B------:R3:W-:Y:S01]  /*3fe0*/  STSM.16.M88.4 [R30], R4 ;  /* 0x000000041e007844 */ /* 0x0007e20000000200 */
[----:B-1----:R-:W-:-:S03]  /*3ff0*/  F2FP.BF16.F32.PACK_AB R8, R110, R111 ;  /* 0x0000006f6e08723e */ /* 0x002fc600000010ff */
[----:B------:R3:W-:Y:S01]  /*4000*/  STSM.16.M88.4 [R3+0xc400], R24 ;  /* 0x00c4001803007844 */ /* 0x0007e20000000200 */
[----:B------:R-:W-:Y:S02]  /*4010*/  F2FP.BF16.F32.PACK_AB R9, R112, R113 ;  /* 0x000000717009723e */ /* 0x000fe400000010ff */
[----:B------:R-:W-:Y:S01]  /*4020*/  F2FP.BF16.F32.PACK_AB R10, R114, R115 ;  /* 0x00000073720a723e */ /* 0x000fe200000010ff */
[----:B--2---:R-:W1:Y:S01]  /*4030*/  LDC.64 R20, c[0x0][0x9f8] ;  /* 0x00027e00ff147b82 */ /* 0x004e620000000a00 */
[----:B------:R-:W-:-:S05]  /*4040*/  F2FP.BF16.F32.PACK_AB R11, R116, R117 ;  /* 0x00000075740b723e */ /* 0x000fca00000010ff */
[----:B------:R3:W-:Y:S04]  /*4050*/  STSM.16.M88.4 [R19+0x4000], R8 ;  /* 0x0040000813007844 */ /* 0x0007e80000000200 */
[----:B------:R3:W-:Y:S04]  /*4060*/  STSM.16.M88.4 [R0+0x4000], R120 ;  /* 0x0040007800007844 */ /* 0x0007e80000000200 */
[----:B------:R3:W-:Y:S01]  /*4070*/  STSM.16.M88.4 [R30+0x4000], R128 ;  /* 0x004000801e007844 */ /* 0x0007e20000000200 */
[----:B------:R-:W-:Y:S01]  /*4080*/  @!PT LDS RZ, [RZ] ;  /* 0x00000000fffff984 */ /* 0x000fe20000000800 */
[----:B------:R-:W-:Y:S01]  /*4090*/  @!PT LDS RZ, [RZ] ;  /* 0x00000000fffff984 */ /* 0x000fe20000000800 */
[----:B------:R-:W-:Y:S01]  /*40a0*/  @!PT LDS RZ, [RZ] ;  /* 0x00000000fffff984 */ /* 0x000fe20000000800 */
[----:B------:R-:W-:Y:S01]  /*40b0*/  @!PT LDS RZ, [RZ] ;  /* 0x00000000fffff984 */ /* 0x000fe20000000800 */
[----:B------:R2:W-:Y:S06]  /*40c0*/  MEMBAR.ALL.CTA ;  /* 0x0000000000007992 */ /* 0x0005ec0000008000 */
[----:B--2---:R-:W2:Y:S02]  /*40d0*/  FENCE.VIEW.ASYNC.S ;  /* 0x00000000000073c6 */ /* 0x004ea40000000000 */
[----:B--2---:R-:W-:Y:S06]  /*40e0*/  BAR.SYNC.DEFER_BLOCKING 0x1, 0x100 ;  /* 0x0044000000007b1d */ /* 0x004fec0000010000 */
[----:B------:R-:W-:Y:S05]  /*40f0*/  @P0 BRA `(.L_x_197) ;  /* 0x0000000000340947 */ /* 0x000fea0003800000 */
[----:B------:R-:W-:Y:S02]  /*4100*/  UIADD3 UR12, UP0, UR42, 0x5f0, URZ ;  /* 0x000005f02a0c7890 */ /* 0x000fe4000ff1e03f */
[----:B------:R-:W-:Y:S02]  /*4110*/  UIADD3 UR6, UR46, 0x80, URZ ;  /* 0x000000802e067890 */ /* 0x000fe4000fffe03f */
[----:B------:R-:W-:Y:S02]  /*4120*/  UIADD3 UR4, UR50, 0x8400, URZ ;  /* 0x0000840032047890 */ /* 0x000fe4000fffe03f */
[----:B------:R-:W-:Y:S02]  /*4130*/  UIADD3.X UR13, URZ, UR43, URZ, UP0, !UPT ;  /* 0x0000002b3f0d7290 */ /* 0x000fe400087fe43f */
[----:B------:R-:W-:Y:S02]  /*4140*/  UIADD3 UR9, UR45, 0x40, URZ ;  /* 0x000000402d097890 */ /* 0x000fe4000fffe03f */
[----:B------:R-:W-:Y:S01]  /*4150*/  UIADD3 UR8, UR50, 0xc400, URZ ;  /* 0x0000c40032087890 */ /* 0x000fe2000fffe03f */
[----:B------:R-:W-:Y:S01]  /*4160*/  UMOV UR5, UR45 ;  /* 0x0000002d00057c82 */ /* 0x000fe20008000000 */
[----:B------:R-:W-:Y:S01]  /*4170*/  UMOV UR7, UR47 ;  /* 0x0000002f00077c82 */ /* 0x000fe20008000000 */
[----:B------:R-:W-:Y:S01]  /*4180*/  UMOV UR11, UR47 ;  /* 0x0000002f000b7c82 */ /* 0x000fe20008000000 */
[----:B------:R-:W-:Y:S01]  /*4190*/  UMOV UR10, UR6 ;  /* 0x00000006000a7c82 */ /* 0x000fe20008000000 */
[----:B------:R2:W-:Y:S04]  /*41a0*/  UTMASTG.3D [UR4], [UR12] ;  /* 0x000000040c0073b5 */ /* 0x0005e80008010000 */
[----:B------:R2:W-:Y:S02]  /*41b0*/  UTMASTG.3D [UR8], [UR12] ;  /* 0x000000080c0073b5 */ /* 0x0005e40008010000 */
[----:B--2---:R0:W-:Y:S02]  /*41c0*/  UTMACMDFLUSH ;  /* 0x00000000000079b7 */ /* 0x0041e40000000000 */
.L_x_197:
[----:B------:R-:W-:Y:S05]  /*41d0*/  BSYNC B0 ;  /* 0x0000000000007941 */ /* 0x000fea0003800000 */
.L_x_196:
[----:B------:R-:W-:Y:S01]  /*41e0*/  UIADD3 UR40, UP0, UR40, UR36, URZ ;  /* 0x0000002428287290 */ /* 0x000fe2000ff1e03f */
[----:B------:R-:W-:Y:S01]  /*41f0*/  UMOV UR46, 0xffffffff ;  /* 0xffffffff002e7882 */ /* 0x000fe20000000000 */
[----:B------:R-:W-:Y:S02]  /*4200*/  UMOV UR45, 0xffffffff ;  /* 0xffffffff002d7882 */ /* 0x000fe40000000000 */
[----:B------:R-:W-:Y:S02]  /*4210*/  UIADD3.X UR41, UR41, UR39, URZ, UP0, !UPT ;  /* 0x0000002729297290 */ /* 0x000fe400087fe43f */
[----:B-1----:R-:W-:Y:S01]  /*4220*/  ISETP.LE.U32.AND P0, PT, R20, UR40, PT ;  /* 0x0000002814007c0c */ /* 0x002fe2000bf03070 */
[----:B------:R-:W-:-:S03]  /*4230*/  UMOV UR47, 0xffffffff ;  /* 0xffffffff002f7882 */ /* 0x000fc60000000000 */
[----:B---3--:R-:W-:-:S05]  /*4240*/  IMAD.U32 R0, RZ, RZ, UR41 ;  /* 0x00000029ff007e24 */ /* 0x008fca000f8e00ff */
[----:B------:R-:W-:Y:S02]  /*4250*/  ISETP.GE.U32.AND.EX P0, PT, R0, R21, PT, P0 ;  /* 0x000000150000720c */ /* 0x000fe40003f06100 */
[----:B------:R-:W-:-:S11]  /*4260*/  PRMT R0, RZ, 0x7610, R0 ;  /* 0x00007610ff007816 */ /* 0x000fd60000000000 */
[----:B------:R-:W-:Y:S05]  /*4270*/  @P0 BRA `(.L_x_198) ;  /* 0x0000000400700947 */ /* 0x000fea0003800000 */
[----:B------:R-:W1:Y:S01]  /*4280*/  S2UR UR6, SR_CTAID.X ;  /* 0x00000000000679c3 */ /* 0x000e620000002500 */
[----:B------:R-:W-:Y:S01]  /*4290*/  ULDC.64 UR12, c[0x0][0x9d0] ;  /* 0x00027400000c7ab9 */ /* 0x000fe20000000a00 */
[----:B------:R-:W-:Y:S01]  /*42a0*/  ULDC UR4, c[0x0][0x150] ;  /* 0x0000540000047ab9 */ /* 0x000fe20000000800 */
[----:B------:R-:W-:Y:S01]  /*42b0*/  ISETP.NE.U32.AND P0, PT, RZ, UR12, PT ;  /* 0x0000000cff007c0c */ /* 0x000fe2000bf05070 */
[----:B------:R-:W-:Y:S01]  /*42c0*/  UMOV UR10, UR40 ;  /* 0x00000028000a7c82 */ /* 0x000fe20008000000 */
[----:B------:R-:W-:Y:S01]  /*42d0*/  UMOV UR11, UR41 ;  /* 0x00000029000b7c82 */ /* 0x000fe20008000000 */
[----:B------:R-:W-:Y:S01]  /*42e0*/  ULDC UR15, c[0x0][0x9d8] ;  /* 0x00027600000f7ab9 */ /* 0x000fe20000000800 */
[----:B------:R-:W-:Y:S01]  /*42f0*/  ISETP.NE.AND.EX P0, PT, RZ, UR13, PT, P0 ;  /* 0x0000000dff007c0c */ /* 0x000fe2000bf05300 */
[----:B------:R-:W2:Y:S01]  /*4300*/  S2UR UR18, SR_CTAID.Y ;  /* 0x00000000001279c3 */ /* 0x000ea20000002600 */
[----:B------:R-:W-:Y:S01]  /*4310*/  ULDC UR16, c[0x0][0x154] ;  /* 0x0000550000107ab9 */ /* 0x000fe20000000800 */
[----:B-1----:R-:W-:-:S05]  /*4320*/  I2FP.F32.U32 R0, UR6 ;  /* 0x0000000600007c45 */ /* 0x002fca0008201000 */
[----:B------:R-:W-:-:S04]  /*4330*/  FMUL R0, R0, UR4 ;  /* 0x0000000400007c20 */ /* 0x000fc80008400000 */
[----:B------:R1:W3:Y:S01]  /*4340*/  F2I.U32.TRUNC.NTZ R3, R0 ;  /* 0x0000000000037305 */ /* 0x0002e2000020f000 */
[----:B--2---:R-:W-:Y:S05]  /*4350*/  @!P0 BRA `(.L_x_199) ;  /* 0x0000000000288947 */ /* 0x004fea0003800000 */
        /* <DEDUP_REMOVED lines=10> */
.L_x_199:
[----:B------:R-:W-:Y:S01]  /*4400*/  USHF.R.U64 UR47, UR10, UR15, UR11 ;  /* 0x0000000f0a2f7299 */ /* 0x000fe2000800120b */
[----:B-1----:R-:W-:Y:S01]  /*4410*/  I2FP.F32.U32 R0, UR18 ;  /* 0x0000001200007c45 */ /* 0x002fe20008201000 */
[----:B------:R-:W-:Y:S01]  /*4420*/  USHF.R.U32.HI UR4, URZ, UR15, UR11 ;  /* 0x0000000f3f047299 */ /* 0x000fe2000801160b */
[----:B---3--:R-:W-:Y:S01]  /*4430*/  R2UR UR14, R3 ;  /* 0x00000000030e72ca */ /* 0x008fe200000e0000 */
[----:B------:R-:W-:Y:S02]  /*4440*/  UIADD3 UR9, UP0, URZ, -UR47, URZ ;  /* 0x8000002f3f097290 */ /* 0x000fe4000ff1e03f */
[----:B------:R-:W-:Y:S01]  /*4450*/  FMUL R0, R0, UR16 ;  /* 0x0000001000007c20 */ /* 0x000fe20008400000 */
[----:B------:R-:W-:Y:S01]  /*4460*/  ULDC.64 UR12, c[0x0][0x9c8] ;  /* 0x00027200000c7ab9 */ /* 0x000fe20000000a00 */
[----:B------:R-:W-:Y:S02]  /*4470*/  UIADD3.X UR4, URZ, ~UR4, URZ, UP0, !UPT ;  /* 0x800000043f047290 */ /* 0x000fe400087fe43f */
[----:B------:R-:W-:-:S02]  /*4480*/  UIMAD.WIDE.U32 UR10, UR9, UR12, UR40 ;  /* 0x0000000c090a72a5 */ /* 0x000fc4000f8e0028 */
[----:B------:R-:W-:Y:S01]  /*4490*/  UIMAD UR4, UR4, UR12, URZ ;  /* 0x0000000c040472a4 */ /* 0x000fe2000f8e023f */
[----:B------:R-:W1:Y:S01]  /*44a0*/  F2I.U32.TRUNC.NTZ R0, R0 ;  /* 0x0000000000007305 */ /* 0x000e62000020f000 */
[----:B------:R-:W-:Y:S01]  /*44b0*/  ULDC UR16, c[0x0][0x9b0] ;  /* 0x00026c0000107ab9 */ /* 0x000fe20000000800 */
[----:B------:R-:W-:Y:S01]  /*44c0*/  ULDC UR12, c[0x0][0x9c0] ;  /* 0x00027000000c7ab9 */ /* 0x000fe20000000800 */
[----:B------:R-:W-:Y:S01]  /*44d0*/  UIMAD UR9, UR9, UR13, UR4 ;  /* 0x0000000d090972a4 */ /* 0x000fe2000f8e0204 */
[----:B------:R-:W-:Y:S02]  /*44e0*/  ULDC UR17, c[0x0][0xa00] ;  /* 0x0002800000117ab9 */ /* 0x000fe40000000800 */
[----:B------:R-:W-:Y:S01]  /*44f0*/  ULDC.64 UR4, c[0x0][0x9e8] ;  /* 0x00027a0000047ab9 */ /* 0x000fe20000000a00 */
[----:B------:R-:W-:Y:S01]  /*4500*/  UIADD3 UR9, UR11, UR9, URZ ;  /* 0x000000090b097290 */ /* 0x000fe2000fffe03f */
[----:B------:R-:W-:Y:S01]  /*4510*/  ISETP.NE.U32.AND P0, PT, RZ, UR4, PT ;  /* 0x00000004ff007c0c */ /* 0x000fe2000bf05070 */
[----:B------:R-:W-:Y:S01]  /*4520*/  UMOV UR19, 0xffffffff ;  /* 0xffffffff00137882 */ /* 0x000fe20000000000 */
[----:B------:R-:W-:-:S02]  /*4530*/  UIADD3 UR14, -UR14, URZ, URZ ;  /* 0x0000003f0e0e7290 */ /* 0x000fc4000fffe13f */
[----:B------:R-:W-:Y:S01]  /*4540*/  USHF.R.U64 UR10, UR10, UR12, UR9 ;  /* 0x0000000c0a0a7299 */ /* 0x000fe20008001209 */
[----:B------:R-:W-:Y:S01]  /*4550*/  ISETP.NE.AND.EX P0, PT, RZ, UR5, PT, P0 ;  /* 0x00000005ff007c0c */ /* 0x000fe2000bf05300 */
[----:B------:R-:W-:Y:S01]  /*4560*/  USHF.R.U32.HI UR9, URZ, UR12, UR9 ;  /* 0x0000000c3f097299 */ /* 0x000fe20008011609 */
[----:B-1----:R-:W-:Y:S01]  /*4570*/  R2UR UR15, R0 ;  /* 0x00000000000f72ca */ /* 0x002fe200000e0000 */
[----:B------:R-:W-:Y:S02]  /*4580*/  USHF.L.U32 UR19, UR19, UR17, URZ ;  /* 0x0000001113137299 */ /* 0x000fe4000800063f */
[----:B------:R-:W-:Y:S02]  /*4590*/  USHF.R.U64 UR11, UR10, UR16, UR9 ;  /* 0x000000100a0b7299 */ /* 0x000fe40008001209 */
[----:B------:R-:W-:Y:S02]  /*45a0*/  USHF.R.U32.HI UR9, URZ, UR16, UR9 ;  /* 0x000000103f097299 */ /* 0x000fe40008011609 */
[----:B------:R-:W-:-:S02]  /*45b0*/  ULOP3.LUT UR46, URZ, UR19, URZ, 0x33, !UPT ;  /* 0x000000133f2e7292 */ /* 0x000fc4000f8e333f */
[----:B------:R-:W-:Y:S01]  /*45c0*/  USHF.R.U64 UR19, UR11, UR17, UR9 ;  /* 0x000000110b137299 */ /* 0x000fe20008001209 */
[----:B------:R-:W-:Y:S01]  /*45d0*/  ULDC UR13, c[0x0][0x144] ;  /* 0x00005100000d7ab9 */ /* 0x000fe20000000800 */
[----:B------:R-:W-:Y:S01]  /*45e0*/  UMOV UR20, 0x1 ;  /* 0x0000000100147882 */ /* 0x000fe20000000000 */
[----:B------:R-:W-:Y:S01]  /*45f0*/  ULDC UR7, c[0x0][0x9a8] ;  /* 0x00026a0000077ab9 */ /* 0x000fe20000000800 */
[----:B------:R-:W-:Y:S02]  /*4600*/  USHF.L.U32 UR24, UR20, UR17, URZ ;  /* 0x0000001114187299 */ /* 0x000fe4000800063f */
[----:B------:R-:W-:Y:S02]  /*4610*/  UIMAD UR21, UR13, UR14, UR6 ;  /* 0x0000000e0d1572a4 */ /* 0x000fe4000f8e0206 */
[----:B------:R-:W-:Y:S02]  /*4620*/  UIADD3 UR8, UR7, -0x1, URZ ;  /* 0xffffffff07087890 */ /* 0x000fe4000fffe03f */
[----:B------:R-:W-:-:S02]  /*4630*/  UIADD3 UR20, -UR15, URZ, URZ ;  /* 0x0000003f0f147290 */ /* 0x000fc4000fffe13f */
[----:B------:R-:W-:Y:S01]  /*4640*/  USHF.R.U32.HI UR9, URZ, UR17, UR9 ;  /* 0x000000113f097299 */ /* 0x000fe20008011609 */
[----:B------:R-:W-:Y:S01]  /*4650*/  ULDC UR25, c[0x0][0x148] ;  /* 0x0000520000197ab9 */ /* 0x000fe20000000800 */
[----:B------:R-:W-:Y:S01]  /*4660*/  ULDC UR22, c[0x0][0x9f0] ;  /* 0x00027c0000167ab9 */ /* 0x000fe20000000800 */
[----:B------:R-:W-:Y:S01]  /*4670*/  ULDC UR23, c[0x0][0x9e0] ;  /* 0x0002780000177ab9 */ /* 0x000fe20000000800 */
        /* <DEDUP_REMOVED lines=14> */
.L_x_200:
[----:B------:R-:W-:Y:S01]  /*4760*/  UISETP.NE.AND UP0, UPT, UR38, URZ, UPT ;  /* 0x0000003f2600728c */ /* 0x000fe2000bf05270 */
[----:B------:R-:W-:Y:S01]  /*4770*/  IMAD.MOV.U32 R0, RZ, RZ, 0x1 ;  /* 0x00000001ff007424 */ /* 0x000fe200078e00ff */
[----:B------:R-:W-:Y:S02]  /*4780*/  USHF.R.U64 UR4, UR6, UR22, UR9 ;  /* 0x0000001606047299 */ /* 0x000fe40008001209 */
[----:B------:R-:W-:Y:S02]  /*4790*/  ULOP3.LUT UR46, UR11, UR46, URZ, 0xc0, !UPT ;  /* 0x0000002e0b2e7292 */ /* 0x000fe4000f8ec03f */
[----:B------:R-:W-:Y:S02]  /*47a0*/  UIADD3 UR5, -UR4, URZ, URZ ;  /* 0x0000003f04057290 */ /* 0x000fe4000fffe13f */
[----:B------:R-:W-:Y:S02]  /*47b0*/  UIMAD UR46, UR24, UR4, UR46 ;  /* 0x00000004182e72a4 */ /* 0x000fe4000f8e022e */
[----:B------:R-:W-:-:S02]  /*47c0*/  ULOP3.LUT UR8, UR10, UR8, URZ, 0xc0, !UPT ;  /* 0x000000080a087292 */ /* 0x000fc4000f8ec03f */
[----:B------:R-:W-:Y:S02]  /*47d0*/  @UP0 UIMAD UR21, UR25, UR20, UR18 ;  /* 0x00000014191502a4 */ /* 0x000fe4000f8e0212 */
[----:B------:R-:W-:-:S03]  /*47e0*/  UIMAD UR4, UR5, UR23, UR19 ;  /* 0x00000017050472a4 */ /* 0x000fc6000f8e0213 */
[----:B------:R-:W-:Y:S01]  /*47f0*/  ULDC UR5, c[0x0][0x9b8] ;  /* 0x00026e0000057ab9 */ /* 0x000fe20000000800 */
[----:B------:R-:W-:Y:S02]  /*4800*/  UIMAD UR4, UR4, UR7, UR8 ;  /* 0x00000007040472a4 */ /* 0x000fe4000f8e0208 */
[----:B------:R-:W-:-:S04]  /*4810*/  UIMAD UR46, UR46, UR5, UR21 ;  /* 0x000000052e2e72a4 */ /* 0x000fc8000f8e0215 */
[----:B------:R-:W-:Y:S02]  /*4820*/  USEL UR45, UR4, UR46, !UP0 ;  /* 0x0000002e042d7287 */ /* 0x000fe4000c000000 */
[----:B------:R-:W-:-:S12]  /*4830*/  USEL UR46, UR46, UR4, !UP0 ;  /* 0x000000042e2e7287 */ /* 0x000fd8000c000000 */
.L_x_198:
[----:B------:R-:W-:Y:S01]  /*4840*/  LOP3.LUT P0, RZ, R0, 0xff, RZ, 0xc0, !PT ;  /* 0x000000ff00ff7812 */ /* 0x000fe2000780c0ff */
[----:B------:R-:W-:-:S04]  /*4850*/  UIMAD.WIDE.U32 UR4, UR51, -0x55555555, URZ ;  /* 0xaaaaaaab330478a5 */ /* 0x000fc8000f8e003f */
[----:B------:R-:W-:-:S04]  /*4860*/  USHF.R.U32.HI UR4, URZ, 0x1, UR5 ;  /* 0x000000013f047899 */ /* 0x000fc80008011605 */
[----:B------:R-:W-:-:S04]  /*4870*/  UIMAD UR20, UR4, -0x3, UR51 ;  /* 0xfffffffd041478a4 */ /* 0x000fc8000f8e0233 */
[----:B------:R-:W-:Y:S08]  /*4880*/  @P0 BRA `(.L_x_201) ;  /* 0xffffffc800480947 */ /* 0x000ff0000383ffff */
[----:B------:R-:W-:-:S04]  /*4890*/  DEPBAR.LE SB0, 0x0 ;  /* 0x000080000000791a */ /* 0x000fc80000000000 */
[----:B------:R-:W-:Y:S05]  /*48a0*/  EXIT ;  /* 0x000000000000794d */ /* 0x000fea0003800000 */
.L_x_169:
        /* <DEDUP_REMOVED lines=26> */
.L_x_203:
[----:B------:R-:W-:Y:S02]  /*4a50*/  USHF.R.U64 UR28, UR12, UR17, UR13 ;  /* 0x000000110c1c7299 */ /* 0x000fe4000800120d */
[----:B------:R-:W-:Y:S02]  /*4a60*/  USHF.R.U32.HI UR4, URZ, UR17, UR13 ;  /* 0x000000113f047299 */ /* 0x000fe4000801160d */
[----:B------:R-:W-:Y:S01]  /*4a70*/  UIADD3 UR11, UP0, URZ, -UR28, URZ ;  /* 0x8000001c3f0b7290 */ /* 0x000fe2000ff1e03f */
[----:B------:R-:W-:Y:S01]  /*4a80*/  ULDC.64 UR12, c[0x0][0x9c8] ;  /* 0x00027200000c7ab9 */ /* 0x000fe20000000a00 */
[----:B------:R-:W-:Y:S02]  /*4a90*/  UISETP.NE.AND UP1, UPT, UR38, URZ, UPT ;  /* 0x0000003f2600728c */ /* 0x000fe4000bf25270 */
[----:B------:R-:W-:Y:S01]  /*4aa0*/  UIADD3.X UR4, URZ, ~UR4, URZ, UP0, !UPT ;  /* 0x800000043f047290 */ /* 0x000fe200087fe43f */
[----:B------:R-:W-:Y:S01]  /*4ab0*/  ULDC UR20, c[0x0][0xa00] ;  /* 0x0002800000147ab9 */ /* 0x000fe20000000800 */
[----:B------:R-:W-:-:S02]  /*4ac0*/  ULDC UR18, c[0x0][0x9a8] ;  /* 0x00026a0000127ab9 */ /* 0x000fc40000000800 */
[----:B------:R-:W-:Y:S02]  /*4ad0*/  UIMAD UR10, UR4, UR12, URZ ;  /* 0x0000000c040a72a4 */ /* 0x000fe4000f8e023f */
[----:B------:R-:W-:Y:S02]  /*4ae0*/  UIMAD.WIDE.U32 UR4, UR11, UR12, UR40 ;  /* 0x0000000c0b0472a5 */ /* 0x000fe4000f8e0028 */
[----:B------:R-:W-:Y:S02]  /*4af0*/  UIMAD UR10, UR11, UR13, UR10 ;  /* 0x0000000d0b0a72a4 */ /* 0x000fe4000f8e020a */
[----:B------:R-:W-:Y:S02]  /*4b00*/  @UP1 UIMAD UR6, UR8, UR9, UR7 ;  /* 0x00000009080612a4 */ /* 0x000fe4000f8e0207 */
[----:B------:R-:W-:Y:S01]  /*4b10*/  UIADD3 UR5, UR5, UR10, URZ ;  /* 0x0000000a05057290 */ /* 0x000fe2000fffe03f */
[----:B------:R-:W-:Y:S01]  /*4b20*/  ULDC UR11, c[0x0][0x9c0] ;  /* 0x00027000000b7ab9 */ /* 0x000fe20000000800 */
[----:B------:R-:W-:-:S02]  /*4b30*/  ULDC UR12, c[0x0][0x9b0] ;  /* 0x00026c00000c7ab9 */ /* 0x000fc40000000800 */
[----:B------:R-:W-:Y:S02]  /*4b40*/  USHF.R.U64 UR15, UR4, UR11, UR5 ;  /* 0x0000000b040f7299 */ /* 0x000fe40008001205 */
[----:B------:R-:W-:Y:S01]  /*4b50*/  USHF.R.U32.HI UR7, URZ, UR11, UR5 ;  /* 0x0000000b3f077299 */ /* 0x000fe20008011605 */
[----:B------:R-:W-:Y:S02]  /*4b60*/  UMOV UR8, 0xffffffff ;  /* 0xffffffff00087882 */ /* 0x000fe40000000000 */
[----:B------:R-:W-:Y:S01]  /*4b70*/  ULDC.64 UR4, c[0x0][0x9e8] ;  /* 0x00027a0000047ab9 */ /* 0x000fe20000000a00 */
[----:B------:R-:W-:Y:S01]  /*4b80*/  USHF.R.U64 UR16, UR15, UR12, UR7 ;  /* 0x0000000c0f107299 */ /* 0x000fe20008001207 */
[----:B------:R-:W-:Y:S01]  /*4b90*/  ISETP.NE.U32.AND P0, PT, RZ, UR4, PT ;  /* 0x00000004ff007c0c */ /* 0x000fe2000bf05070 */
[----:B------:R-:W-:Y:S02]  /*4ba0*/  USHF.R.U32.HI UR7, URZ, UR12, UR7 ;  /* 0x0000000c3f077299 */ /* 0x000fe40008011607 */
[----:B------:R-:W-:Y:S01]  /*4bb0*/  USHF.L.U32 UR9, UR8, UR20, URZ ;  /* 0x0000001408097299 */ /* 0x000fe2000800063f */
[----:B------:R-:W-:Y:S01]  /*4bc0*/  ISETP.NE.AND.EX P0, PT, RZ, UR5, PT, P0 ;  /* 0x00000005ff007c0c */ /* 0x000fe2000bf05300 */
[----:B------:R-:W-:-:S02]  /*4bd0*/  USHF.R.U64 UR17, UR16, UR20, UR7 ;  /* 0x0000001410117299 */ /* 0x000fc40008001207 */
[----:B------:R-:W-:Y:S02]  /*4be0*/  USHF.R.U32.HI UR8, URZ, UR20, UR7 ;  /* 0x000000143f087299 */ /* 0x000fe40008011607 */
[----:B------:R-:W-:Y:S02]  /*4bf0*/  UIADD3 UR19, UR18, -0x1, URZ ;  /* 0xffffffff12137890 */ /* 0x000fe4000fffe03f */
[----:B------:R-:W-:Y:S01]  /*4c00*/  ULOP3.LUT UR24, URZ, UR9, URZ, 0x33, !UPT ;  /* 0x000000093f187292 */ /* 0x000fe2000f8e333f */
[----:B------:R-:W-:Y:S01]  /*4c10*/  ULDC UR21, c[0x0][0x9f0] ;  /* 0x00027c0000157ab9 */ /* 0x000fe20000000800 */
[----:B------:R-:W-:Y:S01]  /*4c20*/  ULDC UR22, c[0x0][0x9e0] ;  /* 0x0002780000167ab9 */ /* 0x000fe20000000800 */
[----:B------:R-:W-:Y:S01]  /*4c30*/  UMOV UR23, 0x1 ;  /* 0x0000000100177882 */ /* 0x000fe20000000000 */
[----:B------:R-:W-:Y:S02]  /*4c40*/  UMOV UR7, UR17 ;  /* 0x0000001100077c82 */ /* 0x000fe40008000000 */
[----:B------:R-:W-:Y:S06]  /*4c50*/  @!P0 BRA `(.L_x_204) ;  /* 0x0000000000308947 */ /* 0x000fec0003800000 */
        /* <DEDUP_REMOVED lines=12> */
.L_x_204:
[----:B------:R-:W-:Y:S01]  /*4d20*/  USHF.R.U64 UR5, UR7, UR21, UR8 ;  /* 0x0000001507057299 */ /* 0x000fe20008001208 */
[----:B------:R-:W-:Y:S01]  /*4d30*/  IMAD.MOV.U32 R0, RZ, RZ, 0x1 ;  /* 0x00000001ff007424 */ /* 0x000fe200078e00ff */
[----:B------:R-:W-:Y:S02]  /*4d40*/  USHF.L.U32 UR23, UR23, UR20, URZ ;  /* 0x0000001417177299 */ /* 0x000fe4000800063f */
[----:B------:R-:W-:Y:S02]  /*4d50*/  ULOP3.LUT UR4, UR16, UR24, URZ, 0xc0, !UPT ;  /* 0x0000001810047292 */ /* 0x000fe4000f8ec03f */
[----:B------:R-:W-:Y:S02]  /*4d60*/  UIADD3 UR7, -UR5, URZ, URZ ;  /* 0x0000003f05077290 */ /* 0x000fe4000fffe13f */
[----:B------:R-:W-:Y:S02]  /*4d70*/  UIMAD UR5, UR23, UR5, UR4 ;  /* 0x00000005170572a4 */ /* 0x000fe4000f8e0204 */
[----:B------:R-:W-:-:S02]  /*4d80*/  ULOP3.LUT UR15, UR15, UR19, URZ, 0xc0, !UPT ;  /* 0x000000130f0f7292 */ /* 0x000fc4000f8ec03f */
[----:B------:R-:W-:Y:S02]  /*4d90*/  UIMAD UR4, UR7, UR22, UR17 ;  /* 0x00000016070472a4 */ /* 0x000fe4000f8e0211 */
[----:B------:R-:W-:Y:S01]  /*4da0*/  UISETP.NE.AND UP0, UPT, UR38, URZ, UPT ;  /* 0x0000003f2600728c */ /* 0x000fe2000bf05270 */
[----:B------:R-:W-:Y:S01]  /*4db0*/  ULDC UR7, c[0x0][0x9b8] ;  /* 0x00026e0000077ab9 */ /* 0x000fe20000000800 */
[----:B------:R-:W-:Y:S02]  /*4dc0*/  UIMAD UR4, UR4, UR18, UR15 ;  /* 0x00000012040472a4 */ /* 0x000fe4000f8e020f */
[----:B------:R-:W-:-:S04]  /*4dd0*/  UIMAD UR6, UR5, UR7, UR6 ;  /* 0x00000007050672a4 */ /* 0x000fc8000f8e0206 */
[----:B------:R-:W-:Y:S02]  /*4de0*/  USEL UR19, UR4, UR6, !UP0 ;  /* 0x0000000604137287 */ /* 0x000fe4000c000000 */
[----:B------:R-:W-:-:S12]  /*4df0*/  USEL UR10, UR6, UR4, !UP0 ;  /* 0x00000004060a7287 */ /* 0x000fd8000c000000 */
.L_x_202:
[----:B------:R-:W-:-:S08]  /*4e00*/  NOP ;  /* 0x0000000000007918 */ /* 0x000fd00000000000 */
[----:B------:R-:W1:-:S00]  /*4e10*/  USETMAXREG.DEALLOC.CTAPOOL 0x28 ;  /* 0x00000028000079c8 */ /* 0x000e4000080e0500 */
[----:B-1----:R-:W-:-:S13]  /*4e20*/  ISETP.NE.AND P0, PT, R3, 0x1, PT ;  /* 0x000000010300780c */ /* 0x002fda0003f05270 */
[----:B------:R-:W-:Y:S05]  /*4e30*/  @!P0 EXIT ;  /* 0x000000000000894d */ /* 0x000fea0003800000 */
[----:B------:R-:W-:Y:S05]  /*4e40*/  @!P2 BRA `(.L_x_205) ;  /* 0x0000000c0000a947 */ /* 0x000fea0003800000 */
[----:B------:R-:W-:-:S04]  /*4e50*/  LOP3.LUT P0, RZ, R0, 0xff, RZ, 0xc0, !PT ;  /* 0x000000ff00ff7812 */ /* 0x000fc8000780c0ff */
[----:B------:R-:W-:-:S13]  /*4e60*/  ISETP.NE.OR P0, PT, R3, 0x3, !P0 ;  /* 0x000000030300780c */ /* 0x000fda0004705670 */
[----:B------:R-:W-:Y:S05]  /*4e70*/  @P0 EXIT ;  /* 0x000000000000094d */ /* 0x000fea0003800000 */
[----:B------:R-:W-:Y:S01]  /*4e80*/  ULDC UR4, c[0x0][0x28c] ;  /* 0x0000a30000047ab9 */ /* 0x000fe20000000800 */
[----:B------:R-:W-:Y:S01]  /*4e90*/  ULDC UR6, c[0x0][0xa00] ;  /* 0x0002800000067ab9 */ /* 0x000fe20000000800 */
[----:B------:R-:W-:Y:S01]  /*4ea0*/  UIADD3 UR4, UR4, 0x7f, URZ ;  /* 0x0000007f04047890 */ /* 0x000fe2000fffe03f */
[----:B------:R-:W-:Y:S01]  /*4eb0*/  ISETP.NE.AND P1, PT, R4, RZ, PT ;  /* 0x000000ff0400720c */ /* 0x000fe20003f25270 */
[----:B------:R-:W-:Y:S01]  /*4ec0*/  UMOV UR7, 0xffffffff ;  /* 0xffffffff00077882 */ /* 0x000fe20000000000 */
[----:B------:R-:W-:Y:S01]  /*4ed0*/  UMOV UR8, 0x1 ;  /* 0x0000000100087882 */ /* 0x000fe20000000000 */
[----:B------:R-:W-:Y:S01]  /*4ee0*/  USHF.L.U32 UR9, UR7, UR6, URZ ;  /* 0x0000000607097299 */ /* 0x000fe2000800063f */
[----:B------:R-:W-:Y:S01]  /*4ef0*/  ISETP.EQ.OR P2, PT, R8, RZ, P1 ;  /* 0x000000ff0800720c */ /* 0x000fe20000f42670 */
[----:B------:R-:W-:Y:S01]  /*4f00*/  USHF.R.S32.HI UR7, URZ, 0x1f, UR4 ;  /* 0x0000001f3f077899 */ /* 0x000fe20008011404 */
[----:B------:R-:W-:Y:S01]  /*4f10*/  LOP3.LUT R0, R2, 0x2, RZ, 0xfc, !PT ;  /* 0x0000000202007812 */ /* 0x000fe200078efcff */
[----:B------:R-:W-:-:S02]  /*4f20*/  USHF.L.U32 UR6, UR8, UR6, URZ ;  /* 0x0000000608067299 */ /* 0x000fc4000800063f */
[----:B------:R-:W-:Y:S01]  /*4f30*/  ULEA.HI UR8, UR7, UR4, URZ, 0x7 ;  /* 0x0000000407087291 */ /* 0x000fe2000f8f383f */
[----:B------:R-:W-:Y:S01]  /*4f40*/  ULDC UR5, c[0x0][0x9a8] ;  /* 0x00026a0000057ab9 */ /* 0x000fe20000000800 */
[----:B------:R-:W-:Y:S02]  /*4f50*/  ULOP3.LUT UR7, URZ, UR9, URZ, 0x33, !UPT ;  /* 0x000000093f077292 */ /* 0x000fe4000f8e333f */
[----:B------:R-:W-:Y:S02]  /*4f60*/  UIADD3 UR5, UR5, -0x1, URZ ;  /* 0xffffffff05057890 */ /* 0x000fe4000fffe03f */
[----:B------:R-:W-:Y:S01]  /*4f70*/  USHF.R.S32.HI UR8, URZ, 0x7, UR8 ;  /* 0x000000073f087899 */ /* 0x000fe20008011408 */
[----:B------:R-:W-:Y:S01]  /*4f80*/  UMOV UR4, URZ ;  /* 0x0000003f00047c82 */ /* 0x000fe20008000000 */
[----:B------:R-:W-:Y:S01]  /*4f90*/  UMOV UR9, 0x1 ;  /* 0x0000000100097882 */ /* 0x000fe20000000000 */
[----:B------:R-:W-:-:S09]  /*4fa0*/  ULDC.64 UR22, c[0x0][0x208] ;  /* 0x0000820000167ab9 */ /* 0x000fd20000000a00 */
.L_x_217:
[----:B------:R-:W1:Y:S02]  /*4fb0*/  LDC R2, c[0x0][0x28c] ;  /* 0x0000a300ff027b82 */ /* 0x000e640000000800 */
[----:B-1----:R-:W-:-:S13]  /*4fc0*/  ISETP.GE.AND P0, PT, R2, 0x1, PT ;  /* 0x000000010200780c */ /* 0x002fda0003f06270 */
[----:B------:R-:W-:Y:S05]  /*4fd0*/  @!P0 BRA `(.L_x_206) ;  /* 0x0000000000e88947 */ /* 0x000fea0003800000 */
[----:B------:R-:W-:Y:S01]  /*4fe0*/  ULDC.64 UR12, c[0x0][0x648] ;  /* 0x00019200000c7ab9 */ /* 0x000fe20000000a00 */
[----:B------:R-:W-:Y:S01]  /*4ff0*/  IMAD.MOV.U32 R5, RZ, RZ, RZ ;  /* 0x000000ffff057224 */ /* 0x000fe200078e00ff */
[----:B------:R-:W-:-:S03]  /*5000*/  UIMAD UR11, UR19, UR12, URZ ;  /* 0x0000000c130b72a4 */ /* 0x000fc6000f8e023f */
[----:B------:R-:W-:Y:S01]  /*5010*/  UMOV UR12, UR4 ;  /* 0x00000004000c7c82 */ /* 0x000fe20008000000 */
[----:B------:R-:W-:-:S03]  /*5020*/  UIMAD UR13, UR28, UR13, UR11 ;  /* 0x0000000d1c0d72a4 */ /* 0x000fc6000f8e020b */
[----:B------:R-:W-:Y:S01]  /*5030*/  UMOV UR11, UR9 ;  /* 0x00000009000b7c82 */ /* 0x000fe20008000000 */
[----:B------:R-:W-:-:S12]  /*5040*/  USHF.R.S32.HI UR16, URZ, 0x1f, UR13 ;  /* 0x0000001f3f107899 */ /* 0x000fd8000801140d */
.L_x_213:
[----:B------:R-:W1:Y:S01]  /*5050*/  S2UR UR15, SR_CgaCtaId ;  /* 0x00000000000f79c3 */ /* 0x000e620000008800 */
[----:B------:R-:W-:Y:S01]  /*5060*/  UMOV UR14, 0x400 ;  /* 0x00000400000e7882 */ /* 0x000fe20000000000 */
[----:B------:R-:W-:-:S05]  /*5070*/  IMAD.U32 R2, RZ, RZ, UR11 ;  /* 0x0000000bff027e24 */ /* 0x000fca000f8e00ff */
[----:B------:R-:W-:Y:S01]  /*5080*/  SHF.L.U32 R2, R2, 0x1f, RZ ;  /* 0x0000001f02027819 */ /* 0x000fe200000006ff */
[----:B------:R-:W2:Y:S01]  /*5090*/  @!P1 LDC R3, c[0x0][0x608] ;  /* 0x00018200ff039b82 */ /* 0x000ea20000000800 */
[----:B-1----:R-:W-:-:S04]  /*50a0*/  ULEA UR14, UR15, UR14, 0x18 ;  /* 0x0000000e0f0e7291 */ /* 0x002fc8000f8ec03f */
[----:B------:R-:W-:-:S09]  /*50b0*/  ULEA UR17, UR12, UR14, 0x3 ;  /* 0x0000000e0c117291 */ /* 0x000fd2000f8e183f */
[----:B------:R-:W1:Y:S02]  /*50c0*/  SYNCS.PHASECHK.TRANS64.TRYWAIT P0, [UR17+0x18], R2 ;  /* 0x00001802ff0075a7 */ /* 0x000e640008000151 */
[----:B-12---:R-:W-:Y:S05]  /*50d0*/  @!P0 BRA `(.L_x_207) ;  /* 0x00000018006c8947 */ /* 0x006fea0003800000 */
.L_x_235:
[----:B-1----:R-:W-:Y:S01]  /*50e0*/  PRMT R2, R0, 0x9910, RZ ;  /* 0x0000991000027816 */ /* 0x002fe200000000ff */
[----:B------:R1:W-:Y:S03]  /*50f0*/  @!P1 SYNCS.ARRIVE.TRANS64 RZ, [UR17], R3 ;  /* 0x00000003ffff99a7 */ /* 0x0003e60008000011 */
[----:B------:R-:W-:-:S13]  /*5100*/  ISETP.NE.AND P0, PT, R2, 0x2, PT ;  /* 0x000000020200780c */ /* 0x000fda0003f05270 */
[----:B-1----:R-:W-:Y:S05]  /*5110*/  @P0 BRA `(.L_x_208) ;  /* 0x0000000000040947 */ /* 0x002fea0003800000 */
[----:B------:R-:W-:Y:S01]  /*5120*/  BPT.TRAP 0x1 ;  /* 0x000000040000795c */ /* 0x000fe20000300000 */
.L_x_208:
[----:B------:R-:W-:Y:S04]  /*5130*/  BSSY B0, `(.L_x_209) ;  /* 0x0000003000007945 */ /* 0x000fe80003800000 */
[----:B------:R-:W-:Y:S05]  /*5140*/  @P2 BRA `(.L_x_210) ;  /* 0x0000000000042947 */ /* 0x000fea0003800000 */
[----:B------:R-:W-:Y:S01]  /*5150*/  BPT.TRAP 0x1 ;  /* 0x000000040000795c */ /* 0x000fe20000300000 */
.L_x_210:
[----:B------:R-:W-:Y:S05]  /*5160*/  BSYNC B0 ;  /* 0x0000000000007941 */ /* 0x000fea0003800000 */
.L_x_209:
[----:B------:R-:W-:Y:S01]  /*5170*/  ISETP.NE.AND P4, PT, R8, RZ, PT ;  /* 0x000000ff0800720c */ /* 0x000fe20003f85270 */
[----:B------:R-:W-:Y:S01]  /*5180*/  BSSY B0, `(.L_x_211) ;  /* 0x0000013000007945 */ /* 0x000fe20003800000 */
[----:B------:R-:W-:-:S11]  /*5190*/  PLOP3.LUT P3, PT, PT, PT, PT, 0x8, 0x0 ;  /* 0x000000000000781c */ /* 0x000fd60003f6e170 */
[----:B------:R-:W1:Y:S08]  /*51a0*/  @!P4 LDC.64 R2, c[0x0][0x640] ;  /* 0x00019000ff02cb82 */ /* 0x000e700000000a00 */
[----:B------:R-:W2:Y:S01]  /*51b0*/  @!P4 LDC R4, c[0x0][0x63c] ;  /* 0x00018f00ff04cb82 */ /* 0x000ea20000000800 */
[----:B-1----:R-:W-:-:S04]  /*51c0*/  @!P4 ISETP.GE.U32.AND P0, PT, R5, R2, PT ;  /* 0x000000020500c20c */ /* 0x002fc80003f06070 */
[----:B------:R-:W-:-:S04]  /*51d0*/  @!P4 ISETP.GT.AND P0, PT, R3, UR28, !P0 ;  /* 0x0000001c0300cc0c */ /* 0x000fc8000c704270 */
[----:B--2---:R-:W-:-:S13]  /*51e0*/  @!P4 ISETP.GT.AND P3, PT, R4, UR19, P0 ;  /* 0x000000130400cc0c */ /* 0x004fda0008764270 */
[----:B------:R-:W-:Y:S05]  /*51f0*/  @!P3 BRA `(.L_x_212) ;  /* 0x00000000002cb947 */ /* 0x000fea0003800000 */
[----:B------:R-:W1:Y:S01]  /*5200*/  LDC.64 R6, c[0x0][0x620] ;  /* 0x00018800ff067b82 */ /* 0x000e620000000a00 */
[----:B------:R-:W-:Y:S01]  /*5210*/  IADD3 R3, P0, R5, UR13, RZ ;  /* 0x0000000d05037c10 */ /* 0x000fe2000ff1e0ff */
[----:B------:R-:W-:-:S04]  /*5220*/  ULEA UR15, UR12, UR14, 0x2 ;  /* 0x0000000e0c0f7291 */ /* 0x000fc8000f8e103f */
[----:B------:R-:W-:Y:S01]  /*5230*/  IMAD.X R4, RZ, RZ, UR16, P0 ;  /* 0x00000010ff047e24 */ /* 0x000fe200080e06ff */
[----:B-1----:R-:W-:-:S04]  /*5240*/  LEA R2, P0, R3, R6, 0x2 ;  /* 0x0000000603027211 */ /* 0x002fc800078010ff */
[----:B------:R-:W-:Y:S01]  /*5250*/  LEA.HI.X R3, R3, R7, R4, 0x2, P0 ;  /* 0x0000000703037211 */ /* 0x000fe200000f1404 */
[----:B------:R-:W-:-:S05]  /*5260*/  IMAD.U32 R7, RZ, RZ, UR15 ;  /* 0x0000000fff077e24 */ /* 0x000fca000f8e00ff */
[----:B------:R-:W-:Y:S01]  /*5270*/  @!PT LDS RZ, [RZ] ;  /* 0x00000000fffff984 */ /* 0x000fe20000000800 */
[----:B------:R-:W-:Y:S01]  /*5280*/  @!PT LDS RZ, [RZ] ;  /* 0x00000000fffff984 */ /* 0x000fe20000000800 */
[----:B------:R-:W-:Y:S01]  /*5290*/  @!PT LDS RZ, [RZ] ;  /* 0x00000000fffff984 */ /* 0x000fe20000000800 */
[----:B------:R1:W-:Y:S03]  /*52a0*/  LDGSTS.E.LTC128B [R7+0x35400], desc[UR22][R2.64] ;  /* 0x3540000002077fae */ /* 0x0003e6000b921956 */
.L_x_212:
[----:B------:R-:W-:Y:S05]  /*52b0*/  BSYNC B0 ;  /* 0x0000000000007941 */ /* 0x000fea0003800000 */
.L_x_211:
[----:B------:R-:W-:Y:S01]  /*52c0*/  NOP ;  /* 0x0000000000007918 */ /* 0x000fe20000000000 */
[----:B------:R-:W-:Y:S01]  /*52d0*/  ARRIVES.LDGSTSBAR.64.ARVCNT [UR17] ;  /* 0x00000000ff0079b0 */ /* 0x000fe20008000a51 */
[----:B------:R-:W-:Y:S01]  /*52e0*/  NOP ;  /* 0x0000000000007918 */ /* 0x000fe20000000000 */
[C---:B-1----:R-:W-:Y:S01]  /*52f0*/  IADD3 R2, -R5.reuse, UR8, RZ ;  /* 0x0000000805027c10 */ /* 0x042fe2000fffe1ff */
[----:B------:R-:W-:Y:S01]  /*5300*/  UIADD3 UR12, UR12, 0x1, URZ ;  /* 0x000000010c0c7890 */ /* 0x000fe2000fffe03f */
[----:B------:R-:W-:Y:S02]  /*5310*/  IADD3 R5, R5, 0x1, RZ ;  /* 0x0000000105057810 */ /* 0x000fe40007ffe0ff */
[----:B------:R-:W-:Y:S01]  /*5320*/  ISETP.GT.AND P0, PT, R2, 0x1, PT ;  /* 0x000000010200780c */ /* 0x000fe20003f04270 */
[----:B------:R-:W-:-:S04]  /*5330*/  UISETP.NE.AND UP0, UPT, UR12, 0x3, UPT ;  /* 0x000000030c00788c */ /* 0x000fc8000bf05270 */
[----:B------:R-:W-:Y:S02]  /*5340*/  USEL UR14, URZ, 0x1, UP0 ;  /* 0x000000013f0e7887 */ /* 0x000fe40008000000 */
[----:B------:R-:W-:Y:S02]  /*5350*/  USEL UR12, UR12, URZ, UP0 ;  /* 0x0000003f0c0c7287 */ /* 0x000fe40008000000 */
[----:B------:R-:W-:-:S04]  /*5360*/  ULOP3.LUT UR11, UR11, UR14, URZ, 0x3c, !UPT ;  /* 0x0000000e0b0b7292 */ /* 0x000fc8000f8e3c3f */
[----:B------:R-:W-:Y:S08]  /*5370*/  @P0 BRA `(.L_x_213) ;  /* 0xfffffffc00340947 */ /* 0x000ff0000383ffff */
.L_x_206:
[----:B------:R-:W1:Y:S01]  /*5380*/  LDC.64 R2, c[0x0][0x9f8] ;  /* 0x00027e00ff027b82 */ /* 0x000e620000000a00 */
[----:B------:R-:W-:Y:S02]  /*5390*/  UIADD3 UR40, UP2, UR40, UR36, URZ ;  /* 0x0000002428287290 */ /* 0x000fe4000ff5e03f */
[----:B------:R-:W-:Y:S02]  /*53a0*/  UIADD3 UR4, UR8, UR4, URZ ;  /* 0x0000000408047290 */ /* 0x000fe4000fffe03f */
[----:B------:R-:W-:Y:S02]  /*53b0*/  UIADD3.X UR41, UR41, UR39, URZ, UP2, !UPT ;  /* 0x0000002729297290 */ /* 0x000fe400097fe43f */
[----:B------:R-:W-:Y:S02]  /*53c0*/  UISETP.GE.U32.AND UP1, UPT, UR8, 0x3, UPT ;  /* 0x000000030800788c */ /* 0x000fe4000bf26070 */
[----:B------:R-:W-:Y:S01]  /*53d0*/  UISETP.GT.U32.AND UP0, UPT, UR4, 0x2, UPT ;  /* 0x000000020400788c */ /* 0x000fe2000bf04070 */
[----:B------:R-:W-:Y:S01]  /*53e0*/  UMOV UR19, 0xffffffff ;  /* 0xffffffff00137882 */ /* 0x000fe20000000000 */
[----:B------:R-:W-:-:S02]  /*53f0*/  UMOV UR28, 0xffffffff ;  /* 0xffffffff001c7882 */ /* 0x000fc40000000000 */
[----:B------:R-:W-:-:S04]  /*5400*/  UISETP.LT.U32.AND UP0, UPT, UR8, 0x3, UP0 ;  /* 0x000000030800788c */ /* 0x000fc80008701070 */
[----:B------:R-:W-:Y:S02]  /*5410*/  USEL UR11, URZ, 0x1, !UP0 ;  /* 0x000000013f0b7887 */ /* 0x000fe4000c000000 */
[----:B------:R-:W-:Y:S02]  /*5420*/  @UP1 UIMAD.WIDE.U32 UR12, UR4, -0x55555555, URZ ;  /* 0xaaaaaaab040c18a5 */ /* 0x000fe4000f8e003f */
[----:B------:R-:W-:Y:S02]  /*5430*/  ULOP3.LUT UR9, UR9, UR11, URZ, 0x3c, !UPT ;  /* 0x0000000b09097292 */ /* 0x000fe4000f8e3c3f */
[----:B------:R-:W-:Y:S01]  /*5440*/  @UP1 USHF.R.U32.HI UR12, URZ, 0x1, UR13 ;  /* 0x000000013f0c1899 */ /* 0x000fe2000801160d */
[----:B-1----:R-:W-:Y:S01]  /*5450*/  ISETP.LE.U32.AND P0, PT, R2, UR40, PT ;  /* 0x0000002802007c0c */ /* 0x002fe2000bf03070 */
[----:B------:R-:W-:Y:S02]  /*5460*/  IMAD.U32 R2, RZ, RZ, UR41 ;  /* 0x00000029ff027e24 */ /* 0x000fe4000f8e00ff */
[----:B------:R-:W-:-:S03]  /*5470*/  @UP1 ULOP3.LUT UR9, UR9, 0x1, UR12, 0x78, !UPT ;  /* 0x0000000109091892 */ /* 0x000fc6000f8e780c */
        /* <DEDUP_REMOVED lines=12> */
[----:B-1----:R-:W-:-:S05]  /*5540*/  I2FP.F32.U32 R2, UR11 ;  /* 0x0000000b00027c45 */ /* 0x002fca0008201000 */
[----:B------:R-:W-:Y:S01]  /*5550*/  FMUL R2, R2, UR12 ;  /* 0x0000000c02027c20 */ /* 0x000fe20008400000 */
[----:B------:R-:W-:Y:S01]  /*5560*/  ULDC UR12, c[0x0][0x154] ;  /* 0x00005500000c7ab9 */ /* 0x000fe20000000800 */
[----:B--2---:R-:W-:-:S04]  /*5570*/  I2FP.F32.U32 R3, UR24 ;  /* 0x0000001800037c45 */ /* 0x004fc80008201000 */
[----:B------:R-:W1:Y:S01]  /*5580*/  F2I.U32.TRUNC.NTZ R2, R2 ;  /* 0x0000000200027305 */ /* 0x000e62000020f000 */
[----:B------:R-:W-:Y:S01]  /*5590*/  FMUL R3, R3, UR12 ;  /* 0x0000000c03037c20 */ /* 0x000fe20008400000 */
        /* <DEDUP_REMOVED lines=11> */
.L_x_215:
[----:B------:R-:W-:Y:S01]  /*5650*/  USHF.R.U64 UR28, UR16, UR21, UR17 ;  /* 0x00000015101c7299 */ /* 0x000fe20008001211 */
[----:B------:R-:W2:Y:S01]  /*5660*/  F2I.U32.TRUNC.NTZ R3, R3 ;  /* 0x0000000300037305 */ /* 0x000ea2000020f000 */
[----:B------:R-:W-:Y:S02]  /*5670*/  USHF.R.U32.HI UR12, URZ, UR21, UR17 ;  /* 0x000000153f0c7299 */ /* 0x000fe40008011611 */
[----:B------:R-:W-:Y:S01]  /*5680*/  UIADD3 UR13, UP0, URZ, -UR28, URZ ;  /* 0x8000001c3f0d7290 */ /* 0x000fe2000ff1e03f */
[----:B------:R-:W-:Y:S01]  /*5690*/  ULDC.64 UR16, c[0x0][0x9c8] ;  /* 0x0002720000107ab9 */ /* 0x000fe20000000a00 */
[----:B------:R-:W-:Y:S02]  /*56a0*/  ULDC UR19, c[0x0][0x9b0] ;  /* 0x00026c0000137ab9 */ /* 0x000fe40000000800 */
[----:B------:R-:W-:Y:S02]  /*56b0*/  UIADD3.X UR12, URZ, ~UR12, URZ, UP0, !UPT ;  /* 0x8000000c3f0c7290 */ /* 0x000fe400087fe43f */
[----:B------:R-:W-:-:S02]  /*56c0*/  UIMAD.WIDE.U32 UR14, UR13, UR16, UR40 ;  /* 0x000000100d0e72a5 */ /* 0x000fc4000f8e0028 */
[----:B------:R-:W-:Y:S01]  /*56d0*/  UIMAD UR12, UR12, UR16, URZ ;  /* 0x000000100c0c72a4 */ /* 0x000fe2000f8e023f */
[----:B-1----:R-:W-:Y:S01]  /*56e0*/  R2UR UR16, R2 ;  /* 0x00000000021072ca */ /* 0x002fe200000e0000 */
[----:B------:R-:W-:Y:S01]  /*56f0*/  ULDC UR20, c[0x0][0xa00] ;  /* 0x0002800000147ab9 */ /* 0x000fe20000000800 */
[----:B------:R-:W-:Y:S01]  /*5700*/  ULDC UR33, c[0x0][0x148] ;  /* 0x0000520000217ab9 */ /* 0x000fe20000000800 */
[----:B------:R-:W-:Y:S01]  /*5710*/  UIMAD UR12, UR13, UR17, UR12 ;  /* 0x000000110d0c72a4 */ /* 0x000fe2000f8e020c */
[----:B--2---:R-:W-:Y:S01]  /*5720*/  R2UR UR18, R3 ;  /* 0x00000000031272ca */ /* 0x004fe200000e0000 */
[----:B------:R-:W-:Y:S01]  /*5730*/  ULDC UR30, c[0x0][0x9f0] ;  /* 0x00027c00001e7ab9 */ /* 0x000fe20000000800 */
[----:B------:R-:W-:Y:S01]  /*5740*/  ULDC UR17, c[0x0][0x144] ;  /* 0x0000510000117ab9 */ /* 0x000fe20000000800 */
[----:B------:R-:W-:Y:S01]  /*5750*/  UIADD3 UR15, UR15, UR12, URZ ;  /* 0x0000000c0f0f7290 */ /* 0x000fe2000fffe03f */
[----:B------:R-:W-:Y:S02]  /*5760*/  ULDC UR31, c[0x0][0x9e0] ;  /* 0x00027800001f7ab9 */ /* 0x000fe40000000800 */
[----:B------:R-:W-:Y:S01]  /*5770*/  ULDC UR12, c[0x0][0x9c0] ;  /* 0x00027000000c7ab9 */ /* 0x000fe20000000800 */
[----:B------:R-:W-:Y:S01]  /*5780*/  ULDC UR32, c[0x0][0x9b8] ;  /* 0x00026e0000207ab9 */ /* 0x000fe20000000800 */
[----:B------:R-:W-:-:S02]  /*5790*/  USHF.R.U64 UR14, UR14, UR12, UR15 ;  /* 0x0000000c0e0e7299 */ /* 0x000fc4000800120f */
[----:B------:R-:W-:Y:S02]  /*57a0*/  USHF.R.U32.HI UR15, URZ, UR12, UR15 ;  /* 0x0000000c3f0f7299 */ /* 0x000fe4000801160f */
[----:B------:R-:W-:Y:S01]  /*57b0*/  UIADD3 UR16, -UR16, URZ, URZ ;  /* 0x0000003f10107290 */ /* 0x000fe2000fffe13f */
[----:B------:R-:W-:Y:S01]  /*57c0*/  ULDC.64 UR12, c[0x0][0x9e8] ;  /* 0x00027a00000c7ab9 */ /* 0x000fe20000000a00 */
[----:B------:R-:W-:Y:S01]  /*57d0*/  USHF.R.U64 UR25, UR14, UR19, UR15 ;  /* 0x000000130e197299 */ /* 0x000fe2000800120f */
[----:B------:R-:W-:Y:S01]  /*57e0*/  ISETP.NE.U32.AND P0, PT, RZ, UR12, PT ;  /* 0x0000000cff007c0c */ /* 0x000fe2000bf05070 */
[----:B------:R-:W-:Y:S02]  /*57f0*/  USHF.R.U32.HI UR15, URZ, UR19, UR15 ;  /* 0x000000133f0f7299 */ /* 0x000fe4000801160f */
[----:B------:R-:W-:Y:S01]  /*5800*/  UIMAD UR29, UR17, UR16, UR11 ;  /* 0x00000010111d72a4 */ /* 0x000fe2000f8e020b */
[----:B------:R-:W-:Y:S01]  /*5810*/  ISETP.NE.AND.EX P0, PT, RZ, UR13, PT, P0 ;  /* 0x0000000dff007c0c */ /* 0x000fe2000bf05300 */
[----:B------:R-:W-:-:S02]  /*5820*/  USHF.R.U64 UR26, UR25, UR20, UR15 ;  /* 0x00000014191a7299 */ /* 0x000fc4000800120f */
[----:B------:R-:W-:Y:S02]  /*5830*/  UIADD3 UR27, -UR18, URZ, URZ ;  /* 0x0000003f121b7290 */ /* 0x000fe4000fffe13f */
[----:B------:R-:W-:-:S03]  /*5840*/  USHF.R.U32.HI UR15, URZ, UR20, UR15 ;  /* 0x000000143f0f7299 */ /* 0x000fc6000801160f */
[----:B------:R-:W-:-:S05]  /*5850*/  UMOV UR11, UR26 ;  /* 0x0000001a000b7c82 */ /* 0x000fca0008000000 */
        /* <DEDUP_REMOVED lines=13> */
.L_x_216:
        /* <DEDUP_REMOVED lines=8> */
[----:B------:R-:W-:Y:S02]  /*59b0*/  UIMAD UR11, UR13, UR31, UR26 ;  /* 0x0000001f0d0b72a4 */ /* 0x000fe4000f8e021a */
[----:B------:R-:W-:-:S03]  /*59c0*/  UIMAD UR19, UR12, UR32, UR29 ;  /* 0x000000200c1372a4 */ /* 0x000fc6000f8e021d */
[----:B------:R-:W-:Y:S02]  /*59d0*/  ULDC UR12, c[0x0][0x9a8] ;  /* 0x00026a00000c7ab9 */ /* 0x000fe40000000800 */
[----:B------:R-:W-:-:S12]  /*59e0*/  @!UP0 UIMAD UR19, UR11, UR12, UR14 ;  /* 0x0000000c0b1382a4 */ /* 0x000fd8000f8e020e */
.L_x_214:
[----:B------:R-:W-:Y:S01]  /*59f0*/  LOP3.LUT P0, RZ, R2, 0xff, RZ, 0xc0, !PT ;  /* 0x000000ff02ff7812 */ /* 0x000fe2000780c0ff */
[----:B------:R-:W-:-:S04]  /*5a00*/  UIMAD.WIDE.U32 UR12, UR4, -0x55555555, URZ ;  /* 0xaaaaaaab040c78a5 */ /* 0x000fc8000f8e003f */
[----:B------:R-:W-:-:S04]  /*5a10*/  USHF.R.U32.HI UR12, URZ, 0x1, UR13 ;  /* 0x000000013f0c7899 */ /* 0x000fc8000801160d */
[----:B------:R-:W-:-:S04]  /*5a20*/  UIMAD UR4, UR12, -0x3, UR4 ;  /* 0xfffffffd0c0478a4 */ /* 0x000fc8000f8e0204 */
[----:B------:R-:W-:Y:S08]  /*5a30*/  @!P0 EXIT ;  /* 0x000000000000894d */ /* 0x000ff00003800000 */
[----:B------:R-:W-:Y:S05]  /*5a40*/  BRA `(.L_x_217) ;  /* 0xfffffff400587947 */ /* 0x000fea000383ffff */
.L_x_205:
[----:B------:R-:W-:Y:S01]  /*5a50*/  LOP3.LUT P0, RZ, R0, 0xff, RZ, 0xc0, !PT ;  /* 0x000000ff00ff7812 */ /* 0x000fe2000780c0ff */
[----:B------:R-:W-:Y:S02]  /*5a60*/  IMAD.MOV.U32 R0, RZ, RZ, 0x1 ;  /* 0x00000001ff007424 */ /* 0x000fe400078e00ff */
[----:B------:R-:W-:-:S10]  /*5a70*/  IMAD.MOV.U32 R3, RZ, RZ, RZ ;  /* 0x000000ffff037224 */ /* 0x000fd400078e00ff */
[----:B------:R-:W-:Y:S05]  /*5a80*/  @!P0 BRA `(.L_x_218) ;  /* 0x0000000c00248947 */ /* 0x000fea0003800000 */
[----:B------:R-:W1:Y:S01]  /*5a90*/  LDC R0, c[0x0][0x28c] ;  /* 0x0000a300ff007b82 */ /* 0x000e620000000800 */
[----:B------:R-:W-:Y:S01]  /*5aa0*/  ISETP.NE.AND P2, PT, R4, RZ, PT ;  /* 0x000000ff0400720c */ /* 0x000fe20003f45270 */
[----:B------:R-:W-:Y:S01]  /*5ab0*/  ULDC UR6, c[0x0][0xa00] ;  /* 0x0002800000067ab9 */ /* 0x000fe20000000800 */
[----:B------:R-:W-:Y:S01]  /*5ac0*/  UMOV UR7, 0xffffffff ;  /* 0xffffffff00077882 */ /* 0x000fe20000000000 */
[----:B------:R-:W-:Y:S01]  /*5ad0*/  IMAD.MOV.U32 R4, RZ, RZ, 0x1 ;  /* 0x00000001ff047424 */ /* 0x000fe200078e00ff */
[----:B------:R-:W-:Y:S01]  /*5ae0*/  USHF.L.U32 UR7, UR7, UR6, URZ ;  /* 0x0000000607077299 */ /* 0x000fe2000800063f */
[----:B------:R-:W-:Y:S01]  /*5af0*/  ISETP.EQ.OR P3, PT, R8, RZ, P2 ;  /* 0x000000ff0800720c */ /* 0x000fe20001762670 */
[----:B------:R-:W-:Y:S01]  /*5b00*/  ULDC UR5, c[0x0][0x9a8] ;  /* 0x00026a0000057ab9 */ /* 0x000fe20000000800 */
[----:B------:R-:W2:Y:S01]  /*5b10*/  S2UR UR4, SR_CgaCtaId ;  /* 0x00000000000479c3 */ /* 0x000ea20000008800 */
[----:B------:R-:W-:Y:S01]  /*5b20*/  LOP3.LUT R12, R2, 0x2, RZ, 0xfc, !PT ;  /* 0x00000002020c7812 */ /* 0x000fe200078efcff */
[----:B------:R-:W-:Y:S01]  /*5b30*/  UMOV UR8, 0x1 ;  /* 0x0000000100087882 */ /* 0x000fe20000000000 */
[----:B------:R-:W-:-:S02]  /*5b40*/  UIADD3 UR5, UR5, -0x1, URZ ;  /* 0xffffffff05057890 */ /* 0x000fc4000fffe03f */
[----:B------:R-:W-:Y:S02]  /*5b50*/  USHF.L.U32 UR6, UR8, UR6, URZ ;  /* 0x0000000608067299 */ /* 0x000fe4000800063f */
[----:B------:R-:W-:Y:S01]  /*5b60*/  ULOP3.LUT UR7, URZ, UR7, URZ, 0x33, !UPT ;  /* 0x000000073f077292 */ /* 0x000fe2000f8e333f */
[----:B------:R-:W-:Y:S01]  /*5b70*/  ULDC.64 UR34, c[0x0][0x198] ;  /* 0x0000660000227ab9 */ /* 0x000fe20000000a00 */
[----:B-1----:R-:W-:-:S05]  /*5b80*/  VIADD R0, R0, 0x7f ;  /* 0x0000007f00007836 */ /* 0x002fca0000000000 */
[----:B------:R-:W-:-:S04]  /*5b90*/  SHF.R.S32.HI R3, RZ, 0x1f, R0 ;  /* 0x0000001fff037819 */ /* 0x000fc80000011400 */
[----:B------:R-:W-:Y:S01]  /*5ba0*/  LEA.HI R3, R3, R0, RZ, 0x7 ;  /* 0x0000000003037211 */ /* 0x000fe200078f38ff */
[----:B------:R-:W-:-:S03]  /*5bb0*/  IMAD.MOV.U32 R0, RZ, RZ, 0x1 ;  /* 0x00000001ff007424 */ /* 0x000fc600078e00ff */
[----:B------:R-:W-:Y:S01]  /*5bc0*/  SHF.R.S32.HI R10, RZ, 0x7, R3 ;  /* 0x00000007ff0a7819 */ /* 0x000fe20000011403 */
[----:B------:R-:W-:-:S04]  /*5bd0*/  IMAD.MOV.U32 R3, RZ, RZ, RZ ;  /* 0x000000ffff037224 */ /* 0x000fc800078e00ff */
[----:B--2---:R-:W-:-:S07]  /*5be0*/  VIADD R6, R10, 0x1 ;  /* 0x000000010a067836 */ /* 0x004fce0000000000 */
.L_x_228:
[----:B------:R-:W1:Y:S02]  /*5bf0*/  LDC R5, c[0x0][0x28c] ;  /* 0x0000a300ff057b82 */ /* 0x000e640000000800 */
[----:B-1----:R-:W-:-:S13]  /*5c00*/  ISETP.GE.AND P0, PT, R5, 0x1, PT ;  /* 0x000000010500780c */ /* 0x002fda0003f06270 */
[----:B------:R-:W-:Y:S05]  /*5c10*/  @!P0 BRA `(.L_x_219) ;  /* 0x0000000000ec8947 */ /* 0x000fea0003800000 */
[----:B------:R-:W-:Y:S01]  /*5c20*/  R2UR UR13, R3 ;  /* 0x00000000030d72ca */ /* 0x000fe200000e0000 */
[----:B------:R-:W-:Y:S01]  /*5c30*/  USHF.L.U32 UR10, UR10, 0x8, URZ ;  /* 0x000000080a0a7899 */ /* 0x000fe2000800063f */
[----:B------:R-:W-:Y:S01]  /*5c40*/  IMAD.MOV.U32 R5, RZ, RZ, R6 ;  /* 0x000000ffff057224 */ /* 0x000fe200078e0006 */
[----:B------:R-:W-:Y:S01]  /*5c50*/  USHF.L.U32 UR19, UR19, 0x7, URZ ;  /* 0x0000000713137899 */ /* 0x000fe2000800063f */
[----:B------:R-:W-:Y:S01]  /*5c60*/  IMAD.MOV.U32 R7, RZ, RZ, R0 ;  /* 0x000000ffff077224 */ /* 0x000fe200078e0000 */
[----:B------:R-:W-:Y:S01]  /*5c70*/  ULEA UR27, UR4, UR10, 0x7 ;  /* 0x0000000a041b7291 */ /* 0x000fe2000f8e383f */
[----:B------:R-:W-:Y:S01]  /*5c80*/  UMOV UR26, URZ ;  /* 0x0000003f001a7c82 */ /* 0x000fe20008000000 */
[----:B------:R-:W-:-:S10]  /*5c90*/  UMOV UR11, URZ ;  /* 0x0000003f000b7c82 */ /* 0x000fd40008000000 */
.L_x_224:
[----:B------:R-:W1:Y:S01]  /*5ca0*/  S2UR UR4, SR_CgaCtaId ;  /* 0x00000000000479c3 */ /* 0x000e620000008800 */
[----:B------:R-:W-:Y:S01]  /*5cb0*/  UMOV UR8, 0x400 ;  /* 0x0000040000087882 */ /* 0x000fe20000000000 */
[----:B------:R-:W-:-:S06]  /*5cc0*/  SHF.L.U32 R8, R7, 0x1f, RZ ;  /* 0x0000001f07087819 */ /* 0x000fcc00000006ff */
[----:B------:R-:W2:Y:S01]  /*5cd0*/  @!P2 LDC R9, c[0x0][0x608] ;  /* 0x00018200ff09ab82 */ /* 0x000ea20000000800 */
[----:B-1----:R-:W-:-:S04]  /*5ce0*/  ULEA UR9, UR4, UR8, 0x18 ;  /* 0x0000000804097291 */ /* 0x002fc8000f8ec03f */
[----:B------:R-:W-:-:S09]  /*5cf0*/  ULEA UR25, UR13, UR9, 0x3 ;  /* 0x000000090d197291 */ /* 0x000fd2000f8e183f */
[----:B------:R-:W1:Y:S02]  /*5d00*/  SYNCS.PHASECHK.TRANS64.TRYWAIT P0, [UR25+0x18], R8 ;  /* 0x00001808ff0075a7 */ /* 0x000e640008000159 */
[----:B-12---:R-:W-:Y:S05]  /*5d10*/  @!P0 BRA `(.L_x_220) ;  /* 0x0000000c00748947 */ /* 0x006fea0003800000 */
.L_x_236:
[----:B-1----:R-:W-:Y:S01]  /*5d20*/  PRMT R8, R12, 0x9910, RZ ;  /* 0x000099100c087816 */ /* 0x002fe200000000ff */
[----:B------:R1:W-:Y:S03]  /*5d30*/  @!P2 SYNCS.ARRIVE.TRANS64 RZ, [UR25], R9 ;  /* 0x00000009ffffa9a7 */ /* 0x0003e60008000019 */
[----:B------:R-:W-:-:S13]  /*5d40*/  ISETP.NE.AND P0, PT, R8, 0x2, PT ;  /* 0x000000020800780c */ /* 0x000fda0003f05270 */
[----:B-1----:R-:W-:Y:S05]  /*5d50*/  @P0 BRA `(.L_x_221) ;  /* 0x0000000000040947 */ /* 0x002fea0003800000 */
[----:B------:R-:W-:Y:S01]  /*5d60*/  BPT.TRAP 0x1 ;  /* 0x000000040000795c */ /* 0x000fe20000300000 */
.L_x_221:
[----:B------:R-:W-:Y:S04]  /*5d70*/  BSSY B0, `(.L_x_222) ;  /* 0x0000003000007945 */ /* 0x000fe80003800000 */
[----:B------:R-:W-:Y:S05]  /*5d80*/  @P3 BRA `(.L_x_223) ;  /* 0x0000000000043947 */ /* 0x000fea0003800000 */
[----:B------:R-:W-:Y:S01]  /*5d90*/  BPT.TRAP 0x1 ;  /* 0x000000040000795c */ /* 0x000fe20000300000 */
.L_x_223:
[----:B------:R-:W-:Y:S05]  /*5da0*/  BSYNC B0 ;  /* 0x0000000000007941 */ /* 0x000fea0003800000 */
.L_x_222:
[----:B------:R-:W-:Y:S01]  /*5db0*/  ULEA UR24, UR13, UR4, 0x1 ;  /* 0x000000040d187291 */ /* 0x000fe2000f8e083f */
[----:B------:R-:W-:Y:S01]  /*5dc0*/  VIADD R5, R5, 0xffffffff ;  /* 0xffffffff05057836 */ /* 0x000fe20000000000 */
[----:B------:R-:W-:Y:S02]  /*5dd0*/  UIADD3 UR14, UP0, UR34, 0xf0, URZ ;  /* 0x000000f0220e7890 */ /* 0x000fe4000ff1e03f */
[----:B------:R-:W-:Y:S02]  /*5de0*/  ULEA UR24, UR24, UR9, 0xe ;  /* 0x0000000918187291 */ /* 0x000fe4000f8e703f */
[----:B------:R-:W-:Y:S01]  /*5df0*/  ULEA UR16, UR13, UR9, 0xe ;  /* 0x000000090d107291 */ /* 0x000fe2000f8e703f */
[----:B------:R-:W-:Y:S01]  /*5e00*/  ISETP.GT.AND P0, PT, R5, 0x1, PT ;  /* 0x000000010500780c */ /* 0x000fe20003f04270 */
[----:B------:R-:W-:Y:S02]  /*5e10*/  UIADD3 UR30, UP1, UR34, 0x1f0, URZ ;  /* 0x000001f0221e7890 */ /* 0x000fe4000ff3e03f */
[----:B------:R-:W-:-:S02]  /*5e20*/  ULEA UR8, UR13, UR9, 0xa ;  /* 0x000000090d087291 */ /* 0x000fc4000f8e503f */
[----:B------:R-:W-:Y:S02]  /*5e30*/  UIADD3 UR32, UP2, UR34, 0x2f0, URZ ;  /* 0x000002f022207890 */ /* 0x000fe4000ff5e03f */
[----:B------:R-:W-:Y:S02]  /*5e40*/  UIADD3 UR13, UR13, 0x1, URZ ;  /* 0x000000010d0d7890 */ /* 0x000fe4000fffe03f */
[----:B------:R-:W-:Y:S02]  /*5e50*/  UIADD3.X UR15, URZ, UR35, URZ, UP0, !UPT ;  /* 0x000000233f0f7290 */ /* 0x000fe400087fe43f */
[----:B------:R-:W-:Y:S02]  /*5e60*/  UIADD3 UR24, UR24, 0x10800, URZ ;  /* 0x0001080018187890 */ /* 0x000fe4000fffe03f */
[----:B------:R-:W-:Y:S02]  /*5e70*/  UIADD3.X UR31, URZ, UR35, URZ, UP1, !UPT ;  /* 0x000000233f1f7290 */ /* 0x000fe40008ffe43f */
[----:B------:R-:W-:-:S02]  /*5e80*/  UIADD3 UR16, UR16, 0x28800, URZ ;  /* 0x0002880010107890 */ /* 0x000fc4000fffe03f */
[----:B------:R-:W-:Y:S02]  /*5e90*/  UIADD3.X UR33, URZ, UR35, URZ, UP2, !UPT ;  /* 0x000000233f217290 */ /* 0x000fe400097fe43f */
[----:B------:R-:W-:Y:S02]  /*5ea0*/  UIADD3 UR8, UR8, 0x34800, URZ ;  /* 0x0003480008087890 */ /* 0x000fe4000fffe03f */
[----:B------:R-:W-:Y:S01]  /*5eb0*/  UISETP.NE.AND UP0, UPT, UR13, 0x3, UPT ;  /* 0x000000030d00788c */ /* 0x000fe2000bf05270 */
[----:B------:R-:W-:Y:S01]  /*5ec0*/  UMOV UR29, 0x30000 ;  /* 0x00030000001d7882 */ /* 0x000fe20000000000 */
[----:B------:R-:W-:Y:S02]  /*5ed0*/  UMOV UR22, 0x0 ;  /* 0x0000000000167882 */ /* 0x000fe40000000000 */
[----:B------:R-:W-:Y:S01]  /*5ee0*/  USEL UR21, URZ, 0x1, UP0 ;  /* 0x000000013f157887 */ /* 0x000fe20008000000 */
[----:B------:R-:W-:Y:S01]  /*5ef0*/  UMOV UR23, 0x10000000 ;  /* 0x1000000000177882 */ /* 0x000fe20000000000 */
[----:B------:R-:W-:Y:S01]  /*5f00*/  UMOV UR17, UR25 ;  /* 0x0000001900117c82 */ /* 0x000fe20008000000 */
[----:B------:R-:W-:Y:S01]  /*5f10*/  UMOV UR18, UR26 ;  /* 0x0000001a00127c82 */ /* 0x000fe20008000000 */
[----:B------:R-:W-:Y:S01]  /*5f20*/  UMOV UR20, UR28 ;  /* 0x0000001c00147c82 */ /* 0x000fe20008000000 */
[----:B------:R-:W-:Y:S01]  /*5f30*/  UMOV UR9, UR25 ;  /* 0x0000001900097c82 */ /* 0x000fe20008000000 */
[----:B------:R-:W-:Y:S01]  /*5f40*/  UMOV UR12, UR28 ;  /* 0x0000001c000c7c82 */ /* 0x000fe20008000000 */
[----:B------:R1:W-:Y:S01]  /*5f50*/  UTMALDG.3D.MULTICAST [UR24], [UR14], UR29, desc[UR22] ;  /* 0x000016180e0073b4 */ /* 0x0003e2000801181d */
[----:B------:R-:W-:Y:S01]  /*5f60*/  USEL UR13, UR13, URZ, UP0 ;  /* 0x0000003f0d0d7287 */ /* 0x000fe20008000000 */
[----:B------:R-:W-:Y:S01]  /*5f70*/  LOP3.LUT R7, R7, UR21, RZ, 0x3c, !PT ;  /* 0x0000001507077c12 */ /* 0x000fe2000f8e3cff */
[----:B------:R-:W-:Y:S01]  /*5f80*/  UTMALDG.3D [UR16], [UR30], desc[UR22] ;  /* 0x000016101e0075b4 */ /* 0x000fe20008011000 */
[----:B------:R2:W-:Y:S01]  /*5f90*/  UTMALDG.3D [UR8], [UR32], desc[UR22] ;  /* 0x00001608200075b4 */ /* 0x0005e20008011000 */
[----:B-1----:R-:W-:-:S02]  /*5fa0*/  UIADD3 UR26, UR26, 0x80, URZ ;  /* 0x000000801a1a7890 */ /* 0x002fc4000fffe03f */
[----:B--2---:R-:W-:Y:S01]  /*5fb0*/  UIADD3 UR11, UR11, 0x1, URZ ;  /* 0x000000010b0b7890 */ /* 0x004fe2000fffe03f */
[----:B------:R-:W-:Y:S11]  /*5fc0*/  @P0 BRA `(.L_x_224) ;  /* 0xfffffffc00340947 */ /* 0x000ff6000383ffff */
.L_x_219:
[----:B------:R-:W-:Y:S01]  /*5fd0*/  LOP3.LUT P0, RZ, R4, 0xff, RZ, 0xc0, !PT ;  /* 0x000000ff04ff7812 */ /* 0x000fe2000780c0ff */
[----:B------:R-:W1:Y:S01]  /*5fe0*/  LDC.64 R14, c[0x0][0x9f8] ;  /* 0x00027e00ff0e7b82 */ /* 0x000e620000000a00 */
[C---:B------:R-:W-:Y:S01]  /*5ff0*/  IMAD.IADD R8, R10.reuse, 0x1, R3 ;  /* 0x000000010a087824 */ /* 0x040fe200078e0203 */
[----:B------:R-:W-:Y:S01]  /*6000*/  ISETP.GE.U32.AND P4, PT, R10, 0x3, PT ;  /* 0x000000030a00780c */ /* 0x000fe20003f86070 */
[----:B------:R-:W-:Y:S01]  /*6010*/  UMOV UR10, 0xffffffff ;  /* 0xffffffff000a7882 */ /* 0x000fe20000000000 */
[----:B------:R-:W-:Y:S01]  /*6020*/  UMOV UR19, 0xffffffff ;  /* 0xffffffff00137882 */ /* 0x000fe20000000000 */
[----:B------:R-:W-:Y:S01]  /*6030*/  IMAD.WIDE.U32 R4, R8, -0x55555555, RZ ;  /* 0xaaaaaaab08047825 */ /* 0x000fe200078e00ff */
[----:B------:R-:W-:-:S04]  /*6040*/  UMOV UR28, 0xffffffff ;  /* 0xffffffff001c7882 */ /* 0x000fc80000000000 */
[----:B------:R-:W-:Y:S02]  /*6050*/  SHF.R.U32.HI R5, RZ, 0x1, R5 ;  /* 0x00000001ff057819 */ /* 0x000fe40000011605 */
[----:B------:R-:W-:Y:S01]  /*6060*/  VOTEU.ANY UP0, P0 ;  /* 0x00000000003f7886 */ /* 0x000fe20000000100 */
[----:B------:R-:W-:Y:S02]  /*6070*/  PLOP3.LUT P1, PT, PT, PT, UP0, 0x80, 0x0 ;  /* 0x000000000000781c */ /* 0x000fe40003f2f008 */
[----:B------:R-:W-:Y:S02]  /*6080*/  ISETP.GT.U32.AND P0, PT, R8, 0x2, PT ;  /* 0x000000020800780c */ /* 0x000fe40003f04070 */
[----:B------:R-:W2:Y:S01]  /*6090*/  @UP0 S2UR UR4, SR_CgaCtaId ;  /* 0x00000000000409c3 */ /* 0x000ea20000008800 */
[----:B------:R-:W-:Y:S01]  /*60a0*/  @UP0 UMOV UR8, 0x400 ;  /* 0x0000040000080882 */ /* 0x000fe20000000000 */
[----:B------:R-:W-:-:S04]  /*60b0*/  ISETP.LT.U32.AND P0, PT, R10, 0x3, P0 ;  /* 0x000000030a00780c */ /* 0x000fc80000701070 */
[----:B------:R-:W-:-:S04]  /*60c0*/  SEL R3, RZ, 0x1, !P0 ;  /* 0x00000001ff037807 */ /* 0x000fc80004000000 */
[----:B------:R-:W-:Y:S01]  /*60d0*/  LOP3.LUT R0, R0, R3, RZ, 0x3c, !PT ;  /* 0x0000000300007212 */ /* 0x000fe200078e3cff */
[----:B------:R-:W-:-:S03]  /*60e0*/  IMAD R3, R5, -0x3, R8 ;  /* 0xfffffffd05037824 */ /* 0x000fc600078e0208 */
[--C-:B------:R-:W-:Y:S02]  /*60f0*/  @P4 LOP3.LUT R0, R0, 0x1, R5.reuse, 0x78, !PT ;  /* 0x0000000100004812 */ /* 0x100fe400078e7805 */
[----:B------:R-:W-:Y:S01]  /*6100*/  PRMT R5, RZ, 0x7610, R5 ;  /* 0x00007610ff057816 */ /* 0x000fe20000000005 */
[----:B--2---:R-:W-:Y:S02]  /*6110*/  @UP0 ULEA UR8, UR4, UR8, 0x18 ;  /* 0x0000000804080291 */ /* 0x004fe4000f8ec03f */
[----:B------:R-:W-:-:S04]  /*6120*/  UIADD3 UR40, UP0, UR40, UR36, URZ ;  /* 0x0000002428287290 */ /* 0x000fc8000ff1e03f */
[----:B------:R-:W-:-:S03]  /*6130*/  UIADD3.X UR41, UR41, UR39, URZ, UP0, !UPT ;  /* 0x0000002729297290 */ /* 0x000fc600087fe43f */
[----:B------:R-:W-:Y:S01]  /*6140*/  @P1 SYNCS.ARRIVE.TRANS64.A1T0 RZ, [UR8+0x58], RZ ;  /* 0x000058ffffff19a7 */ /* 0x000fe20008100008 */
[----:B-1----:R-:W-:Y:S02]  /*6150*/  ISETP.LE.U32.AND P1, PT, R14, UR40, PT ;  /* 0x000000280e007c0c */ /* 0x002fe4000bf23070 */
[----:B------:R-:W-:-:S04]  /*6160*/  MOV R4, UR41 ;  /* 0x0000002900047c02 */ /* 0x000fc80008000f00 */
        /* <DEDUP_REMOVED lines=29> */
.L_x_226:
[----:B------:R-:W-:Y:S01]  /*6340*/  USHF.R.U64 UR28, UR14, UR20, UR15 ;  /* 0x000000140e1c7299 */ /* 0x000fe2000800120f */
[----:B------:R-:W2:Y:S01]  /*6350*/  F2I.U32.TRUNC.NTZ R7, R7 ;  /* 0x0000000700077305 */ /* 0x000ea2000020f000 */
[----:B------:R-:W-:Y:S02]  /*6360*/  USHF.R.U32.HI UR8, URZ, UR20, UR15 ;  /* 0x000000143f087299 */ /* 0x000fe4000801160f */
[----:B------:R-:W-:Y:S01]  /*6370*/  UIADD3 UR12, UP0, URZ, -UR28, URZ ;  /* 0x8000001c3f0c7290 */ /* 0x000fe2000ff1e03f */
[----:B------:R-:W-:Y:S01]  /*6380*/  ULDC.64 UR14, c[0x0][0x9c8] ;  /* 0x00027200000e7ab9 */ /* 0x000fe20000000a00 */
[----:B------:R-:W-:Y:S02]  /*6390*/  ULDC UR16, c[0x0][0xa00] ;  /* 0x0002800000107ab9 */ /* 0x000fe40000000800 */
[----:B------:R-:W-:Y:S01]  /*63a0*/  UIADD3.X UR8, URZ, ~UR8, URZ, UP0, !UPT ;  /* 0x800000083f087290 */ /* 0x000fe200087fe43f */
[----:B------:R-:W-:Y:S01]  /*63b0*/  ULDC UR13, c[0x0][0x144] ;  /* 0x00005100000d7ab9 */ /* 0x000fe20000000800 */
[----:B------:R-:W-:-:S02]  /*63c0*/  ULDC UR25, c[0x0][0x148] ;  /* 0x0000520000197ab9 */ /* 0x000fc40000000800 */
[----:B------:R-:W-:Y:S02]  /*63d0*/  UIMAD UR11, UR8, UR14, URZ ;  /* 0x0000000e080b72a4 */ /* 0x000fe4000f8e023f */
[----:B------:R-:W-:Y:S02]  /*63e0*/  UIMAD.WIDE.U32 UR8, UR12, UR14, UR40 ;  /* 0x0000000e0c0872a5 */ /* 0x000fe4000f8e0028 */
[----:B------:R-:W-:Y:S01]  /*63f0*/  UIMAD UR11, UR12, UR15, UR11 ;  /* 0x0000000f0c0b72a4 */ /* 0x000fe2000f8e020b */
[----:B-1----:R-:W-:Y:S01]  /*6400*/  R2UR UR12, R5 ;  /* 0x00000000050c72ca */ /* 0x002fe200000e0000 */
[----:B------:R-:W-:Y:S01]  /*6410*/  ULDC UR23, c[0x0][0x9f0] ;  /* 0x00027c0000177ab9 */ /* 0x000fe20000000800 */
[----:B------:R-:W-:Y:S01]  /*6420*/  ULDC UR15, c[0x0][0x9b0] ;  /* 0x00026c00000f7ab9 */ /* 0x000fe20000000800 */
[----:B------:R-:W-:Y:S01]  /*6430*/  UIADD3 UR11, UR9, UR11, URZ ;  /* 0x0000000b090b7290 */ /* 0x000fe2000fffe03f */
[----:B--2---:R-:W-:Y:S01]  /*6440*/  R2UR UR14, R7 ;  /* 0x00000000070e72ca */ /* 0x004fe200000e0000 */
[----:B------:R-:W-:Y:S01]  /*6450*/  ULDC UR24, c[0x0][0x9e0] ;  /* 0x0002780000187ab9 */ /* 0x000fe20000000800 */
[----:B------:R-:W-:-:S02]  /*6460*/  ULDC UR9, c[0x0][0x9c0] ;  /* 0x0002700000097ab9 */ /* 0x000fc40000000800 */
[----:B------:R-:W-:Y:S02]  /*6470*/  USHF.R.U64 UR17, UR8, UR9, UR11 ;  /* 0x0000000908117299 */ /* 0x000fe4000800120b */
[----:B------:R-:W-:-:S03]  /*6480*/  USHF.R.U32.HI UR11, URZ, UR9, UR11 ;  /* 0x000000093f0b7299 */ /* 0x000fc6000801160b */
[----:B------:R-:W-:Y:S01]  /*6490*/  ULDC.64 UR8, c[0x0][0x9e8] ;  /* 0x00027a0000087ab9 */ /* 0x000fe20000000a00 */
[----:B------:R-:W-:Y:S01]  /*64a0*/  USHF.R.U64 UR18, UR17, UR15, UR11 ;  /* 0x0000000f11127299 */ /* 0x000fe2000800120b */
[----:B------:R-:W-:Y:S01]  /*64b0*/  ISETP.NE.U32.AND P0, PT, RZ, UR8, PT ;  /* 0x00000008ff007c0c */ /* 0x000fe2000bf05070 */
[----:B------:R-:W-:Y:S02]  /*64c0*/  USHF.R.U32.HI UR11, URZ, UR15, UR11 ;  /* 0x0000000f3f0b7299 */ /* 0x000fe4000801160b */
[----:B------:R-:W-:Y:S01]  /*64d0*/  UIADD3 UR12, -UR12, URZ, URZ ;  /* 0x0000003f0c0c7290 */ /* 0x000fe2000fffe13f */
[----:B------:R-:W-:Y:S01]  /*64e0*/  ISETP.NE.AND.EX P0, PT, RZ, UR9, PT, P0 ;  /* 0x00000009ff007c0c */ /* 0x000fe2000bf05300 */
[----:B------:R-:W-:Y:S02]  /*64f0*/  USHF.R.U64 UR20, UR18, UR16, UR11 ;  /* 0x0000001012147299 */ /* 0x000fe4000800120b */
[----:B------:R-:W-:Y:S02]  /*6500*/  UIMAD UR22, UR13, UR12, UR10 ;  /* 0x0000000c0d1672a4 */ /* 0x000fe4000f8e020a */
[----:B------:R-:W-:-:S02]  /*6510*/  UIADD3 UR21, -UR14, URZ, URZ ;  /* 0x0000003f0e157290 */ /* 0x000fc4000fffe13f */
[----:B------:R-:W-:Y:S01]  /*6520*/  USHF.R.U32.HI UR11, URZ, UR16, UR11 ;  /* 0x000000103f0b7299 */ /* 0x000fe2000801160b */
[----:B------:R-:W-:-:S05]  /*6530*/  UMOV UR10, UR20 ;  /* 0x00000014000a7c82 */ /* 0x000fca0008000000 */
        /* <DEDUP_REMOVED lines=13> */
.L_x_227:
        /* <DEDUP_REMOVED lines=8> */
[----:B------:R-:W-:Y:S01]  /*6690*/  UIMAD UR8, UR11, UR24, UR20 ;  /* 0x000000180b0872a4 */ /* 0x000fe2000f8e0214 */
[----:B------:R-:W-:Y:S02]  /*66a0*/  ULDC UR9, c[0x0][0x9b8] ;  /* 0x00026e0000097ab9 */ /* 0x000fe40000000800 */
[----:B------:R-:W-:Y:S01]  /*66b0*/  ULDC UR11, c[0x0][0x9a8] ;  /* 0x00026a00000b7ab9 */ /* 0x000fe20000000800 */
[----:B------:R-:W-:Y:S02]  /*66c0*/  UIMAD UR10, UR10, UR9, UR22 ;  /* 0x000000090a0a72a4 */ /* 0x000fe4000f8e0216 */
[----:B------:R-:W-:-:S04]  /*66d0*/  UIMAD UR8, UR8, UR11, UR17 ;  /* 0x0000000b080872a4 */ /* 0x000fc8000f8e0211 */
[----:B------:R-:W-:Y:S02]  /*66e0*/  USEL UR19, UR8, UR10, !UP0 ;  /* 0x0000000a08137287 */ /* 0x000fe4000c000000 */
[----:B------:R-:W-:-:S12]  /*66f0*/  USEL UR10, UR10, UR8, !UP0 ;  /* 0x000000080a0a7287 */ /* 0x000fd8000c000000 */
.L_x_225:
[----:B------:R-:W-:-:S13]  /*6700*/  LOP3.LUT P0, RZ, R5, 0xff, RZ, 0xc0, !PT ;  /* 0x000000ff05ff7812 */ /* 0x000fda000780c0ff */
[----:B------:R-:W-:Y:S05]  /*6710*/  @P0 BRA `(.L_x_228) ;  /* 0xfffffff400340947 */ /* 0x000fea000383ffff */
.L_x_218:
[----:B------:R-:W-:Y:S01]  /*6720*/  ELECT P0, URZ, PT ;  /* 0x00000000003f782f */ /* 0x000fe20003800000 */
[----:B------:R-:W-:-:S12]  /*6730*/  BSSY B0, `(.L_x_229) ;  /* 0x0000022000007945 */ /* 0x000fd80003800000 */
[----:B------:R-:W-:Y:S05]  /*6740*/  @!P0 BRA `(.L_x_230) ;  /* 0x0000000000808947 */ /* 0x000fea0003800000 */
[----:B------:R-:W-:-:S04]  /*6750*/  LOP3.LUT R2, R2, 0x2, RZ, 0xfc, !PT ;  /* 0x0000000202027812 */ /* 0x000fc800078efcff */
[----:B------:R-:W-:-:S13]  /*6760*/  ISETP.NE.AND P0, PT, R2, 0x3, PT ;  /* 0x000000030200780c */ /* 0x000fda0003f05270 */
[----:B------:R-:W-:Y:S05]  /*6770*/  @!P0 BRA `(.L_x_231) ;  /* 0x0000000000048947 */ /* 0x000fea0003800000 */
[----:B------:R-:W-:Y:S01]  /*6780*/  BPT.TRAP 0x1 ;  /* 0x000000040000795c */ /* 0x000fe20000300000 */
.L_x_231:
[----:B------:R-:W1:Y:S01]  /*6790*/  S2R R5, SR_CgaCtaId ;  /* 0x0000000000057919 */ /* 0x000e620000008800 */
[----:B------:R-:W-:Y:S02]  /*67a0*/  MOV R2, 0x400 ;  /* 0x0000040000027802 */ /* 0x000fe40000000f00 */
[----:B------:R-:W-:Y:S02]  /*67b0*/  SHF.L.U32 R4, R0, 0x1f, RZ ;  /* 0x0000001f00047819 */ /* 0x000fe400000006ff */
[----:B-1----:R-:W-:-:S05]  /*67c0*/  LEA R2, R5, R2, 0x18 ;  /* 0x0000000205027211 */ /* 0x002fca00078ec0ff */
[----:B------:R-:W-:-:S04]  /*67d0*/  VIADD R2, R2, 0x18 ;  /* 0x0000001802027836 */ /* 0x000fc80000000000 */
[C---:B------:R-:W-:Y:S02]  /*67e0*/  IMAD R7, R3.reuse, 0x8, R2 ;  /* 0x0000000803077824 */ /* 0x040fe400078e0202 */
[----:B------:R-:W-:Y:S02]  /*67f0*/  VIADD R3, R3, 0x1 ;  /* 0x0000000103037836 */ /* 0x000fe40000000000 */
[----:B------:R-:W1:Y:S03]  /*6800*/  SYNCS.PHASECHK.TRANS64.TRYWAIT P0, [R7+URZ], R4 ;  /* 0x00000004070075a7 */ /* 0x000e66000800017f */
[----:B------:R-:W-:-:S04]  /*6810*/  ISETP.NE.AND P1, PT, R3, 0x3, PT ;  /* 0x000000030300780c */ /* 0x000fc80003f25270 */
[----:B------:R-:W-:Y:S02]  /*6820*/  SEL R5, RZ, 0x1, P1 ;  /* 0x00000001ff057807 */ /* 0x000fe40000800000 */
[----:B------:R-:W-:Y:S02]  /*6830*/  SEL R3, R3, RZ, P1 ;  /* 0x000000ff03037207 */ /* 0x000fe40000800000 */
[----:B------:R-:W-:-:S03]  /*6840*/  LOP3.LUT R9, R0, R5, RZ, 0x3c, !PT ;  /* 0x0000000500097212 */ /* 0x000fc600078e3cff */
[----:B------:R-:W-:Y:S01]  /*6850*/  IMAD R6, R3, 0x8, R2 ;  /* 0x0000000803067824 */ /* 0x000fe200078e0202 */
[----:B------:R-:W-:Y:S01]  /*6860*/  SHF.L.U32 R5, R9, 0x1f, RZ ;  /* 0x0000001f09057819 */ /* 0x000fe200000006ff */
[----:B-1----:R-:W-:Y:S06]  /*6870*/  @!P0 BRA `(.L_x_232) ;  /* 0x0000000000b48947 */ /* 0x002fec0003800000 */
.L_x_237:
[----:B------:R-:W2:Y:S01]  /*6880*/  SYNCS.PHASECHK.TRANS64.TRYWAIT P0, [R6+URZ], R5 ;  /* 0x00000005060075a7 */ /* 0x000ea2000800017f */
[----:B------:R-:W-:-:S05]  /*6890*/  VIADD R0, R3, 0x1 ;  /* 0x0000000103007836 */ /* 0x000fca0000000000 */
[----:B------:R-:W-:-:S04]  /*68a0*/  ISETP.NE.AND P1, PT, R0, 0x3, PT ;  /* 0x000000030000780c */ /* 0x000fc80003f25270 */
[----:B-1----:R-:W-:Y:S02]  /*68b0*/  SEL R4, RZ, 0x1, P1 ;  /* 0x00000001ff047807 */ /* 0x002fe40000800000 */
[----:B------:R-:W-:Y:S02]  /*68c0*/  SEL R3, R0, RZ, P1 ;  /* 0x000000ff00037207 */ /* 0x000fe40000800000 */
[----:B------:R-:W-:Y:S01]  /*68d0*/  LOP3.LUT R0, R9, R4, RZ, 0x3c, !PT ;  /* 0x0000000409007212 */ /* 0x000fe200078e3cff */
[----:B--2---:R-:W-:Y:S06]  /*68e0*/  @!P0 BRA `(.L_x_233) ;  /* 0x0000000000ac8947 */ /* 0x004fec0003800000 */
.L_x_238:
[----:B------:R-:W-:Y:S01]  /*68f0*/  IMAD R3, R3, 0x8, R2 ;  /* 0x0000000803037824 */ /* 0x000fe200078e0202 */
[----:B------:R-:W-:-:S07]  /*6900*/  SHF.L.U32 R0, R0, 0x1f, RZ ;  /* 0x0000001f00007819 */ /* 0x000fce00000006ff */
.L_x_234:
[----:B--2---:R2:W3:Y:S02]  /*6910*/  SYNCS.PHASECHK.TRANS64.TRYWAIT P0, [R3+URZ], R0 ;  /* 0x00000000030075a7 */ /* 0x0044e4000800017f */
[----:B---3--:R-:W-:Y:S05]  /*6920*/  @!P0 NANOSLEEP.SYNCS 0x989680 ;  /* 0x009896800000895d */ /* 0x008fea0003900000 */
[----:B------:R-:W3:Y:S02]  /*6930*/  @!P0 SYNCS.PHASECHK.TRANS64 P0, [R3+URZ], R0 ;  /* 0x00000000030085a7 */ /* 0x000ee4000800007f */
[----:B---3--:R-:W-:Y:S05]  /*6940*/  @!P0 BRA `(.L_x_234) ;  /* 0xfffffffc00f08947 */ /* 0x008fea000383ffff */
.L_x_230:
[----:B------:R-:W-:Y:S05]  /*6950*/  BSYNC B0 ;  /* 0x0000000000007941 */ /* 0x000fea0003800000 */
.L_x_229:
[----:B------:R-:W-:Y:S05]  /*6960*/  EXIT ;  /* 0x000000000000794d */ /* 0x000fea0003800000 */
.L_x_176:
[----:B-1----:R-:W-:-:S04]  /*6970*/  IMAD.U32 R5, RZ, RZ, UR4 ;  /* 0x00000004ff057e24 */ /* 0x002fc8000f8e00ff */
[----:B------:R1:W2:Y:S03]  /*6980*/  SYNCS.PHASECHK.TRANS64.TRYWAIT P1, [R5+URZ], R0 ;  /* 0x00000000050075a7 */ /* 0x0002a6000802017f */
[----:B--2---:R-:W-:Y:S05]  /*6990*/  @!P1 NANOSLEEP.SYNCS 0x989680 ;  /* 0x009896800000995d */ /* 0x004fea0003900000 */
[----:B------:R-:W2:Y:S02]  /*69a0*/  @!P1 SYNCS.PHASECHK.TRANS64 P1, [R5+URZ], R0 ;  /* 0x00000000050095a7 */ /* 0x000ea4000802007f */
[----:B--2---:R-:W-:Y:S05]  /*69b0*/  @!P1 BRA `(.L_x_176) ;  /* 0xfffffffc00ec9947 */ /* 0x004fea000383ffff */
[----:B------:R-:W-:Y:S05]  /*69c0*/  BRA `(.L_x_175) ;  /* 0xffffffa800707947 */ /* 0x000fea000383ffff */
.L_x_180:
[----:B-1----:R-:W-:-:S04]  /*69d0*/  IMAD.U32 R6, RZ, RZ, UR4 ;  /* 0x00000004ff067e24 */ /* 0x002fc8000f8e00ff */
[----:B------:R1:W2:Y:S03]  /*69e0*/  SYNCS.PHASECHK.TRANS64.TRYWAIT P1, [R6+URZ], R3 ;  /* 0x00000003060075a7 */ /* 0x0002a6000802017f */
[----:B--2---:R-:W-:Y:S05]  /*69f0*/  @!P1 NANOSLEEP.SYNCS 0x989680 ;  /* 0x009896800000995d */ /* 0x004fea0003900000 */
[----:B------:R-:W2:Y:S02]  /*6a00*/  @!P1 SYNCS.PHASECHK.TRANS64 P1, [R6+URZ], R3 ;  /* 0x00000003060095a7 */ /* 0x000ea4000802007f */
[----:B--2---:R-:W-:Y:S05]  /*6a10*/  @!P1 BRA `(.L_x_180) ;  /* 0xfffffffc00ec9947 */ /* 0x004fea000383ffff */
[----:B------:R-:W-:Y:S05]  /*6a20*/  BRA `(.L_x_179) ;  /* 0xffffffac00a47947 */ /* 0x000fea000383ffff */
.L_x_188:
[----:B-1----:R-:W-:-:S04]  /*6a30*/  IMAD.U32 R3, RZ, RZ, UR4 ;  /* 0x00000004ff037e24 */ /* 0x002fc8000f8e00ff */
[----:B------:R1:W2:Y:S03]  /*6a40*/  SYNCS.PHASECHK.TRANS64.TRYWAIT P1, [R3+URZ], R4 ;  /* 0x00000004030075a7 */ /* 0x0002a6000802017f */
[----:B--2---:R-:W-:Y:S05]  /*6a50*/  @!P1 NANOSLEEP.SYNCS 0x989680 ;  /* 0x009896800000995d */ /* 0x004fea0003900000 */
[----:B------:R-:W2:Y:S02]  /*6a60*/  @!P1 SYNCS.PHASECHK.TRANS64 P1, [R3+URZ], R4 ;  /* 0x00000004030095a7 */ /* 0x000ea4000802007f */
[----:B--2---:R-:W-:Y:S05]  /*6a70*/  @!P1 BRA `(.L_x_188) ;  /* 0xfffffffc00ec9947 */ /* 0x004fea000383ffff */
[----:B------:R-:W-:Y:S05]  /*6a80*/  BRA `(.L_x_187) ;  /* 0xffffffbc004c7947 */ /* 0x000fea000383ffff */
.L_x_207:
[----:B-1----:R-:W-:-:S04]  /*6a90*/  IMAD.U32 R7, RZ, RZ, UR17 ;  /* 0x00000011ff077e24 */ /* 0x002fc8000f8e00ff */
[----:B------:R1:W2:Y:S03]  /*6aa0*/  SYNCS.PHASECHK.TRANS64.TRYWAIT P0, [R7+URZ+0x18], R2 ;  /* 0x00001802070075a7 */ /* 0x0002a6000800017f */
[----:B--2---:R-:W-:Y:S05]  /*6ab0*/  @!P0 NANOSLEEP.SYNCS 0x989680 ;  /* 0x009896800000895d */ /* 0x004fea0003900000 */
[----:B------:R-:W2:Y:S02]  /*6ac0*/  @!P0 SYNCS.PHASECHK.TRANS64 P0, [R7+URZ+0x18], R2 ;  /* 0x00001802070085a7 */ /* 0x000ea4000800007f */
[----:B--2---:R-:W-:Y:S05]  /*6ad0*/  @!P0 BRA `(.L_x_207) ;  /* 0xfffffffc00ec8947 */ /* 0x004fea000383ffff */
[----:B------:R-:W-:Y:S05]  /*6ae0*/  BRA `(.L_x_235) ;  /* 0xffffffe4007c7947 */ /* 0x000fea000383ffff */
.L_x_220:
[----:B-1----:R-:W-:-:S04]  /*6af0*/  IMAD.U32 R11, RZ, RZ, UR25 ;  /* 0x00000019ff0b7e24 */ /* 0x002fc8000f8e00ff */
[----:B------:R1:W2:Y:S03]  /*6b00*/  SYNCS.PHASECHK.TRANS64.TRYWAIT P0, [R11+URZ+0x18], R8 ;  /* 0x000018080b0075a7 */ /* 0x0002a6000800017f */
[----:B--2---:R-:W-:Y:S05]  /*6b10*/  @!P0 NANOSLEEP.SYNCS 0x989680 ;  /* 0x009896800000895d */ /* 0x004fea0003900000 */
[----:B------:R-:W2:Y:S02]  /*6b20*/  @!P0 SYNCS.PHASECHK.TRANS64 P0, [R11+URZ+0x18], R8 ;  /* 0x000018080b0085a7 */ /* 0x000ea4000800007f */
[----:B--2---:R-:W-:Y:S05]  /*6b30*/  @!P0 BRA `(.L_x_220) ;  /* 0xfffffffc00ec8947 */ /* 0x004fea000383ffff */
[----:B------:R-:W-:Y:S05]  /*6b40*/  BRA `(.L_x_236) ;  /* 0xfffffff000747947 */ /* 0x000fea000383ffff */
.L_x_232:
[----:B-1----:R1:W2:Y:S02]  /*6b50*/  SYNCS.PHASECHK.TRANS64.TRYWAIT P0, [R7+URZ], R4 ;  /* 0x00000004070075a7 */ /* 0x0022a4000800017f */
[----:B--2---:R-:W-:Y:S05]  /*6b60*/  @!P0 NANOSLEEP.SYNCS 0x989680 ;  /* 0x009896800000895d */ /* 0x004fea0003900000 */
[----:B------:R-:W2:Y:S02]  /*6b70*/  @!P0 SYNCS.PHASECHK.TRANS64 P0, [R7+URZ], R4 ;  /* 0x00000004070085a7 */ /* 0x000ea4000800007f */
[----:B--2---:R-:W-:Y:S05]  /*6b80*/  @!P0 BRA `(.L_x_232) ;  /* 0xfffffffc00f08947 */ /* 0x004fea000383ffff */
[----:B------:R-:W-:Y:S05]  /*6b90*/  BRA `(.L_x_237) ;  /* 0xfffffffc00387947 */ /* 0x000fea000383ffff */
.L_x_233:
[----:B-1----:R1:W2:Y:S02]  /*6ba0*/  SYNCS.PHASECHK.TRANS64.TRYWAIT P0, [R6+URZ], R5 ;  /* 0x00000005060075a7 */ /* 0x0022a4000800017f */
[----:B--2---:R-:W-:Y:S05]  /*6bb0*/  @!P0 NANOSLEEP.SYNCS 0x989680 ;  /* 0x009896800000895d */ /* 0x004fea0003900000 */
[----:B------:R-:W2:Y:S02]  /*6bc0*/  @!P0 SYNCS.PHASECHK.TRANS64 P0, [R6+URZ], R5 ;  /* 0x00000005060085a7 */ /* 0x000ea4000800007f */
[----:B--2---:R-:W-:Y:S05]  /*6bd0*/  @!P0 BRA `(.L_x_233) ;  /* 0xfffffffc00f08947 */ /* 0x004fea000383ffff */
[----:B------:R-:W-:Y:S05]  /*6be0*/  BRA `(.L_x_238) ;  /* 0xfffffffc00407947 */ /* 0x000fea000383ffff */
.L_x_239:
        /* <DEDUP_REMOVED lines=9> */
.L_x_249:


//--------------------- .nv.global.init           --------------------------
	.section	.nv.global.init,"aw",@progbits
	.align	4
.nv.global.init:
	.type		mrg32k3aM1SubSeq,@object
	.size		mrg32k3aM1SubSeq,(mrg32k3aM2SubSeq - mrg32k3aM1SubSeq)
mrg32k3aM1SubSeq:
        /*0000*/ 	.byte	0x0b, 0xcc, 0xee, 0x04, 0x73, 0x29, 0x8b, 0x6f, 0xf6, 0x53, 0x03, 0xf6, 0x23, 0xf6, 0xea, 0xda
        /* <DEDUP_REMOVED lines=125> */
	.type		mrg32k3aM2SubSeq,@object
	.size		mrg32k3aM2SubSeq,(mrg32k3aM1 - mrg32k3aM2SubSeq)
mrg32k3aM2SubSeq:
        /* <DEDUP_REMOVED lines=126> */
	.type		mrg32k3aM1,@object
	.size		mrg32k3aM1,(mrg32k3aM1Seq - mrg32k3aM1)
mrg32k3aM1:
        /* <DEDUP_REMOVED lines=144> */
	.type		mrg32k3aM1Seq,@object
	.size		mrg32k3aM1Seq,(mrg32k3aM2 - mrg32k3aM1Seq)
mrg32k3aM1Seq:
        /* <DEDUP_REMOVED lines=144> */
	.type		mrg32k3aM2,@object
	.size		mrg32k3aM2,(mrg32k3aM2Seq - mrg32k3aM2)
mrg32k3aM2:
        /* <DEDUP_REMOVED lines=144> */
	.type		mrg32k3aM2Seq,@object
	.size		mrg32k3aM2Seq,(precalc_xorwow_matrix - mrg32k3aM2Seq)
mrg32k3aM2Seq:
        /* <DEDUP_REMOVED lines=144> */
	.type		precalc_xorwow_matrix,@object
	.size		precalc_xorwow_matrix,(precalc_xorwow_offset_matrix - precalc_xorwow_matrix)
precalc_xorwow_matrix:
        /* <DEDUP_REMOVED lines=6400> */
	.type		precalc_xorwow_offset_matrix,@object
	.size		precalc_xorwow_offset_matrix,($str$36 - precalc_xorwow_offset_matrix)
precalc_xorwow_offset_matrix:
        /* <DEDUP_REMOVED lines=6400> */
	.type		$str$36,@object
	.size		$str$36,($str$37 - $str$36)
$str$36:
        /*353c0*/ 	.byte	0x28, 0x61, 0x64, 0x64, 0x72, 0x65, 0x73, 0x73, 0x20, 0x26, 0x20, 0x6d, 0x61, 0x73, 0x6b, 0x29
        /*353d0*/ 	.byte	0x20, 0x3d, 0x3d, 0x20, 0x30, 0x00
	.type		$str$37,@object
	.size		$str$37,(__unnamed_1 - $str$37)
$str$37:
        /*353d6*/ 	.byte	0x2f, 0x74, 0x6d, 0x70, 0x2f, 0x63, 0x75, 0x74, 0x6c, 0x61, 0x73, 0x73, 0x5f, 0x73, 0x77, 0x65
        /*353e6*/ 	.byte	0x65, 0x70, 0x5f, 0x73, 0x72, 0x63, 0x2f, 0x69, 0x6e, 0x63, 0x6c, 0x75, 0x64, 0x65, 0x2f, 0x63
        /*353f6*/ 	.byte	0x75, 0x74, 0x65, 0x2f, 0x70, 0x6f, 0x69, 0x6e, 0x74, 0x65, 0x72, 0x5f, 0x66, 0x6c, 0x61, 0x67
        /*35406*/ 	.byte	0x67, 0x65, 0x64, 0x2e, 0x68, 0x70, 0x70, 0x00
	.type		__unnamed_1,@object
	.size		__unnamed_1,(.L_9 - __unnamed_1)
__unnamed_1:
        /* <DEDUP_REMOVED lines=29> */
.L_9:


//--------------------- .nv.shared._ZN7cutlass9reference6device6kernel13TensorForEachINS1_6detail20TensorFillLinearFuncIfNS_6layout18PackedVectorLayoutEEELi1ENS8_6ParamsEEEvNS_5CoordIXT0_EilEET1_ --------------------------
	.section	.nv.shared._ZN7cutlass9reference6device6kernel13TensorForEachINS1_6detail20TensorFillLinearFuncIfNS_6layout18PackedVectorLayoutEEELi1ENS8_6ParamsEEEvNS_5CoordIXT0_EilEET1_,"aw",@nobits
	.sectionflags	@""
	.align	16
	.zero		1024


//--------------------- .nv.shared.reserved.0     --------------------------
	.section	.nv.shared.reserved.0,"aw",@nobits
	.weak		__nv_reservedSMEM_offset_0_alias
	.size		__nv_reservedSMEM_offset_0_alias, 0, 0
	.other		__nv_reservedSMEM_offset_0_alias,@"STO_CUDA_RESERVED_SHARED STV_DEFAULT"
__nv_reservedSMEM_offset_0_alias:
	.zero		0


//--------------------- .nv.global                --------------------------
	.section	.nv.global,"aw",@nobits
.nv.global:
	.type		_ZN34_INTERNAL_029967c1_4_k_cu_stride_A4cute1_E,@object
	.size		_ZN34_INTERNAL_029967c1_4_k_cu_stride_A4cute1_E,(_ZN34_INTERNAL_029967c1_4_k_cu_stride_A4cuda3std3__45__cpo6cbeginE - _ZN34_INTERNAL_029967c1_4_k_cu_stride_A4cute1_E)
_ZN34_INTERNAL_029967c1_4_k_cu_stride_A4cute1_E:
	.zero		1
	.type		_ZN34_INTERNAL_029967c1_4_k_cu_stride_A4cuda3std3__45__cpo6cbeginE,@object
	.size		_ZN34_INTERNAL_029967c1_4_k_cu_stride_A4cuda3std3__45__cpo6cbeginE,(_ZN34_INTERNAL_029967c1_4_k_cu_stride_A4cuda3std3__48in_placeE - _ZN34_INTERNAL_029967c1_4_k_cu_stride_A4cuda3std3__45__cpo6cbeginE)
_ZN34_INTERNAL_029967c1_4_k_cu_stride_A4cuda3std3__45__cpo6cbeginE:
	.zero		1
	.type		_ZN34_INTERNAL_029967c1_4_k_cu_stride_A4cuda3std3__48in_placeE,@object
	.size		_ZN34_INTERNAL_029967c1_4_k_cu_stride_A4cuda3std3__48in_placeE,(_ZN34_INTERNAL_029967c1_4_k_cu_stride_A4cuda3std6ranges3__45__cpo9iter_moveE - _ZN34_INTERNAL_029967c1_4_k_cu_stride_A4cuda3std3__48in_placeE)
_ZN34_INTERNAL_029967c1_4_k_cu_stride_A4cuda3std3__48in_placeE:
	.zero		1
	.type		_ZN34_INTERNAL_029967c1_4_k_cu_stride_A4cuda3std6ranges3__45__cpo9iter_moveE,@object
	.size		_ZN34_INTERNAL_029967c1_4_k_cu_stride_A4cuda3std6ranges3__45__cpo9iter_moveE,(_ZN34_INTERNAL_029967c1_4_k_cu_stride_A4cuda3std3__45__cpo5beginE - _ZN34_INTERNAL_029967c1_4_k_cu_stride_A4cuda3std6ranges3__45__cpo9iter_moveE)
_ZN34_INTERNAL_029967c1_4_k_cu_stride_A4cuda3std6ranges3__45__cpo9iter_moveE:
	.zero		1
	.type		_ZN34_INTERNAL_029967c1_4_k_cu_stride_A4cuda3std3__45__cpo5beginE,@object
	.size		_ZN34_INTERNAL_029967c1_4_k_cu_stride_A4cuda3std3__45__cpo5beginE,(_ZN34_INTERNAL_029967c1_4_k_cu_stride_A4cuda3std3__436_GLOBAL__N__029967c1_4_k_cu_stride_A6ignoreE - _ZN34_INTERNAL_029967c1_4_k_cu_stride_A4cuda3std3__45__cpo5beginE)
_ZN34_INTERNAL_029967c1_4_k_cu_stride_A4cuda3std3__45__cpo5beginE:
	.zero		1
	.type		_ZN34_INTERNAL_029967c1_4_k_cu_stride_A4cuda3std3__436_GLOBAL__N__029967c1_4_k_cu_stride_A6ignoreE,@object
	.size		_ZN34_INTERNAL_029967c1_4_k_cu_stride_A4cuda3std3__436_GLOBAL__N__029967c1_4_k_cu_stride_A6ignoreE,(_ZN34_INTERNAL_029967c1_4_k_cu_stride_A4cute7productE - _ZN34_INTERNAL_029967c1_4_k_cu_stride_A4cuda3std3__436_GLOBAL__N__029967c1_4_k_cu_stride_A6ignoreE)
_ZN34_INTERNAL_029967c1_4_k_cu_stride_A4cuda3std3__436_GLOBAL__N__029967c1_4_k_cu_stride_A6ignoreE:
	.zero		1
	.type		_ZN34_INTERNAL_029967c1_4_k_cu_stride_A4cute7productE,@object
	.size		_ZN34_INTERNAL_029967c1_4_k_cu_stride_A4cute7productE,(_ZN34_INTERNAL_029967c1_4_k_cu_stride_A4cuda3std3__45__cpo3endE - _ZN34_INTERNAL_029967c1_4_k_cu_stride_A4cute7productE)
_ZN34_INTERNAL_029967c1_4_k_cu_stride_A4cute7productE:
	.zero		1
	.type		_ZN34_INTERNAL_029967c1_4_k_cu_stride_A4cuda3std3__45__cpo3endE,@object
	.size		_ZN34_INTERNAL_029967c1_4_k_cu_stride_A4cuda3std3__45__cpo3endE,(_ZN34_INTERNAL_029967c1_4_k_cu_stride_A4cuda3std3__419piecewise_constructE - _ZN34_INTERNAL_029967c1_4_k_cu_stride_A4cuda3std3__45__cpo3endE)
_ZN34_INTERNAL_029967c1_4_k_cu_stride_A4cuda3std3__45__cpo3endE:
	.zero		1
	.type		_ZN34_INTERNAL_029967c1_4_k_cu_stride_A4cuda3std3__419piecewise_constructE,@object
	.size		_ZN34_INTERNAL_029967c1_4_k_cu_stride_A4cuda3std3__419piecewise_constructE,(_ZN34_INTERNAL_029967c1_4_k_cu_stride_A4cuda3std3__45__cpo4cendE - _ZN34_INTERNAL_029967c1_4_k_cu_stride_A4cuda3std3__419piecewise_constructE)
_ZN34_INTERNAL_029967c1_4_k_cu_stride_A4cuda3std3__419piecewise_constructE:
	.zero		1
	.type		_ZN34_INTERNAL_029967c1_4_k_cu_stride_A4cuda3std3__45__cpo4cendE,@object
	.size		_ZN34_INTERNAL_029967c1_4_k_cu_stride_A4cuda3std3__45__cpo4cendE,(_ZN34_INTERNAL_029967c1_4_k_cu_stride_A4cuda3std6ranges3__45__cpo4swapE - _ZN34_INTERNAL_029967c1_4_k_cu_stride_A4cuda3std3__45__cpo4cendE)
_ZN34_INTERNAL_029967c1_4_k_cu_stride_A4cuda3std3__45__cpo4cendE:
	.zero		1
	.type		_ZN34_INTERNAL_029967c1_4_k_cu_stride_A4cuda3std6ranges3__45__cpo4swapE,@object
	.size		_ZN34_INTERNAL_029967c1_4_k_cu_stride_A4cuda3std6ranges3__45__cpo4swapE,(.L_17 - _ZN34_INTERNAL_029967c1_4_k_cu_stride_A4cuda3std6ranges3__45__cpo4swapE)
_ZN34_INTERNAL_029967c1_4_k_cu_stride_A4cuda3std6ranges3__45__cpo4swapE:
	.zero		1
.L_17:


//--------------------- .nv.shared._ZN7cutlass9reference6device6kernel13TensorForEachINS1_6detail28TensorFillRandomGaussianFuncIfNS_6layout18PackedVectorLayoutEEELi1ENS8_6ParamsEEEvNS_5CoordIXT0_EilEET1_ --------------------------
	.section	.nv.shared._ZN7cutlass9reference6device6kernel13TensorForEachINS1_6detail28TensorFillRandomGaussianFuncIfNS_6layout18PackedVectorLayoutEEELi1ENS8_6ParamsEEEvNS_5CoordIXT0_EilEET1_,"aw",@nobits
	.sectionflags	@""
	.align	16
	.zero		1024


//--------------------- .nv.shared._ZN7cutlass9reference6device6kernel13TensorForEachINS1_6detail22TensorFillDiagonalFuncIfNS_6layout18PackedVectorLayoutEEELi1ENS8_6ParamsEEEvNS_5CoordIXT0_EilEET1_ --------------------------
	.section	.nv.shared._ZN7cutlass9reference6device6kernel13TensorForEachINS1_6detail22TensorFillDiagonalFuncIfNS_6layout18PackedVectorLayoutEEELi1ENS8_6ParamsEEEvNS_5CoordIXT0_EilEET1_,"aw",@nobits
	.sectionflags	@""
	.align	16
	.zero		1024


//--------------------- .nv.shared._ZN7cutlass9reference6device6kernel13TensorForEachINS1_6detail27TensorFillRandomUniformFuncIfNS_6layout18PackedVectorLayoutEEELi1ENS8_6ParamsEEEvNS_5CoordIXT0_EilEET1_ --------------------------
	.section	.nv.shared._ZN7cutlass9reference6device6kernel13TensorForEachINS1_6detail27TensorFillRandomUniformFuncIfNS_6layout18PackedVectorLayoutEEELi1ENS8_6ParamsEEEvNS_5CoordIXT0_EilEET1_,"aw",@nobits
	.sectionflags	@""
	.align	16
	.zero		1024


//--------------------- .nv.shared._ZN7cutlass9reference6device6kernel13TensorForEachINS1_6detail28TensorFillRandomGaussianFuncINS_12float_e4m3_tENS_6layout11ColumnMajorEEELi2ENS9_6ParamsEEEvNS_5CoordIXT0_EilEET1_ --------------------------
	.section	.nv.shared._ZN7cutlass9reference6device6kernel13TensorForEachINS1_6detail28TensorFillRandomGaussianFuncINS_12float_e4m3_tENS_6layout11ColumnMajorEEELi2ENS9_6ParamsEEEvNS_5CoordIXT0_EilEET1_,"aw",@nobits
	.sectionflags	@""
	.align	16
	.zero		1024


//--------------------- .nv.shared._ZN7cutlass9reference6device6kernel13TensorForEachINS1_6detail22TensorFillDiagonalFuncINS_12float_e4m3_tENS_6layout11ColumnMajorEEELi2ENS9_6ParamsEEEvNS_5CoordIXT0_EilEET1_ --------------------------
	.section	.nv.shared._ZN7cutlass9reference6device6kernel13TensorForEachINS1_6detail22TensorFillDiagonalFuncINS_12float_e4m3_tENS_6layout11ColumnMajorEEELi2ENS9_6ParamsEEEvNS_5CoordIXT0_EilEET1_,"aw",@nobits
	.sectionflags	@""
	.align	16
	.zero		1024


//--------------------- .nv.shared._ZN7cutlass9reference6device6kernel13TensorForEachINS1_6detail27TensorFillRandomUniformFuncINS_12float_e4m3_tENS_6layout11ColumnMajorEEELi2ENS9_6ParamsEEEvNS_5CoordIXT0_EilEET1_ --------------------------
	.section	.nv.shared._ZN7cutlass9reference6device6kernel13TensorForEachINS1_6detail27TensorFillRandomUniformFuncINS_12float_e4m3_tENS_6layout11ColumnMajorEEELi2ENS9_6ParamsEEEvNS_5CoordIXT0_EilEET1_,"aw",@nobits
	.sectionflags	@""
	.align	16
	.zero		1024


//--------------------- .nv.shared._ZN7cutlass9reference6device6kernel13TensorForEachINS1_6detail20TensorFillLinearFuncINS_12float_e4m3_tENS_6layout18PackedVectorLayoutEEELi1ENS9_6ParamsEEEvNS_5CoordIXT0_EilEET1_ --------------------------
	.section	.nv.shared._ZN7cutlass9reference6device6kernel13TensorForEachINS1_6detail20TensorFillLinearFuncINS_12float_e4m3_tENS_6layout18PackedVectorLayoutEEELi1ENS9_6ParamsEEEvNS_5CoordIXT0_EilEET1_,"aw",@nobits
	.sectionflags	@""
	.align	16
	.zero		1024


//--------------------- .nv.shared._ZN7cutlass9reference6device6kernel13TensorForEachINS1_6detail28TensorFillRandomGaussianFuncINS_12float_e4m3_tENS_6layout8RowMajorEEELi2ENS9_6ParamsEEEvNS_5CoordIXT0_EilEET1_ --------------------------
	.section	.nv.shared._ZN7cutlass9reference6device6kernel13TensorForEachINS1_6detail28TensorFillRandomGaussianFuncINS_12float_e4m3_tENS_6layout8RowMajorEEELi2ENS9_6ParamsEEEvNS_5CoordIXT0_EilEET1_,"aw",@nobits
	.sectionflags	@""
	.align	16
	.zero		1024


//--------------------- .nv.shared._ZN7cutlass9reference6device6kernel13TensorForEachINS1_6detail22TensorFillDiagonalFuncINS_12float_e4m3_tENS_6layout8RowMajorEEELi2ENS9_6ParamsEEEvNS_5CoordIXT0_EilEET1_ --------------------------
	.section	.nv.shared._ZN7cutlass9reference6device6kernel13TensorForEachINS1_6detail22TensorFillDiagonalFuncINS_12float_e4m3_tENS_6layout8RowMajorEEELi2ENS9_6ParamsEEEvNS_5CoordIXT0_EilEET1_,"aw",@nobits
	.sectionflags	@""
	.align	16
	.zero		1024


//--------------------- .nv.shared._ZN7cutlass9reference6device6kernel13TensorForEachINS1_6detail27TensorFillRandomUniformFuncINS_12float_e4m3_tENS_6layout8RowMajorEEELi2ENS9_6ParamsEEEvNS_5CoordIXT0_EilEET1_ --------------------------
	.section	.nv.shared._ZN7cutlass9reference6device6kernel13TensorForEachINS1_6detail27TensorFillRandomUniformFuncINS_12float_e4m3_tENS_6layout8RowMajorEEELi2ENS9_6ParamsEEEvNS_5CoordIXT0_EilEET1_,"aw",@nobits
	.sectionflags	@""
	.align	16
	.zero		1024


//--------------------- .nv.shared._ZN7cutlass13device_kernelINS_4gemm6kernel13GemmUniversalIN4cute5tupleIJiiiiEEENS1_10collective13CollectiveMmaINS1_46MainloopSm90TmaGmmaWarpSpecializedBlockwiseFP8ILi3ENS5_IJNS4_1CILi1EEENSA_ILi2EEESB_EEENS1_47KernelTmaWarpSpecializedCooperativeFP8BlockwiseEEENS5_IJNSA_ILi256EEENSA_ILi128EEESH_EEENS_12float_e4m3_tENS5_IJNS5_IJlSB_lEEENS4_6LayoutINS5_IJNS5_IJSB_iEEENS5_IJSH_iEEEiEEENS5_IJNS5_IJNSA_ILi0EEESB_EEENS5_IJSP_iEEEiEEEEEEEESJ_NS5_IJSK_NSL_INS5_IJSN_SN_iEEENS5_IJSR_SQ_iEEEEEEEENS4_8TiledMMAINS4_8MMA_AtomIJNS4_4SM904GMMA31MMA_64x128x32_F32E4M3E4M3_SS_TNILNS12_7ScaleInE1ELS14_1EEEEEENSL_INS5_IJSC_SB_SB_EEENS5_IJSB_SP_SP_EEEEENS5_IJNS4_10UnderscoreES1A_S1A_EEEEENS4_23SM90_TMA_LOAD_MULTICASTENS4_14ComposedLayoutINS4_7SwizzleILi3ELi4ELi3EEENS4_18smem_ptr_flag_bitsILi8EEENSL_INS5_IJNSA_ILi8EEESH_EEENS5_IJSH_SB_EEEEEEEvNS4_8identityENS4_13SM90_TMA_LOADES1N_vS1O_EENS_8epilogue10collective18CollectiveEpilogueINS1R_22Sm90TmaWarpSpecializedILi2ELi2ELi64ELb0ELb1EEEJSI_NS5_IJSH_SH_EEEvSK_NS_10bfloat16_tESK_NS1R_6fusion15Sm90TreeVisitorINS1Y_12Sm90AccFetchEJEEES1P_NS1E_IS1G_NS1H_ILi16EEENSL_INS5_IJS1J_NSA_ILi64EEEEEENS5_IJS23_SB_EEEEEEENS4_17SM75_U32x4_LDSM_NENS4_14SM90_TMA_STOREES27_NS4_17SM90_U32x4_STSM_NENS4_9Copy_AtomIJS2A_NS_6half_tEEEEvEEEvvEEEEvNT_6ParamsE --------------------------
	.section	.nv.shared._ZN7cutlass13device_kernelINS_4gemm6kernel13GemmUniversalIN4cute5tupleIJiiiiEEENS1_10collective13CollectiveMmaINS1_46MainloopSm90TmaGmmaWarpSpecializedBlockwiseFP8ILi3ENS5_IJNS4_1CILi1EEENSA_ILi2EEESB_EEENS1_47KernelTmaWarpSpecializedCooperativeFP8BlockwiseEEENS5_IJNSA_ILi256EEENSA_ILi128EEESH_EEENS_12float_e4m3_tENS5_IJNS5_IJlSB_lEEENS4_6LayoutINS5_IJNS5_IJSB_iEEENS5_IJSH_iEEEiEEENS5_IJNS5_IJNSA_ILi0EEESB_EEENS5_IJSP_iEEEiEEEEEEEESJ_NS5_IJSK_NSL_INS5_IJSN_SN_iEEENS5_IJSR_SQ_iEEEEEEEENS4_8TiledMMAINS4_8MMA_AtomIJNS4_4SM904GMMA31MMA_64x128x32_F32E4M3E4M3_SS_TNILNS12_7ScaleInE1ELS14_1EEEEEENSL_INS5_IJSC_SB_SB_EEENS5_IJSB_SP_SP_EEEEENS5_IJNS4_10UnderscoreES1A_S1A_EEEEENS4_23SM90_TMA_LOAD_MULTICASTENS4_14ComposedLayoutINS4_7SwizzleILi3ELi4ELi3EEENS4_18smem_ptr_flag_bitsILi8EEENSL_INS5_IJNSA_ILi8EEESH_EEENS5_IJSH_SB_EEEEEEEvNS4_8identityENS4_13SM90_TMA_LOADES1N_vS1O_EENS_8epilogue10collective18CollectiveEpilogueINS1R_22Sm90TmaWarpSpecializedILi2ELi2ELi64ELb0ELb1EEEJSI_NS5_IJSH_SH_EEEvSK_NS_10bfloat16_tESK_NS1R_6fusion15Sm90TreeVisitorINS1Y_12Sm90AccFetchEJEEES1P_NS1E_IS1G_NS1H_ILi16EEENSL_INS5_IJS1J_NSA_ILi64EEEEEENS5_IJS23_SB_EEEEEEENS4_17SM75_U32x4_LDSM_NENS4_14SM90_TMA_STOREES27_NS4_17SM90_U32x4_STSM_NENS4_9Copy_AtomIJS2A_NS_6half_tEEEEvEEEvvEEEEvNT_6ParamsE,"aw",@nobits
	.sectionflags	@""
	.align	16
	.zero		1024


//--------------------- .nv.constant0._ZN7cutlass9reference6device6kernel13TensorForEachINS1_6detail20TensorFillLinearFuncIfNS_6layout18PackedVectorLayoutEEELi1ENS8_6ParamsEEEvNS_5CoordIXT0_EilEET1_ --------------------------
	.section	.nv.constant0._ZN7cutlass9reference6device6kernel13TensorForEachINS1_6detail20TensorFillLinearFuncIfNS_6layout18PackedVectorLayoutEEELi1ENS8_6ParamsEEEvNS_5CoordIXT0_EilEET1_,"a",@progbits
	.sectionflags	@""
	.align	4
.nv.constant0._ZN7cutlass9reference6device6kernel13TensorForEachINS1_6detail20TensorFillLinearFuncIfNS_6layout18PackedVectorLayoutEEELi1ENS8_6ParamsEEEvNS_5CoordIXT0_EilEET1_:
	.zero		560


//--------------------- .nv.constant0._ZN7cutlass9reference6device6kernel13TensorForEachINS1_6detail28TensorFillRandomGaussianFuncIfNS_6layout18PackedVectorLayoutEEELi1ENS8_6ParamsEEEvNS_5CoordIXT0_EilEET1_ --------------------------
	.section	.nv.constant0._ZN7cutlass9reference6device6kernel13TensorForEachINS1_6detail28TensorFillRandomGaussianFuncIfNS_6layout18PackedVectorLayoutEEELi1ENS8_6ParamsEEEvNS_5CoordIXT0_EilEET1_,"a",@progbits
	.sectionflags	@""
	.align	4
.nv.constant0._ZN7cutlass9reference6device6kernel13TensorForEachINS1_6detail28TensorFillRandomGaussianFuncIfNS_6layout18PackedVectorLayoutEEELi1ENS8_6ParamsEEEvNS_5CoordIXT0_EilEET1_:
	.zero		584


//--------------------- .nv.constant0._ZN7cutlass9reference6device6kernel13TensorForEachINS1_6detail22TensorFillDiagonalFuncIfNS_6layout18PackedVectorLayoutEEELi1ENS8_6ParamsEEEvNS_5CoordIXT0_EilEET1_ --------------------------
	.section	.nv.constant0._ZN7cutlass9reference6device6kernel13TensorForEachINS1_6detail22TensorFillDiagonalFuncIfNS_6layout18PackedVectorLayoutEEELi1ENS8_6ParamsEEEvNS_5CoordIXT0_EilEET1_,"a",@progbits
	.sectionflags	@""
	.align	4
.nv.constant0._ZN7cutlass9reference6device6kernel13TensorForEachINS1_6detail22TensorFillDiagonalFuncIfNS_6layout18PackedVectorLayoutEEELi1ENS8_6ParamsEEEvNS_5CoordIXT0_EilEET1_:
	.zero		560


//--------------------- .nv.constant0._ZN7cutlass9reference6device6kernel13TensorForEachINS1_6detail27TensorFillRandomUniformFuncIfNS_6layout18PackedVectorLayoutEEELi1ENS8_6ParamsEEEvNS_5CoordIXT0_EilEET1_ --------------------------
	.section	.nv.constant0._ZN7cutlass9reference6device6kernel13TensorForEachINS1_6detail27TensorFillRandomUniformFuncIfNS_6layout18PackedVectorLayoutEEELi1ENS8_6ParamsEEEvNS_5CoordIXT0_EilEET1_,"a",@progbits
	.sectionflags	@""
	.align	4
.nv.constant0._ZN7cutlass9reference6device6kernel13TensorForEachINS1_6detail27TensorFillRandomUniformFuncIfNS_6layout18PackedVectorLayoutEEELi1ENS8_6ParamsEEEvNS_5CoordIXT0_EilEET1_:
	.zero		600


//--------------------- .nv.constant0._ZN7cutlass9reference6device6kernel13TensorForEachINS1_6detail28TensorFillRandomGaussianFuncINS_12float_e4m3_tENS_6layout11ColumnMajorEEELi2ENS9_6ParamsEEEvNS_5CoordIXT0_EilEET1_ --------------------------
	.section	.nv.constant0._ZN7cutlass9reference6device6kernel13TensorForEachINS1_6detail28TensorFillRandomGaussianFuncINS_12float_e4m3_tENS_6layout11ColumnMajorEEELi2ENS9_6ParamsEEEvNS_5CoordIXT0_EilEET1_,"a",@progbits
	.sectionflags	@""
	.align	4
.nv.constant0._ZN7cutlass9reference6device6kernel13TensorForEachINS1_6detail28TensorFillRandomGaussianFuncINS_12float_e4m3_tENS_6layout11ColumnMajorEEELi2ENS9_6ParamsEEEvNS_5CoordIXT0_EilEET1_:
	.zero		592


//--------------------- .nv.constant0._ZN7cutlass9reference6device6kernel13TensorForEachINS1_6detail22TensorFillDiagonalFuncINS_12float_e4m3_tENS_6layout11ColumnMajorEEELi2ENS9_6ParamsEEEvNS_5CoordIXT0_EilEET1_ --------------------------
	.section	.nv.constant0._ZN7cutlass9reference6device6kernel13TensorForEachINS1_6detail22TensorFillDiagonalFuncINS_12float_e4m3_tENS_6layout11ColumnMajorEEELi2ENS9_6ParamsEEEvNS_5CoordIXT0_EilEET1_,"a",@progbits
	.sectionflags	@""
	.align	4
.nv.constant0._ZN7cutlass9reference6device6kernel13TensorForEachINS1_6detail22TensorFillDiagonalFuncINS_12float_e4m3_tENS_6layout11ColumnMajorEEELi2ENS9_6ParamsEEEvNS_5CoordIXT0_EilEET1_:
	.zero		568


//--------------------- .nv.constant0._ZN7cutlass9reference6device6kernel13TensorForEachINS1_6detail27TensorFillRandomUniformFuncINS_12float_e4m3_tENS_6layout11ColumnMajorEEELi2ENS9_6ParamsEEEvNS_5CoordIXT0_EilEET1_ --------------------------
	.section	.nv.constant0._ZN7cutlass9reference6device6kernel13TensorForEachINS1_6detail27TensorFillRandomUniformFuncINS_12float_e4m3_tENS_6layout11ColumnMajorEEELi2ENS9_6ParamsEEEvNS_5CoordIXT0_EilEET1_,"a",@progbits
	.sectionflags	@""
	.align	4
.nv.constant0._ZN7cutlass9reference6device6kernel13TensorForEachINS1_6detail27TensorFillRandomUniformFuncINS_12float_e4m3_tENS_6layout11ColumnMajorEEELi2ENS9_6ParamsEEEvNS_5CoordIXT0_EilEET1_:
	.zero		608


//--------------------- .nv.constant0._ZN7cutlass9reference6device6kernel13TensorForEachINS1_6detail20TensorFillLinearFuncINS_12float_e4m3_tENS_6layout18PackedVectorLayoutEEELi1ENS9_6ParamsEEEvNS_5CoordIXT0_EilEET1_ --------------------------
	.section	.nv.constant0._ZN7cutlass9reference6device6kernel13TensorForEachINS1_6detail20TensorFillLinearFuncINS_12float_e4m3_tENS_6layout18PackedVectorLayoutEEELi1ENS9_6ParamsEEEvNS_5CoordIXT0_EilEET1_,"a",@progbits
	.sectionflags	@""
	.align	4
.nv.constant0._ZN7cutlass9reference6device6kernel13TensorForEachINS1_6detail20TensorFillLinearFuncINS_12float_e4m3_tENS_6layout18PackedVectorLayoutEEELi1ENS9_6ParamsEEEvNS_5CoordIXT0_EilEET1_:
	.zero		560


//--------------------- .nv.constant0._ZN7cutlass9reference6device6kernel13TensorForEachINS1_6detail28TensorFillRandomGaussianFuncINS_12float_e4m3_tENS_6layout8RowMajorEEELi2ENS9_6ParamsEEEvNS_5CoordIXT0_EilEET1_ --------------------------
	.section	.nv.constant0._ZN7cutlass9reference6device6kernel13TensorForEachINS1_6detail28TensorFillRandomGaussianFuncINS_12float_e4m3_tENS_6layout8RowMajorEEELi2ENS9_6ParamsEEEvNS_5CoordIXT0_EilEET1_,"a",@progbits
	.sectionflags	@""
	.align	4
.nv.constant0._ZN7cutlass9reference6device6kernel13TensorForEachINS1_6detail28TensorFillRandomGaussianFuncINS_12float_e4m3_tENS_6layout8RowMajorEEELi2ENS9_6ParamsEEEvNS_5CoordIXT0_EilEET1_:
	.zero		592


//--------------------- .nv.constant0._ZN7cutlass9reference6device6kernel13TensorForEachINS1_6detail22TensorFillDiagonalFuncINS_12float_e4m3_tENS_6layout8RowMajorEEELi2ENS9_6ParamsEEEvNS_5CoordIXT0_EilEET1_ --------------------------
	.section	.nv.constant0._ZN7cutlass9reference6device6kernel13TensorForEachINS1_6detail22TensorFillDiagonalFuncINS_12float_e4m3_tENS_6layout8RowMajorEEELi2ENS9_6ParamsEEEvNS_5CoordIXT0_EilEET1_,"a",@progbits
	.sectionflags	@""
	.align	4
.nv.constant0._ZN7cutlass9reference6device6kernel13TensorForEachINS1_6detail22TensorFillDiagonalFuncINS_12float_e4m3_tENS_6layout8RowMajorEEELi2ENS9_6ParamsEEEvNS_5CoordIXT0_EilEET1_:
	.zero		568


//--------------------- .nv.constant0._ZN7cutlass9reference6device6kernel13TensorForEachINS1_6detail27TensorFillRandomUniformFuncINS_12float_e4m3_tENS_6layout8RowMajorEEELi2ENS9_6ParamsEEEvNS_5CoordIXT0_EilEET1_ --------------------------
	.section	.nv.constant0._ZN7cutlass9reference6device6kernel13TensorForEachINS1_6detail27TensorFillRandomUniformFuncINS_12float_e4m3_tENS_6layout8RowMajorEEELi2ENS9_6ParamsEEEvNS_5CoordIXT0_EilEET1_,"a",@progbits
	.sectionflags	@""
	.align	4
.nv.constant0._ZN7cutlass9reference6device6kernel13TensorForEachINS1_6detail27TensorFillRandomUniformFuncINS_12float_e4m3_tENS_6layout8RowMajorEEELi2ENS9_6ParamsEEEvNS_5CoordIXT0_EilEET1_:
	.zero		608


//--------------------- .nv.constant0._ZN7cutlass13device_kernelINS_4gemm6kernel13GemmUniversalIN4cute5tupleIJiiiiEEENS1_10collective13CollectiveMmaINS1_46MainloopSm90TmaGmmaWarpSpecializedBlockwiseFP8ILi3ENS5_IJNS4_1CILi1EEENSA_ILi2EEESB_EEENS1_47KernelTmaWarpSpecializedCooperativeFP8BlockwiseEEENS5_IJNSA_ILi256EEENSA_ILi128EEESH_EEENS_12float_e4m3_tENS5_IJNS5_IJlSB_lEEENS4_6LayoutINS5_IJNS5_IJSB_iEEENS5_IJSH_iEEEiEEENS5_IJNS5_IJNSA_ILi0EEESB_EEENS5_IJSP_iEEEiEEEEEEEESJ_NS5_IJSK_NSL_INS5_IJSN_SN_iEEENS5_IJSR_SQ_iEEEEEEEENS4_8TiledMMAINS4_8MMA_AtomIJNS4_4SM904GMMA31MMA_64x128x32_F32E4M3E4M3_SS_TNILNS12_7ScaleInE1ELS14_1EEEEEENSL_INS5_IJSC_SB_SB_EEENS5_IJSB_SP_SP_EEEEENS5_IJNS4_10UnderscoreES1A_S1A_EEEEENS4_23SM90_TMA_LOAD_MULTICASTENS4_14ComposedLayoutINS4_7SwizzleILi3ELi4ELi3EEENS4_18smem_ptr_flag_bitsILi8EEENSL_INS5_IJNSA_ILi8EEESH_EEENS5_IJSH_SB_EEEEEEEvNS4_8identityENS4_13SM90_TMA_LOADES1N_vS1O_EENS_8epilogue10collective18CollectiveEpilogueINS1R_22Sm90TmaWarpSpecializedILi2ELi2ELi64ELb0ELb1EEEJSI_NS5_IJSH_SH_EEEvSK_NS_10bfloat16_tESK_NS1R_6fusion15Sm90TreeVisitorINS1Y_12Sm90AccFetchEJEEES1P_NS1E_IS1G_NS1H_ILi16EEENSL_INS5_IJS1J_NSA_ILi64EEEEEENS5_IJS23_SB_EEEEEEENS4_17SM75_U32x4_LDSM_NENS4_14SM90_TMA_STOREES27_NS4_17SM90_U32x4_STSM_NENS4_9Copy_AtomIJS2A_NS_6half_tEEEEvEEEvvEEEEvNT_6ParamsE --------------------------
	.section	.nv.constant0._ZN7cutlass13device_kernelINS_4gemm6kernel13GemmUniversalIN4cute5tupleIJiiiiEEENS1_10collective13CollectiveMmaINS1_46MainloopSm90TmaGmmaWarpSpecializedBlockwiseFP8ILi3ENS5_IJNS4_1CILi1EEENSA_ILi2EEESB_EEENS1_47KernelTmaWarpSpecializedCooperativeFP8BlockwiseEEENS5_IJNSA_ILi256EEENSA_ILi128EEESH_EEENS_12float_e4m3_tENS5_IJNS5_IJlSB_lEEENS4_6LayoutINS5_IJNS5_IJSB_iEEENS5_IJSH_iEEEiEEENS5_IJNS5_IJNSA_ILi0EEESB_EEENS5_IJSP_iEEEiEEEEEEEESJ_NS5_IJSK_NSL_INS5_IJSN_SN_iEEENS5_IJSR_SQ_iEEEEEEEENS4_8TiledMMAINS4_8MMA_AtomIJNS4_4SM904GMMA31MMA_64x128x32_F32E4M3E4M3_SS_TNILNS12_7ScaleInE1ELS14_1EEEEEENSL_INS5_IJSC_SB_SB_EEENS5_IJSB_SP_SP_EEEEENS5_IJNS4_10UnderscoreES1A_S1A_EEEEENS4_23SM90_TMA_LOAD_MULTICASTENS4_14ComposedLayoutINS4_7SwizzleILi3ELi4ELi3EEENS4_18smem_ptr_flag_bitsILi8EEENSL_INS5_IJNSA_ILi8EEESH_EEENS5_IJSH_SB_EEEEEEEvNS4_8identityENS4_13SM90_TMA_LOADES1N_vS1O_EENS_8epilogue10collective18CollectiveEpilogueINS1R_22Sm90TmaWarpSpecializedILi2ELi2ELi64ELb0ELb1EEEJSI_NS5_IJSH_SH_EEEvSK_NS_10bfloat16_tESK_NS1R_6fusion15Sm90TreeVisitorINS1Y_12Sm90AccFetchEJEEES1P_NS1E_IS1G_NS1H_ILi16EEENSL_INS5_IJS1J_NSA_ILi64EEEEEENS5_IJS23_SB_EEEEEEENS4_17SM75_U32x4_LDSM_NENS4_14SM90_TMA_STOREES27_NS4_17SM90_U32x4_STSM_NENS4_9Copy_AtomIJS2A_NS_6half_tEEEEvEEEvvEEEEvNT_6ParamsE,"a",@progbits
	.sectionflags	@""
	.align	4
.nv.constant0._ZN7cutlass13device_kernelINS_4gemm6kernel13GemmUniversalIN4cute5tupleIJiiiiEEENS1_10collective13CollectiveMmaINS1_46MainloopSm90TmaGmmaWarpSpecializedBlockwiseFP8ILi3ENS5_IJNS4_1CILi1EEENSA_ILi2EEESB_EEENS1_47KernelTmaWarpSpecializedCooperativeFP8BlockwiseEEENS5_IJNSA_ILi256EEENSA_ILi128EEESH_EEENS_12float_e4m3_tENS5_IJNS5_IJlSB_lEEENS4_6LayoutINS5_IJNS5_IJSB_iEEENS5_IJSH_iEEEiEEENS5_IJNS5_IJNSA_ILi0EEESB_EEENS5_IJSP_iEEEiEEEEEEEESJ_NS5_IJSK_NSL_INS5_IJSN_SN_iEEENS5_IJSR_SQ_iEEEEEEEENS4_8TiledMMAINS4_8MMA_AtomIJNS4_4SM904GMMA31MMA_64x128x32_F32E4M3E4M3_SS_TNILNS12_7ScaleInE1ELS14_1EEEEEENSL_INS5_IJSC_SB_SB_EEENS5_IJSB_SP_SP_EEEEENS5_IJNS4_10UnderscoreES1A_S1A_EEEEENS4_23SM90_TMA_LOAD_MULTICASTENS4_14ComposedLayoutINS4_7SwizzleILi3ELi4ELi3EEENS4_18smem_ptr_flag_bitsILi8EEENSL_INS5_IJNSA_ILi8EEESH_EEENS5_IJSH_SB_EEEEEEEvNS4_8identityENS4_13SM90_TMA_LOADES1N_vS1O_EENS_8epilogue10collective18CollectiveEpilogueINS1R_22Sm90TmaWarpSpecializedILi2ELi2ELi64ELb0ELb1EEEJSI_NS5_IJSH_SH_EEEvSK_NS_10bfloat16_tESK_NS1R_6fusion15Sm90TreeVisitorINS1Y_12Sm90AccFetchEJEEES1P_NS1E_IS1G_NS1H_ILi16EEENSL_INS5_IJS1J_NSA_ILi64EEEEEENS5_IJS23_SB_EEEEEEENS4_17SM75_U32x4_LDSM_NENS4_14SM90_TMA_STOREES27_NS4_17SM90_U32x4_STSM_NENS4_9Copy_AtomIJS2A_NS_6half_tEEEEvEEEvvEEEEvNT_6ParamsE:
	.zero		2688


//--------------------- SYMBOLS --------------------------

	.type		.nv.reservedSmem.offset0,@object
	.size		.nv.reservedSmem.offset0,0x4
	.type		__assertfail,@function
